	.target	sm_100a

	.elftype	@"ET_EXEC"


//--------------------- .note.nv.tkinfo           --------------------------
	.section	.note.nv.tkinfo,"",@"SHT_NOTE"
	.sectionflags	@"SHF_NOTE_NV_TKINFO"
	.tkinfo
        /*0018*/ 	.word	0x00000002
        /*0030*/ 	.string	""
        /*0030*/ 	.string	"ptxas"
        /*0030*/ 	.string	"Cuda compilation tools, release 13.0, V13.0.88"
        /*0030*/ 	.string	"Build cuda_13.0.r13.0/compiler.36424714_0"
        /*0030*/ 	.string	"-arch sm_100a -m 64 "



//--------------------- .note.nv.cuinfo           --------------------------
	.section	.note.nv.cuinfo,"",@"SHT_NOTE"
	.sectionflags	@"SHF_NOTE_NV_CUINFO"
        /*0018*/ 	.short	0x0002
        /*001a*/ 	.short	0x0064
        /*001c*/ 	.short	0x0082
	.zero		2


//--------------------- .nv.info                  --------------------------
	.section	.nv.info,"",@"SHT_CUDA_INFO"
	.align	4


	//----- nvinfo : EIATTR_REGCOUNT
	.align		4
        /*0000*/ 	.byte	0x04, 0x2f
        /*0002*/ 	.short	(.L_19 - .L_18)
	.align		4
.L_18:
        /*0004*/ 	.word	index@(_ZN7cutlass13device_kernelINS_4conv6kernel13ConvUniversalINS1_16ConvProblemShapeILNS1_8OperatorE2ELi2EEENS1_10collective14CollectiveConvINS1_47MainloopSm100TmaUmmaWarpSpecializedImplicitGemmILS5_2ELi52ELi2ELi1ELi2EN4cute5tupleIJNSA_1CILi2EEENSC_ILi1EEESE_EEEEENSB_IJNSC_ILi128EEENSB_IJSH_EEENSB_IJNSC_ILi32EEEEEEEEENS_12float_e4m3_tESM_NSA_8TiledMMAINSA_8MMA_AtomIJNSA_10MMA_TraitsINSA_25SM100_MMA_F8F6F4_2x1SM_SSEJSM_SM_fSH_SH_NSA_17integral_constantINSA_4UMMA5MajorELST_1EEESU_NSR_INSS_7ScaleInELSV_0EEESW_EEEEEENSA_6LayoutINSB_IJSE_SE_SE_EEENSB_IJNSC_ILi0EEES11_S11_EEEEENSB_IJNSA_10UnderscoreES14_S14_EEEEENS7_6detail27Sm100ImplicitGemmTileTraitsINSA_18SM100_TMA_2SM_LOADENSA_14ComposedLayoutINSA_7SwizzleILi2ELi4ELi3EEENSA_18smem_ptr_flag_bitsILi8EEENSZ_INSB_IJNSC_ILi64EEENSC_ILi8EEEEEENSB_IJSE_S1F_EEEEEEEvEENS18_INSA_25SM100_TMA_2SM_LOAD_IM2COLES1K_vEEEENS_8epilogue10collective18CollectiveEpilogueINS1P_23Sm100TmaWarpSpecializedILi2ELi2ELi32ELb0ELb0EEEJNSB_IJS1F_SI_SK_EEENSB_IJNSZ_IS1F_SE_EENSZ_INSB_IJSJ_SD_EEES1I_EEEEESM_NSB_IJlNSB_IJSE_llEEES11_EEESM_S20_NS1P_6fusion15FusionCallbacksIS1T_NS21_17LinearCombinationISM_fSM_fLNS_15FloatRoundStyleE2EEES1U_S1Y_JEEENSA_5SM1004TMEM4LOAD26SM100_TMEM_LOAD_32dp32b32xENSA_13SM90_TMA_LOADENS1A_INS1B_ILi1ELi4ELi3EEES1E_NSZ_INSB_IJS1G_SJ_EEENSB_IJSJ_SE_EEEEEEENSA_39AutoVectorizingCopyWithAssumedAlignmentILi128EEENSA_14SM90_TMA_STOREES2G_S2I_S2I_EEEvvEEEEvNT_6ParamsE)
        /*0008*/ 	.word	0x00000076


	//----- nvinfo : EIATTR_FRAME_SIZE
	.align		4
.L_19:
        /*000c*/ 	.byte	0x04, 0x11
        /*000e*/ 	.short	(.L_21 - .L_20)
	.align		4
.L_20:
        /*0010*/ 	.word	index@($__internal_2_$__cuda_sm10x_tcgen05_guardrail_trap_unallocated_columns_being_dealloced)
        /*0014*/ 	.word	0x00000008


	//----- nvinfo : EIATTR_FRAME_SIZE
	.align		4
.L_21:
        /*0018*/ 	.byte	0x04, 0x11
        /*001a*/ 	.short	(.L_23 - .L_22)
	.align		4
.L_22:
        /*001c*/ 	.word	index@($__internal_1_$__cuda_sm10x_tcgen05_guardrail_trap_phase_invalid_during_alloc)
        /*0020*/ 	.word	0x00000008


	//----- nvinfo : EIATTR_FRAME_SIZE
	.align		4
.L_23:
        /*0024*/ 	.byte	0x04, 0x11
        /*0026*/ 	.short	(.L_25 - .L_24)
	.align		4
.L_24:
        /*0028*/ 	.word	index@($__internal_0_$__cuda_sm10x_tcgen05_guardrail_trap_col_being_dealloced_not_returned_by_alloc)
        /*002c*/ 	.word	0x00000008


	//----- nvinfo : EIATTR_FRAME_SIZE
	.align		4
.L_25:
        /*0030*/ 	.byte	0x04, 0x11
        /*0032*/ 	.short	(.L_27 - .L_26)
	.align		4
.L_26:
        /*0034*/ 	.word	index@(_ZN7cutlass13device_kernelINS_4conv6kernel13ConvUniversalINS1_16ConvProblemShapeILNS1_8OperatorE2ELi2EEENS1_10collective14CollectiveConvINS1_47MainloopSm100TmaUmmaWarpSpecializedImplicitGemmILS5_2ELi52ELi2ELi1ELi2EN4cute5tupleIJNSA_1CILi2EEENSC_ILi1EEESE_EEEEENSB_IJNSC_ILi128EEENSB_IJSH_EEENSB_IJNSC_ILi32EEEEEEEEENS_12float_e4m3_tESM_NSA_8TiledMMAINSA_8MMA_AtomIJNSA_10MMA_TraitsINSA_25SM100_MMA_F8F6F4_2x1SM_SSEJSM_SM_fSH_SH_NSA_17integral_constantINSA_4UMMA5MajorELST_1EEESU_NSR_INSS_7ScaleInELSV_0EEESW_EEEEEENSA_6LayoutINSB_IJSE_SE_SE_EEENSB_IJNSC_ILi0EEES11_S11_EEEEENSB_IJNSA_10UnderscoreES14_S14_EEEEENS7_6detail27Sm100ImplicitGemmTileTraitsINSA_18SM100_TMA_2SM_LOADENSA_14ComposedLayoutINSA_7SwizzleILi2ELi4ELi3EEENSA_18smem_ptr_flag_bitsILi8EEENSZ_INSB_IJNSC_ILi64EEENSC_ILi8EEEEEENSB_IJSE_S1F_EEEEEEEvEENS18_INSA_25SM100_TMA_2SM_LOAD_IM2COLES1K_vEEEENS_8epilogue10collective18CollectiveEpilogueINS1P_23Sm100TmaWarpSpecializedILi2ELi2ELi32ELb0ELb0EEEJNSB_IJS1F_SI_SK_EEENSB_IJNSZ_IS1F_SE_EENSZ_INSB_IJSJ_SD_EEES1I_EEEEESM_NSB_IJlNSB_IJSE_llEEES11_EEESM_S20_NS1P_6fusion15FusionCallbacksIS1T_NS21_17LinearCombinationISM_fSM_fLNS_15FloatRoundStyleE2EEES1U_S1Y_JEEENSA_5SM1004TMEM4LOAD26SM100_TMEM_LOAD_32dp32b32xENSA_13SM90_TMA_LOADENS1A_INS1B_ILi1ELi4ELi3EEES1E_NSZ_INSB_IJS1G_SJ_EEENSB_IJSJ_SE_EEEEEEENSA_39AutoVectorizingCopyWithAssumedAlignmentILi128EEENSA_14SM90_TMA_STOREES2G_S2I_S2I_EEEvvEEEEvNT_6ParamsE)
        /*0038*/ 	.word	0x00000008


	//----- nvinfo : EIATTR_MIN_STACK_SIZE
	.align		4
.L_27:
        /*003c*/ 	.byte	0x04, 0x12
        /*003e*/ 	.short	(.L_29 - .L_28)
	.align		4
.L_28:
        /*0040*/ 	.word	index@(_ZN7cutlass13device_kernelINS_4conv6kernel13ConvUniversalINS1_16ConvProblemShapeILNS1_8OperatorE2ELi2EEENS1_10collective14CollectiveConvINS1_47MainloopSm100TmaUmmaWarpSpecializedImplicitGemmILS5_2ELi52ELi2ELi1ELi2EN4cute5tupleIJNSA_1CILi2EEENSC_ILi1EEESE_EEEEENSB_IJNSC_ILi128EEENSB_IJSH_EEENSB_IJNSC_ILi32EEEEEEEEENS_12float_e4m3_tESM_NSA_8TiledMMAINSA_8MMA_AtomIJNSA_10MMA_TraitsINSA_25SM100_MMA_F8F6F4_2x1SM_SSEJSM_SM_fSH_SH_NSA_17integral_constantINSA_4UMMA5MajorELST_1EEESU_NSR_INSS_7ScaleInELSV_0EEESW_EEEEEENSA_6LayoutINSB_IJSE_SE_SE_EEENSB_IJNSC_ILi0EEES11_S11_EEEEENSB_IJNSA_10UnderscoreES14_S14_EEEEENS7_6detail27Sm100ImplicitGemmTileTraitsINSA_18SM100_TMA_2SM_LOADENSA_14ComposedLayoutINSA_7SwizzleILi2ELi4ELi3EEENSA_18smem_ptr_flag_bitsILi8EEENSZ_INSB_IJNSC_ILi64EEENSC_ILi8EEEEEENSB_IJSE_S1F_EEEEEEEvEENS18_INSA_25SM100_TMA_2SM_LOAD_IM2COLES1K_vEEEENS_8epilogue10collective18CollectiveEpilogueINS1P_23Sm100TmaWarpSpecializedILi2ELi2ELi32ELb0ELb0EEEJNSB_IJS1F_SI_SK_EEENSB_IJNSZ_IS1F_SE_EENSZ_INSB_IJSJ_SD_EEES1I_EEEEESM_NSB_IJlNSB_IJSE_llEEES11_EEESM_S20_NS1P_6fusion15FusionCallbacksIS1T_NS21_17LinearCombinationISM_fSM_fLNS_15FloatRoundStyleE2EEES1U_S1Y_JEEENSA_5SM1004TMEM4LOAD26SM100_TMEM_LOAD_32dp32b32xENSA_13SM90_TMA_LOADENS1A_INS1B_ILi1ELi4ELi3EEES1E_NSZ_INSB_IJS1G_SJ_EEENSB_IJSJ_SE_EEEEEEENSA_39AutoVectorizingCopyWithAssumedAlignmentILi128EEENSA_14SM90_TMA_STOREES2G_S2I_S2I_EEEvvEEEEvNT_6ParamsE)
        /*0044*/ 	.word	0x00000008
.L_29:


//--------------------- .nv.compat                --------------------------
	.section	.nv.compat,"",@"SHT_CUDA_COMPAT_INFO"
	.align	4
        /*0000*/ 	.byte	0x02, 0x09, 0x01, 0x00, 0x02, 0x02, 0x02, 0x00, 0x02, 0x05, 0x05, 0x00, 0x03, 0x07, 0x01, 0x01
        /*0010*/ 	.byte	0x02, 0x03, 0x01, 0x00, 0x02, 0x06, 0x01, 0x00, 0x04, 0x0b, 0x08, 0x00, 0x09, 0x00, 0x00, 0x00
        /*0020*/ 	.byte	0x00, 0x00, 0x00, 0x00


//--------------------- .nv.info._ZN7cutlass13device_kernelINS_4conv6kernel13ConvUniversalINS1_16ConvProblemShapeILNS1_8OperatorE2ELi2EEENS1_10collective14CollectiveConvINS1_47MainloopSm100TmaUmmaWarpSpecializedImplicitGemmILS5_2ELi52ELi2ELi1ELi2EN4cute5tupleIJNSA_1CILi2EEENSC_ILi1EEESE_EEEEENSB_IJNSC_ILi128EEENSB_IJSH_EEENSB_IJNSC_ILi32EEEEEEEEENS_12float_e4m3_tESM_NSA_8TiledMMAINSA_8MMA_AtomIJNSA_10MMA_TraitsINSA_25SM100_MMA_F8F6F4_2x1SM_SSEJSM_SM_fSH_SH_NSA_17integral_constantINSA_4UMMA5MajorELST_1EEESU_NSR_INSS_7ScaleInELSV_0EEESW_EEEEEENSA_6LayoutINSB_IJSE_SE_SE_EEENSB_IJNSC_ILi0EEES11_S11_EEEEENSB_IJNSA_10UnderscoreES14_S14_EEEEENS7_6detail27Sm100ImplicitGemmTileTraitsINSA_18SM100_TMA_2SM_LOADENSA_14ComposedLayoutINSA_7SwizzleILi2ELi4ELi3EEENSA_18smem_ptr_flag_bitsILi8EEENSZ_INSB_IJNSC_ILi64EEENSC_ILi8EEEEEENSB_IJSE_S1F_EEEEEEEvEENS18_INSA_25SM100_TMA_2SM_LOAD_IM2COLES1K_vEEEENS_8epilogue10collective18CollectiveEpilogueINS1P_23Sm100TmaWarpSpecializedILi2ELi2ELi32ELb0ELb0EEEJNSB_IJS1F_SI_SK_EEENSB_IJNSZ_IS1F_SE_EENSZ_INSB_IJSJ_SD_EEES1I_EEEEESM_NSB_IJlNSB_IJSE_llEEES11_EEESM_S20_NS1P_6fusion15FusionCallbacksIS1T_NS21_17LinearCombinationISM_fSM_fLNS_15FloatRoundStyleE2EEES1U_S1Y_JEEENSA_5SM1004TMEM4LOAD26SM100_TMEM_LOAD_32dp32b32xENSA_13SM90_TMA_LOADENS1A_INS1B_ILi1ELi4ELi3EEES1E_NSZ_INSB_IJS1G_SJ_EEENSB_IJSJ_SE_EEEEEEENSA_39AutoVectorizingCopyWithAssumedAlignmentILi128EEENSA_14SM90_TMA_STOREES2G_S2I_S2I_EEEvvEEEEvNT_6ParamsE --------------------------
	.section	.nv.info._ZN7cutlass13device_kernelINS_4conv6kernel13ConvUniversalINS1_16ConvProblemShapeILNS1_8OperatorE2ELi2EEENS1_10collective14CollectiveConvINS1_47MainloopSm100TmaUmmaWarpSpecializedImplicitGemmILS5_2ELi52ELi2ELi1ELi2EN4cute5tupleIJNSA_1CILi2EEENSC_ILi1EEESE_EEEEENSB_IJNSC_ILi128EEENSB_IJSH_EEENSB_IJNSC_ILi32EEEEEEEEENS_12float_e4m3_tESM_NSA_8TiledMMAINSA_8MMA_AtomIJNSA_10MMA_TraitsINSA_25SM100_MMA_F8F6F4_2x1SM_SSEJSM_SM_fSH_SH_NSA_17integral_constantINSA_4UMMA5MajorELST_1EEESU_NSR_INSS_7ScaleInELSV_0EEESW_EEEEEENSA_6LayoutINSB_IJSE_SE_SE_EEENSB_IJNSC_ILi0EEES11_S11_EEEEENSB_IJNSA_10UnderscoreES14_S14_EEEEENS7_6detail27Sm100ImplicitGemmTileTraitsINSA_18SM100_TMA_2SM_LOADENSA_14ComposedLayoutINSA_7SwizzleILi2ELi4ELi3EEENSA_18smem_ptr_flag_bitsILi8EEENSZ_INSB_IJNSC_ILi64EEENSC_ILi8EEEEEENSB_IJSE_S1F_EEEEEEEvEENS18_INSA_25SM100_TMA_2SM_LOAD_IM2COLES1K_vEEEENS_8epilogue10collective18CollectiveEpilogueINS1P_23Sm100TmaWarpSpecializedILi2ELi2ELi32ELb0ELb0EEEJNSB_IJS1F_SI_SK_EEENSB_IJNSZ_IS1F_SE_EENSZ_INSB_IJSJ_SD_EEES1I_EEEEESM_NSB_IJlNSB_IJSE_llEEES11_EEESM_S20_NS1P_6fusion15FusionCallbacksIS1T_NS21_17LinearCombinationISM_fSM_fLNS_15FloatRoundStyleE2EEES1U_S1Y_JEEENSA_5SM1004TMEM4LOAD26SM100_TMEM_LOAD_32dp32b32xENSA_13SM90_TMA_LOADENS1A_INS1B_ILi1ELi4ELi3EEES1E_NSZ_INSB_IJS1G_SJ_EEENSB_IJSJ_SE_EEEEEEENSA_39AutoVectorizingCopyWithAssumedAlignmentILi128EEENSA_14SM90_TMA_STOREES2G_S2I_S2I_EEEvvEEEEvNT_6ParamsE,"",@"SHT_CUDA_INFO"
	.sectionflags	@""
	.align	4


	//----- nvinfo : EIATTR_CUDA_API_VERSION
	.align		4
        /*0000*/ 	.byte	0x04, 0x37
        /*0002*/ 	.short	(.L_31 - .L_30)
.L_30:
        /*0004*/ 	.word	0x00000082


	//----- nvinfo : EIATTR_KPARAM_INFO
	.align		4
.L_31:
        /*0008*/ 	.byte	0x04, 0x17
        /*000a*/ 	.short	(.L_33 - .L_32)
.L_32:
        /*000c*/ 	.word	0x00000000
        /*0010*/ 	.short	0x0000
        /*0012*/ 	.short	0x0000
        /*0014*/ 	.byte	0x00, 0xf0, 0x01, 0x20


	//----- nvinfo : EIATTR_AT_ENTRY_FRAGMENTS
	.align		4
.L_33:
        /*0018*/ 	.byte	0x04, 0x4f
        /*001a*/ 	.short	(.L_35 - .L_34)


	//   ....[0]....
.L_34:
        /*001c*/ 	.word	0x00000007


	//----- nvinfo : EIATTR_RESERVED_SMEM_USED
	.align		4
.L_35:
        /*0020*/ 	.byte	0x01, 0x41
	.zero		2


	//----- nvinfo : EIATTR_SPARSE_MMA_MASK
	.align		4
        /*0024*/ 	.byte	0x03, 0x50
        /*0026*/ 	.short	0x0000


	//----- nvinfo : EIATTR_TCGEN05_2CTA_USED
	.align		4
        /*0028*/ 	.byte	0x01, 0x52
	.zero		2


	//----- nvinfo : EIATTR_MAXREG_COUNT
	.align		4
        /*002c*/ 	.byte	0x03, 0x1b
        /*002e*/ 	.short	0x00ff


	//----- nvinfo : EIATTR_NUM_BARRIERS
	.align		4
        /*0030*/ 	.byte	0x02, 0x4c
        /*0032*/ 	.byte	0x07
	.zero		1


	//----- nvinfo : EIATTR_EXTERNS
	.align		4
        /*0034*/ 	.byte	0x04, 0x0f
        /*0036*/ 	.short	(.L_37 - .L_36)


	//   ....[0]....
	.align		4
.L_36:
        /*0038*/ 	.word	index@(__assertfail)


	//----- nvinfo : EIATTR_MERCURY_ISA_VERSION
	.align		4
.L_37:
        /*003c*/ 	.byte	0x03, 0x5f
        /*003e*/ 	.short	0x0101


	//----- nvinfo : EIATTR_INT_WARP_WIDE_INSTR_OFFSETS
	.align		4
        /*0040*/ 	.byte	0x04, 0x31
        /*0042*/ 	.short	(.L_39 - .L_38)


	//   ....[0]....
.L_38:
        /*0044*/ 	.word	0x000011e0


	//   ....[1]....
        /*0048*/ 	.word	0x00001280


	//   ....[2]....
        /*004c*/ 	.word	0x000065a0


	//   ....[3]....
        /*0050*/ 	.word	0x000065c0


	//   ....[4]....
        /*0054*/ 	.word	0x000065f0


	//   ....[5]....
        /*0058*/ 	.word	0x000075d0


	//   ....[6]....
        /*005c*/ 	.word	0x00007680


	//   ....[7]....
        /*0060*/ 	.word	0x00007740


	//   ....[8]....
        /*0064*/ 	.word	0x00007810


	//   ....[9]....
        /*0068*/ 	.word	0x00007900


	//   ....[10]....
        /*006c*/ 	.word	0x00007990


	//----- nvinfo : EIATTR_COOP_GROUP_MASK_REGIDS
	.align		4
.L_39:
        /*0070*/ 	.byte	0x04, 0x29
        /*0072*/ 	.short	(.L_41 - .L_40)


	//   ....[0]....
.L_40:
        /*0074*/ 	.word	0xffffffff


	//   ....[1]....
        /*0078*/ 	.word	0xffffffff


	//   ....[2]....
        /*007c*/ 	.word	0xffffffff


	//   ....[3]....
        /*0080*/ 	.word	0xffffffff


	//   ....[4]....
        /*0084*/ 	.word	0xffffffff


	//   ....[5]....
        /*0088*/ 	.word	0xffffffff


	//   ....[6]....
        /*008c*/ 	.word	0xffffffff


	//   ....[7]....
        /*0090*/ 	.word	0xffffffff


	//   ....[8]....
        /*0094*/ 	.word	0xffffffff


	//   ....[9]....
        /*0098*/ 	.word	0xffffffff


	//   ....[10]....
        /*009c*/ 	.word	0xffffffff


	//   ....[11]....
        /*00a0*/ 	.word	0xffffffff


	//   ....[12]....
        /*00a4*/ 	.word	0xffffffff


	//----- nvinfo : EIATTR_COOP_GROUP_INSTR_OFFSETS
	.align		4
.L_41:
        /*00a8*/ 	.byte	0x04, 0x28
        /*00aa*/ 	.short	(.L_43 - .L_42)


	//   ....[0]....
.L_42:
        /*00ac*/ 	.word	0x000000d0


	//   ....[1]....
        /*00b0*/ 	.word	0x00000540


	//   ....[2]....
        /*00b4*/ 	.word	0x00000d00


	//   ....[3]....
        /*00b8*/ 	.word	0x00000e50


	//   ....[4]....
        /*00bc*/ 	.word	0x00000f40


	//   ....[5]....
        /*00c0*/ 	.word	0x00001080


	//   ....[6]....
        /*00c4*/ 	.word	0x00001300


	//   ....[7]....
        /*00c8*/ 	.word	0x00002c00


	//   ....[8]....
        /*00cc*/ 	.word	0x00005610


	//   ....[9]....
        /*00d0*/ 	.word	0x00005ae0


	//   ....[10]....
        /*00d4*/ 	.word	0x00005b10


	//   ....[11]....
        /*00d8*/ 	.word	0x000064c0


	//   ....[12]....
        /*00dc*/ 	.word	0x000066c0


	//----- nvinfo : EIATTR_VRC_CTA_INIT_COUNT
	.align		4
.L_43:
        /*00e0*/ 	.byte	0x02, 0x4a
        /*00e2*/ 	.byte	0x80
	.zero		1


	//----- nvinfo : EIATTR_SYSCALL_OFFSETS
	.align		4
        /*00e4*/ 	.byte	0x04, 0x46
        /*00e6*/ 	.short	(.L_45 - .L_44)


	//   ....[0]....
.L_44:
        /*00e8*/ 	.word	0x00008920


	//   ....[1]....
        /*00ec*/ 	.word	0x00008a60


	//   ....[2]....
        /*00f0*/ 	.word	0x000092c0


	//   ....[3]....
        /*00f4*/ 	.word	0x0000a0c0


	//----- nvinfo : EIATTR_MBARRIER_INSTR_OFFSETS
	.align		4
.L_45:
        /*00f8*/ 	.byte	0x04, 0x39
        /*00fa*/ 	.short	(.L_47 - .L_46)


	//   ....[0]....
.L_46:
        /*00fc*/ 	.word	0x00000660
        /*0100*/ 	.word	0x000000ff
        /*0104*/ 	.word	0x00000000
        /*0108*/ 	.short	0x0100
        /*010a*/ 	.byte	0x04
	.zero		1


	//   ....[1]....
        /*010c*/ 	.word	0x00000670
        /*0110*/ 	.word	0x000000ff
        /*0114*/ 	.word	0x000001a0
        /*0118*/ 	.short	0x0100
        /*011a*/ 	.byte	0x04
	.zero		1


	//   ....[2]....
        /*011c*/ 	.word	0x00000680
        /*0120*/ 	.word	0x000000ff
        /*0124*/ 	.word	0x00000008
        /*0128*/ 	.short	0x0100
        /*012a*/ 	.byte	0x04
	.zero		1


	//   ....[3]....
        /*012c*/ 	.word	0x00000690
        /*0130*/ 	.word	0x000000ff
        /*0134*/ 	.word	0x000001a8
        /*0138*/ 	.short	0x0100
        /*013a*/ 	.byte	0x04
	.zero		1


	//   ....[4]....
        /*013c*/ 	.word	0x000006a0
        /*0140*/ 	.word	0x000000ff
        /*0144*/ 	.word	0x00000010
        /*0148*/ 	.short	0x0100
        /*014a*/ 	.byte	0x04
	.zero		1


	//   ....[5]....
        /*014c*/ 	.word	0x000006b0
        /*0150*/ 	.word	0x000000ff
        /*0154*/ 	.word	0x000001b0
        /*0158*/ 	.short	0x0100
        /*015a*/ 	.byte	0x04
	.zero		1


	//   ....[6]....
        /*015c*/ 	.word	0x000006c0
        /*0160*/ 	.word	0x000000ff
        /*0164*/ 	.word	0x00000018
        /*0168*/ 	.short	0x0100
        /*016a*/ 	.byte	0x04
	.zero		1


	//   ....[7]....
        /*016c*/ 	.word	0x000006d0
        /*0170*/ 	.word	0x000000ff
        /*0174*/ 	.word	0x000001b8
        /*0178*/ 	.short	0x0100
        /*017a*/ 	.byte	0x04
	.zero		1


	//   ....[8]....
        /*017c*/ 	.word	0x000006e0
        /*0180*/ 	.word	0x000000ff
        /*0184*/ 	.word	0x00000020
        /*0188*/ 	.short	0x0100
        /*018a*/ 	.byte	0x04
	.zero		1


	//   ....[9]....
        /*018c*/ 	.word	0x000006f0
        /*0190*/ 	.word	0x000000ff
        /*0194*/ 	.word	0x000001c0
        /*0198*/ 	.short	0x0100
        /*019a*/ 	.byte	0x04
	.zero		1


	//   ....[10]....
        /*019c*/ 	.word	0x00000700
        /*01a0*/ 	.word	0x000000ff
        /*01a4*/ 	.word	0x00000028
        /*01a8*/ 	.short	0x0100
        /*01aa*/ 	.byte	0x04
	.zero		1


	//   ....[11]....
        /*01ac*/ 	.word	0x00000710
        /*01b0*/ 	.word	0x000000ff
        /*01b4*/ 	.word	0x000001c8
        /*01b8*/ 	.short	0x0100
        /*01ba*/ 	.byte	0x04
	.zero		1


	//   ....[12]....
        /*01bc*/ 	.word	0x00000720
        /*01c0*/ 	.word	0x000000ff
        /*01c4*/ 	.word	0x00000030
        /*01c8*/ 	.short	0x0100
        /*01ca*/ 	.byte	0x04
	.zero		1


	//   ....[13]....
        /*01cc*/ 	.word	0x00000730
        /*01d0*/ 	.word	0x000000ff
        /*01d4*/ 	.word	0x000001d0
        /*01d8*/ 	.short	0x0100
        /*01da*/ 	.byte	0x04
	.zero		1


	//   ....[14]....
        /*01dc*/ 	.word	0x00000740
        /*01e0*/ 	.word	0x000000ff
        /*01e4*/ 	.word	0x00000038
        /*01e8*/ 	.short	0x0100
        /*01ea*/ 	.byte	0x04
	.zero		1


	//   ....[15]....
        /*01ec*/ 	.word	0x00000750
        /*01f0*/ 	.word	0x000000ff
        /*01f4*/ 	.word	0x000001d8
        /*01f8*/ 	.short	0x0100
        /*01fa*/ 	.byte	0x04
	.zero		1


	//   ....[16]....
        /*01fc*/ 	.word	0x00000760
        /*0200*/ 	.word	0x000000ff
        /*0204*/ 	.word	0x00000040
        /*0208*/ 	.short	0x0100
        /*020a*/ 	.byte	0x04
	.zero		1


	//   ....[17]....
        /*020c*/ 	.word	0x00000770
        /*0210*/ 	.word	0x000000ff
        /*0214*/ 	.word	0x000001e0
        /*0218*/ 	.short	0x0100
        /*021a*/ 	.byte	0x04
	.zero		1


	//   ....[18]....
        /*021c*/ 	.word	0x00000780
        /*0220*/ 	.word	0x000000ff
        /*0224*/ 	.word	0x00000048
        /*0228*/ 	.short	0x0100
        /*022a*/ 	.byte	0x04
	.zero		1


	//   ....[19]....
        /*022c*/ 	.word	0x00000790
        /*0230*/ 	.word	0x000000ff
        /*0234*/ 	.word	0x000001e8
        /*0238*/ 	.short	0x0100
        /*023a*/ 	.byte	0x04
	.zero		1


	//   ....[20]....
        /*023c*/ 	.word	0x000007a0
        /*0240*/ 	.word	0x000000ff
        /*0244*/ 	.word	0x00000050
        /*0248*/ 	.short	0x0100
        /*024a*/ 	.byte	0x04
	.zero		1


	//   ....[21]....
        /*024c*/ 	.word	0x000007b0
        /*0250*/ 	.word	0x000000ff
        /*0254*/ 	.word	0x000001f0
        /*0258*/ 	.short	0x0100
        /*025a*/ 	.byte	0x04
	.zero		1


	//   ....[22]....
        /*025c*/ 	.word	0x000007c0
        /*0260*/ 	.word	0x000000ff
        /*0264*/ 	.word	0x00000058
        /*0268*/ 	.short	0x0100
        /*026a*/ 	.byte	0x04
	.zero		1


	//   ....[23]....
        /*026c*/ 	.word	0x000007d0
        /*0270*/ 	.word	0x000000ff
        /*0274*/ 	.word	0x000001f8
        /*0278*/ 	.short	0x0100
        /*027a*/ 	.byte	0x04
	.zero		1


	//   ....[24]....
        /*027c*/ 	.word	0x000007e0
        /*0280*/ 	.word	0x000000ff
        /*0284*/ 	.word	0x00000060
        /*0288*/ 	.short	0x0100
        /*028a*/ 	.byte	0x04
	.zero		1


	//   ....[25]....
        /*028c*/ 	.word	0x000007f0
        /*0290*/ 	.word	0x000000ff
        /*0294*/ 	.word	0x00000200
        /*0298*/ 	.short	0x0100
        /*029a*/ 	.byte	0x04
	.zero		1


	//   ....[26]....
        /*029c*/ 	.word	0x00000800
        /*02a0*/ 	.word	0x000000ff
        /*02a4*/ 	.word	0x00000068
        /*02a8*/ 	.short	0x0100
        /*02aa*/ 	.byte	0x04
	.zero		1


	//   ....[27]....
        /*02ac*/ 	.word	0x00000810
        /*02b0*/ 	.word	0x000000ff
        /*02b4*/ 	.word	0x00000208
        /*02b8*/ 	.short	0x0100
        /*02ba*/ 	.byte	0x04
	.zero		1


	//   ....[28]....
        /*02bc*/ 	.word	0x00000820
        /*02c0*/ 	.word	0x000000ff
        /*02c4*/ 	.word	0x00000070
        /*02c8*/ 	.short	0x0100
        /*02ca*/ 	.byte	0x04
	.zero		1


	//   ....[29]....
        /*02cc*/ 	.word	0x00000830
        /*02d0*/ 	.word	0x000000ff
        /*02d4*/ 	.word	0x00000210
        /*02d8*/ 	.short	0x0100
        /*02da*/ 	.byte	0x04
	.zero		1


	//   ....[30]....
        /*02dc*/ 	.word	0x00000840
        /*02e0*/ 	.word	0x000000ff
        /*02e4*/ 	.word	0x00000078
        /*02e8*/ 	.short	0x0100
        /*02ea*/ 	.byte	0x04
	.zero		1


	//   ....[31]....
        /*02ec*/ 	.word	0x00000850
        /*02f0*/ 	.word	0x000000ff
        /*02f4*/ 	.word	0x00000218
        /*02f8*/ 	.short	0x0100
        /*02fa*/ 	.byte	0x04
	.zero		1


	//   ....[32]....
        /*02fc*/ 	.word	0x00000860
        /*0300*/ 	.word	0x000000ff
        /*0304*/ 	.word	0x00000080
        /*0308*/ 	.short	0x0100
        /*030a*/ 	.byte	0x04
	.zero		1


	//   ....[33]....
        /*030c*/ 	.word	0x00000870
        /*0310*/ 	.word	0x000000ff
        /*0314*/ 	.word	0x00000220
        /*0318*/ 	.short	0x0100
        /*031a*/ 	.byte	0x04
	.zero		1


	//   ....[34]....
        /*031c*/ 	.word	0x00000880
        /*0320*/ 	.word	0x000000ff
        /*0324*/ 	.word	0x00000088
        /*0328*/ 	.short	0x0100
        /*032a*/ 	.byte	0x04
	.zero		1


	//   ....[35]....
        /*032c*/ 	.word	0x00000890
        /*0330*/ 	.word	0x000000ff
        /*0334*/ 	.word	0x00000228
        /*0338*/ 	.short	0x0100
        /*033a*/ 	.byte	0x04
	.zero		1


	//   ....[36]....
        /*033c*/ 	.word	0x000008a0
        /*0340*/ 	.word	0x000000ff
        /*0344*/ 	.word	0x00000090
        /*0348*/ 	.short	0x0100
        /*034a*/ 	.byte	0x04
	.zero		1


	//   ....[37]....
        /*034c*/ 	.word	0x000008b0
        /*0350*/ 	.word	0x000000ff
        /*0354*/ 	.word	0x00000230
        /*0358*/ 	.short	0x0100
        /*035a*/ 	.byte	0x04
	.zero		1


	//   ....[38]....
        /*035c*/ 	.word	0x000008c0
        /*0360*/ 	.word	0x000000ff
        /*0364*/ 	.word	0x00000098
        /*0368*/ 	.short	0x0100
        /*036a*/ 	.byte	0x04
	.zero		1


	//   ....[39]....
        /*036c*/ 	.word	0x000008d0
        /*0370*/ 	.word	0x000000ff
        /*0374*/ 	.word	0x00000238
        /*0378*/ 	.short	0x0100
        /*037a*/ 	.byte	0x04
	.zero		1


	//   ....[40]....
        /*037c*/ 	.word	0x000008e0
        /*0380*/ 	.word	0x000000ff
        /*0384*/ 	.word	0x000000a0
        /*0388*/ 	.short	0x0100
        /*038a*/ 	.byte	0x04
	.zero		1


	//   ....[41]....
        /*038c*/ 	.word	0x000008f0
        /*0390*/ 	.word	0x000000ff
        /*0394*/ 	.word	0x00000240
        /*0398*/ 	.short	0x0100
        /*039a*/ 	.byte	0x04
	.zero		1


	//   ....[42]....
        /*039c*/ 	.word	0x00000900
        /*03a0*/ 	.word	0x000000ff
        /*03a4*/ 	.word	0x000000a8
        /*03a8*/ 	.short	0x0100
        /*03aa*/ 	.byte	0x04
	.zero		1


	//   ....[43]....
        /*03ac*/ 	.word	0x00000910
        /*03b0*/ 	.word	0x000000ff
        /*03b4*/ 	.word	0x00000248
        /*03b8*/ 	.short	0x0100
        /*03ba*/ 	.byte	0x04
	.zero		1


	//   ....[44]....
        /*03bc*/ 	.word	0x00000920
        /*03c0*/ 	.word	0x000000ff
        /*03c4*/ 	.word	0x000000b0
        /*03c8*/ 	.short	0x0100
        /*03ca*/ 	.byte	0x04
	.zero		1


	//   ....[45]....
        /*03cc*/ 	.word	0x00000930
        /*03d0*/ 	.word	0x000000ff
        /*03d4*/ 	.word	0x00000250
        /*03d8*/ 	.short	0x0100
        /*03da*/ 	.byte	0x04
	.zero		1


	//   ....[46]....
        /*03dc*/ 	.word	0x00000940
        /*03e0*/ 	.word	0x000000ff
        /*03e4*/ 	.word	0x000000b8
        /*03e8*/ 	.short	0x0100
        /*03ea*/ 	.byte	0x04
	.zero		1


	//   ....[47]....
        /*03ec*/ 	.word	0x00000950
        /*03f0*/ 	.word	0x000000ff
        /*03f4*/ 	.word	0x00000258
        /*03f8*/ 	.short	0x0100
        /*03fa*/ 	.byte	0x04
	.zero		1


	//   ....[48]....
        /*03fc*/ 	.word	0x00000960
        /*0400*/ 	.word	0x000000ff
        /*0404*/ 	.word	0x000000c0
        /*0408*/ 	.short	0x0100
        /*040a*/ 	.byte	0x04
	.zero		1


	//   ....[49]....
        /*040c*/ 	.word	0x00000970
        /*0410*/ 	.word	0x000000ff
        /*0414*/ 	.word	0x00000260
        /*0418*/ 	.short	0x0100
        /*041a*/ 	.byte	0x04
	.zero		1


	//   ....[50]....
        /*041c*/ 	.word	0x00000980
        /*0420*/ 	.word	0x000000ff
        /*0424*/ 	.word	0x000000c8
        /*0428*/ 	.short	0x0100
        /*042a*/ 	.byte	0x04
	.zero		1


	//   ....[51]....
        /*042c*/ 	.word	0x00000990
        /*0430*/ 	.word	0x000000ff
        /*0434*/ 	.word	0x00000268
        /*0438*/ 	.short	0x0100
        /*043a*/ 	.byte	0x04
	.zero		1


	//   ....[52]....
        /*043c*/ 	.word	0x000009a0
        /*0440*/ 	.word	0x000000ff
        /*0444*/ 	.word	0x000000d0
        /*0448*/ 	.short	0x0100
        /*044a*/ 	.byte	0x04
	.zero		1


	//   ....[53]....
        /*044c*/ 	.word	0x000009b0
        /*0450*/ 	.word	0x000000ff
        /*0454*/ 	.word	0x00000270
        /*0458*/ 	.short	0x0100
        /*045a*/ 	.byte	0x04
	.zero		1


	//   ....[54]....
        /*045c*/ 	.word	0x000009c0
        /*0460*/ 	.word	0x000000ff
        /*0464*/ 	.word	0x000000d8
        /*0468*/ 	.short	0x0100
        /*046a*/ 	.byte	0x04
	.zero		1


	//   ....[55]....
        /*046c*/ 	.word	0x000009d0
        /*0470*/ 	.word	0x000000ff
        /*0474*/ 	.word	0x00000278
        /*0478*/ 	.short	0x0100
        /*047a*/ 	.byte	0x04
	.zero		1


	//   ....[56]....
        /*047c*/ 	.word	0x000009e0
        /*0480*/ 	.word	0x000000ff
        /*0484*/ 	.word	0x000000e0
        /*0488*/ 	.short	0x0100
        /*048a*/ 	.byte	0x04
	.zero		1


	//   ....[57]....
        /*048c*/ 	.word	0x000009f0
        /*0490*/ 	.word	0x000000ff
        /*0494*/ 	.word	0x00000280
        /*0498*/ 	.short	0x0100
        /*049a*/ 	.byte	0x04
	.zero		1


	//   ....[58]....
        /*049c*/ 	.word	0x00000a00
        /*04a0*/ 	.word	0x000000ff
        /*04a4*/ 	.word	0x000000e8
        /*04a8*/ 	.short	0x0100
        /*04aa*/ 	.byte	0x04
	.zero		1


	//   ....[59]....
        /*04ac*/ 	.word	0x00000a10
        /*04b0*/ 	.word	0x000000ff
        /*04b4*/ 	.word	0x00000288
        /*04b8*/ 	.short	0x0100
        /*04ba*/ 	.byte	0x04
	.zero		1


	//   ....[60]....
        /*04bc*/ 	.word	0x00000a20
        /*04c0*/ 	.word	0x000000ff
        /*04c4*/ 	.word	0x000000f0
        /*04c8*/ 	.short	0x0100
        /*04ca*/ 	.byte	0x04
	.zero		1


	//   ....[61]....
        /*04cc*/ 	.word	0x00000a30
        /*04d0*/ 	.word	0x000000ff
        /*04d4*/ 	.word	0x00000290
        /*04d8*/ 	.short	0x0100
        /*04da*/ 	.byte	0x04
	.zero		1


	//   ....[62]....
        /*04dc*/ 	.word	0x00000a40
        /*04e0*/ 	.word	0x000000ff
        /*04e4*/ 	.word	0x000000f8
        /*04e8*/ 	.short	0x0100
        /*04ea*/ 	.byte	0x04
	.zero		1


	//   ....[63]....
        /*04ec*/ 	.word	0x00000a50
        /*04f0*/ 	.word	0x000000ff
        /*04f4*/ 	.word	0x00000298
        /*04f8*/ 	.short	0x0100
        /*04fa*/ 	.byte	0x04
	.zero		1


	//   ....[64]....
        /*04fc*/ 	.word	0x00000a60
        /*0500*/ 	.word	0x000000ff
        /*0504*/ 	.word	0x00000100
        /*0508*/ 	.short	0x0100
        /*050a*/ 	.byte	0x04
	.zero		1


	//   ....[65]....
        /*050c*/ 	.word	0x00000a70
        /*0510*/ 	.word	0x000000ff
        /*0514*/ 	.word	0x000002a0
        /*0518*/ 	.short	0x0100
        /*051a*/ 	.byte	0x04
	.zero		1


	//   ....[66]....
        /*051c*/ 	.word	0x00000a80
        /*0520*/ 	.word	0x000000ff
        /*0524*/ 	.word	0x00000108
        /*0528*/ 	.short	0x0100
        /*052a*/ 	.byte	0x04
	.zero		1


	//   ....[67]....
        /*052c*/ 	.word	0x00000a90
        /*0530*/ 	.word	0x000000ff
        /*0534*/ 	.word	0x000002a8
        /*0538*/ 	.short	0x0100
        /*053a*/ 	.byte	0x04
	.zero		1


	//   ....[68]....
        /*053c*/ 	.word	0x00000aa0
        /*0540*/ 	.word	0x000000ff
        /*0544*/ 	.word	0x00000110
        /*0548*/ 	.short	0x0100
        /*054a*/ 	.byte	0x04
	.zero		1


	//   ....[69]....
        /*054c*/ 	.word	0x00000ab0
        /*0550*/ 	.word	0x000000ff
        /*0554*/ 	.word	0x000002b0
        /*0558*/ 	.short	0x0100
        /*055a*/ 	.byte	0x04
	.zero		1


	//   ....[70]....
        /*055c*/ 	.word	0x00000ac0
        /*0560*/ 	.word	0x000000ff
        /*0564*/ 	.word	0x00000118
        /*0568*/ 	.short	0x0100
        /*056a*/ 	.byte	0x04
	.zero		1


	//   ....[71]....
        /*056c*/ 	.word	0x00000ad0
        /*0570*/ 	.word	0x000000ff
        /*0574*/ 	.word	0x000002b8
        /*0578*/ 	.short	0x0100
        /*057a*/ 	.byte	0x04
	.zero		1


	//   ....[72]....
        /*057c*/ 	.word	0x00000ae0
        /*0580*/ 	.word	0x000000ff
        /*0584*/ 	.word	0x00000120
        /*0588*/ 	.short	0x0100
        /*058a*/ 	.byte	0x04
	.zero		1


	//   ....[73]....
        /*058c*/ 	.word	0x00000af0
        /*0590*/ 	.word	0x000000ff
        /*0594*/ 	.word	0x000002c0
        /*0598*/ 	.short	0x0100
        /*059a*/ 	.byte	0x04
	.zero		1


	//   ....[74]....
        /*059c*/ 	.word	0x00000b00
        /*05a0*/ 	.word	0x000000ff
        /*05a4*/ 	.word	0x00000128
        /*05a8*/ 	.short	0x0100
        /*05aa*/ 	.byte	0x04
	.zero		1


	//   ....[75]....
        /*05ac*/ 	.word	0x00000b10
        /*05b0*/ 	.word	0x000000ff
        /*05b4*/ 	.word	0x000002c8
        /*05b8*/ 	.short	0x0100
        /*05ba*/ 	.byte	0x04
	.zero		1


	//   ....[76]....
        /*05bc*/ 	.word	0x00000b20
        /*05c0*/ 	.word	0x000000ff
        /*05c4*/ 	.word	0x00000130
        /*05c8*/ 	.short	0x0100
        /*05ca*/ 	.byte	0x04
	.zero		1


	//   ....[77]....
        /*05cc*/ 	.word	0x00000b30
        /*05d0*/ 	.word	0x000000ff
        /*05d4*/ 	.word	0x000002d0
        /*05d8*/ 	.short	0x0100
        /*05da*/ 	.byte	0x04
	.zero		1


	//   ....[78]....
        /*05dc*/ 	.word	0x00000b40
        /*05e0*/ 	.word	0x000000ff
        /*05e4*/ 	.word	0x00000138
        /*05e8*/ 	.short	0x0100
        /*05ea*/ 	.byte	0x04
	.zero		1


	//   ....[79]....
        /*05ec*/ 	.word	0x00000b50
        /*05f0*/ 	.word	0x000000ff
        /*05f4*/ 	.word	0x000002d8
        /*05f8*/ 	.short	0x0100
        /*05fa*/ 	.byte	0x04
	.zero		1


	//   ....[80]....
        /*05fc*/ 	.word	0x00000b60
        /*0600*/ 	.word	0x000000ff
        /*0604*/ 	.word	0x00000140
        /*0608*/ 	.short	0x0100
        /*060a*/ 	.byte	0x04
	.zero		1


	//   ....[81]....
        /*060c*/ 	.word	0x00000b70
        /*0610*/ 	.word	0x000000ff
        /*0614*/ 	.word	0x000002e0
        /*0618*/ 	.short	0x0100
        /*061a*/ 	.byte	0x04
	.zero		1


	//   ....[82]....
        /*061c*/ 	.word	0x00000b80
        /*0620*/ 	.word	0x000000ff
        /*0624*/ 	.word	0x00000148
        /*0628*/ 	.short	0x0100
        /*062a*/ 	.byte	0x04
	.zero		1


	//   ....[83]....
        /*062c*/ 	.word	0x00000b90
        /*0630*/ 	.word	0x000000ff
        /*0634*/ 	.word	0x000002e8
        /*0638*/ 	.short	0x0100
        /*063a*/ 	.byte	0x04
	.zero		1


	//   ....[84]....
        /*063c*/ 	.word	0x00000ba0
        /*0640*/ 	.word	0x000000ff
        /*0644*/ 	.word	0x00000150
        /*0648*/ 	.short	0x0100
        /*064a*/ 	.byte	0x04
	.zero		1


	//   ....[85]....
        /*064c*/ 	.word	0x00000bb0
        /*0650*/ 	.word	0x000000ff
        /*0654*/ 	.word	0x000002f0
        /*0658*/ 	.short	0x0100
        /*065a*/ 	.byte	0x04
	.zero		1


	//   ....[86]....
        /*065c*/ 	.word	0x00000bc0
        /*0660*/ 	.word	0x000000ff
        /*0664*/ 	.word	0x00000158
        /*0668*/ 	.short	0x0100
        /*066a*/ 	.byte	0x04
	.zero		1


	//   ....[87]....
        /*066c*/ 	.word	0x00000bd0
        /*0670*/ 	.word	0x000000ff
        /*0674*/ 	.word	0x000002f8
        /*0678*/ 	.short	0x0100
        /*067a*/ 	.byte	0x04
	.zero		1


	//   ....[88]....
        /*067c*/ 	.word	0x00000be0
        /*0680*/ 	.word	0x000000ff
        /*0684*/ 	.word	0x00000160
        /*0688*/ 	.short	0x0100
        /*068a*/ 	.byte	0x04
	.zero		1


	//   ....[89]....
        /*068c*/ 	.word	0x00000bf0
        /*0690*/ 	.word	0x000000ff
        /*0694*/ 	.word	0x00000300
        /*0698*/ 	.short	0x0100
        /*069a*/ 	.byte	0x04
	.zero		1


	//   ....[90]....
        /*069c*/ 	.word	0x00000c00
        /*06a0*/ 	.word	0x000000ff
        /*06a4*/ 	.word	0x00000168
        /*06a8*/ 	.short	0x0100
        /*06aa*/ 	.byte	0x04
	.zero		1


	//   ....[91]....
        /*06ac*/ 	.word	0x00000c10
        /*06b0*/ 	.word	0x000000ff
        /*06b4*/ 	.word	0x00000308
        /*06b8*/ 	.short	0x0100
        /*06ba*/ 	.byte	0x04
	.zero		1


	//   ....[92]....
        /*06bc*/ 	.word	0x00000c20
        /*06c0*/ 	.word	0x000000ff
        /*06c4*/ 	.word	0x00000170
        /*06c8*/ 	.short	0x0100
        /*06ca*/ 	.byte	0x04
	.zero		1


	//   ....[93]....
        /*06cc*/ 	.word	0x00000c30
        /*06d0*/ 	.word	0x000000ff
        /*06d4*/ 	.word	0x00000310
        /*06d8*/ 	.short	0x0100
        /*06da*/ 	.byte	0x04
	.zero		1


	//   ....[94]....
        /*06dc*/ 	.word	0x00000c40
        /*06e0*/ 	.word	0x000000ff
        /*06e4*/ 	.word	0x00000178
        /*06e8*/ 	.short	0x0100
        /*06ea*/ 	.byte	0x04
	.zero		1


	//   ....[95]....
        /*06ec*/ 	.word	0x00000c50
        /*06f0*/ 	.word	0x000000ff
        /*06f4*/ 	.word	0x00000318
        /*06f8*/ 	.short	0x0100
        /*06fa*/ 	.byte	0x04
	.zero		1


	//   ....[96]....
        /*06fc*/ 	.word	0x00000c60
        /*0700*/ 	.word	0x000000ff
        /*0704*/ 	.word	0x00000180
        /*0708*/ 	.short	0x0100
        /*070a*/ 	.byte	0x04
	.zero		1


	//   ....[97]....
        /*070c*/ 	.word	0x00000c70
        /*0710*/ 	.word	0x000000ff
        /*0714*/ 	.word	0x00000320
        /*0718*/ 	.short	0x0100
        /*071a*/ 	.byte	0x04
	.zero		1


	//   ....[98]....
        /*071c*/ 	.word	0x00000c80
        /*0720*/ 	.word	0x000000ff
        /*0724*/ 	.word	0x00000188
        /*0728*/ 	.short	0x0100
        /*072a*/ 	.byte	0x04
	.zero		1


	//   ....[99]....
        /*072c*/ 	.word	0x00000c90
        /*0730*/ 	.word	0x000000ff
        /*0734*/ 	.word	0x00000328
        /*0738*/ 	.short	0x0100
        /*073a*/ 	.byte	0x04
	.zero		1


	//   ....[100]....
        /*073c*/ 	.word	0x00000ca0
        /*0740*/ 	.word	0x000000ff
        /*0744*/ 	.word	0x00000190
        /*0748*/ 	.short	0x0100
        /*074a*/ 	.byte	0x04
	.zero		1


	//   ....[101]....
        /*074c*/ 	.word	0x00000cb0
        /*0750*/ 	.word	0x000000ff
        /*0754*/ 	.word	0x00000330
        /*0758*/ 	.short	0x0100
        /*075a*/ 	.byte	0x04
	.zero		1


	//   ....[102]....
        /*075c*/ 	.word	0x00000cc0
        /*0760*/ 	.word	0x000000ff
        /*0764*/ 	.word	0x00000198
        /*0768*/ 	.short	0x0100
        /*076a*/ 	.byte	0x04
	.zero		1


	//   ....[103]....
        /*076c*/ 	.word	0x00000cd0
        /*0770*/ 	.word	0x000000ff
        /*0774*/ 	.word	0x00000338
        /*0778*/ 	.short	0x0100
        /*077a*/ 	.byte	0x04
	.zero		1


	//   ....[104]....
        /*077c*/ 	.word	0x00000e00
        /*0780*/ 	.word	0x000000ff
        /*0784*/ 	.word	0x00000340
        /*0788*/ 	.short	0x0100
        /*078a*/ 	.byte	0x04
	.zero		1


	//   ....[105]....
        /*078c*/ 	.word	0x00000e10
        /*0790*/ 	.word	0x000000ff
        /*0794*/ 	.word	0x00000350
        /*0798*/ 	.short	0x0100
        /*079a*/ 	.byte	0x04
	.zero		1


	//   ....[106]....
        /*079c*/ 	.word	0x00000e20
        /*07a0*/ 	.word	0x000000ff
        /*07a4*/ 	.word	0x00000348
        /*07a8*/ 	.short	0x0100
        /*07aa*/ 	.byte	0x04
	.zero		1


	//   ....[107]....
        /*07ac*/ 	.word	0x00000e30
        /*07b0*/ 	.word	0x000000ff
        /*07b4*/ 	.word	0x00000358
        /*07b8*/ 	.short	0x0100
        /*07ba*/ 	.byte	0x04
	.zero		1


	//   ....[108]....
        /*07bc*/ 	.word	0x00000f10
        /*07c0*/ 	.word	0x000000ff
        /*07c4*/ 	.word	0x00000360
        /*07c8*/ 	.short	0x0100
        /*07ca*/ 	.byte	0x04
	.zero		1


	//   ....[109]....
        /*07cc*/ 	.word	0x00000f20
        /*07d0*/ 	.word	0x000000ff
        /*07d4*/ 	.word	0x00000368
        /*07d8*/ 	.short	0x0100
        /*07da*/ 	.byte	0x04
	.zero		1


	//   ....[110]....
        /*07dc*/ 	.word	0x00001050
        /*07e0*/ 	.word	0x000000ff
        /*07e4*/ 	.word	0x00000370
        /*07e8*/ 	.short	0x0100
        /*07ea*/ 	.byte	0x06
	.zero		1


	//   ....[111]....
        /*07ec*/ 	.word	0x00001060
        /*07f0*/ 	.word	0x000000ff
        /*07f4*/ 	.word	0x00000378
        /*07f8*/ 	.short	0x0100
        /*07fa*/ 	.byte	0x06
	.zero		1


	//   ....[112]....
        /*07fc*/ 	.word	0x00001190
        /*0800*/ 	.word	0x000000ff
        /*0804*/ 	.word	0x00000380
        /*0808*/ 	.short	0x0100
        /*080a*/ 	.byte	0x04
	.zero		1


	//   ....[113]....
        /*080c*/ 	.word	0x000011a0
        /*0810*/ 	.word	0x000000ff
        /*0814*/ 	.word	0x00000390
        /*0818*/ 	.short	0x0100
        /*081a*/ 	.byte	0x04
	.zero		1


	//   ....[114]....
        /*081c*/ 	.word	0x000011b0
        /*0820*/ 	.word	0x000000ff
        /*0824*/ 	.word	0x00000388
        /*0828*/ 	.short	0x0100
        /*082a*/ 	.byte	0x04
	.zero		1


	//   ....[115]....
        /*082c*/ 	.word	0x000011c0
        /*0830*/ 	.word	0x000000ff
        /*0834*/ 	.word	0x00000398
        /*0838*/ 	.short	0x0100
        /*083a*/ 	.byte	0x04
	.zero		1


	//   ....[116]....
        /*083c*/ 	.word	0x000012c0
        /*0840*/ 	.word	0x000000ff
        /*0844*/ 	.word	0x000003a0
        /*0848*/ 	.short	0x0100
        /*084a*/ 	.byte	0x06
	.zero		1


	//   ....[117]....
        /*084c*/ 	.word	0x000020a0
        /*0850*/ 	.word	0x000000ff
        /*0854*/ 	.word	0x000001a0
        /*0858*/ 	.short	0x010a
        /*085a*/ 	.byte	0x06
	.zero		1


	//   ....[118]....
        /*085c*/ 	.word	0x00002390
        /*0860*/ 	.word	0x000000ff
        /*0864*/ 	.word	0x000001a0
        /*0868*/ 	.short	0x010a
        /*086a*/ 	.byte	0x0b
	.zero		1


	//   ....[119]....
        /*086c*/ 	.word	0x00002540
        /*0870*/ 	.word	0x000000ff
        /*0874*/ 	.word	0x000001a0
        /*0878*/ 	.short	0x010a
        /*087a*/ 	.byte	0x08
	.zero		1


	//   ....[120]....
        /*087c*/ 	.word	0x00002720
        /*0880*/ 	.word	0x000000ff
        /*0884*/ 	.word	0x00000368
        /*0888*/ 	.short	0x0101
        /*088a*/ 	.byte	0x1d
	.zero		1


	//   ....[121]....
        /*088c*/ 	.word	0x00002750
        /*0890*/ 	.word	0x000000ff
        /*0894*/ 	.word	0x000001a0
        /*0898*/ 	.short	0x010a
        /*089a*/ 	.byte	0x04
	.zero		1


	//   ....[122]....
        /*089c*/ 	.word	0x00002890
        /*08a0*/ 	.word	0x000000ff
        /*08a4*/ 	.word	0x000001a0
        /*08a8*/ 	.short	0x010a
        /*08aa*/ 	.byte	0x0b
	.zero		1


	//   ....[123]....
        /*08ac*/ 	.word	0x00002a40
        /*08b0*/ 	.word	0x000000ff
        /*08b4*/ 	.word	0x000001a0
        /*08b8*/ 	.short	0x010a
        /*08ba*/ 	.byte	0x08
	.zero		1


	//   ....[124]....
        /*08bc*/ 	.word	0x00002c10
        /*08c0*/ 	.word	0x000000ff
        /*08c4*/ 	.word	0x00000370
        /*08c8*/ 	.short	0x010a
        /*08ca*/ 	.byte	0x1d
	.zero		1


	//   ....[125]....
        /*08cc*/ 	.word	0x00002cd0
        /*08d0*/ 	.word	0x000000ff
        /*08d4*/ 	.word	0x00000000
        /*08d8*/ 	.short	0x0101
        /*08da*/ 	.byte	0x04
	.zero		1


	//   ....[126]....
        /*08dc*/ 	.word	0x000032c0
        /*08e0*/ 	.word	0x000000ff
        /*08e4*/ 	.word	0x00000000
        /*08e8*/ 	.short	0x010a
        /*08ea*/ 	.byte	0x04
	.zero		1


	//   ....[127]....
        /*08ec*/ 	.word	0x00003360
        /*08f0*/ 	.word	0x000000ff
        /*08f4*/ 	.word	0x00000000
        /*08f8*/ 	.short	0x010a
        /*08fa*/ 	.byte	0x05
	.zero		1


	//   ....[128]....
        /*08fc*/ 	.word	0x00003400
        /*0900*/ 	.word	0x000000ff
        /*0904*/ 	.word	0x00000000
        /*0908*/ 	.short	0x010a
        /*090a*/ 	.byte	0x05
	.zero		1


	//   ....[129]....
        /*090c*/ 	.word	0x000034a0
        /*0910*/ 	.word	0x000000ff
        /*0914*/ 	.word	0x00000000
        /*0918*/ 	.short	0x010a
        /*091a*/ 	.byte	0x05
	.zero		1


	//   ....[130]....
        /*091c*/ 	.word	0x00003540
        /*0920*/ 	.word	0x000000ff
        /*0924*/ 	.word	0x00000000
        /*0928*/ 	.short	0x010a
        /*092a*/ 	.byte	0x05
	.zero		1


	//   ....[131]....
        /*092c*/ 	.word	0x000035e0
        /*0930*/ 	.word	0x000000ff
        /*0934*/ 	.word	0x00000000
        /*0938*/ 	.short	0x010a
        /*093a*/ 	.byte	0x05
	.zero		1


	//   ....[132]....
        /*093c*/ 	.word	0x00003680
        /*0940*/ 	.word	0x000000ff
        /*0944*/ 	.word	0x00000000
        /*0948*/ 	.short	0x010a
        /*094a*/ 	.byte	0x05
	.zero		1


	//   ....[133]....
        /*094c*/ 	.word	0x00003720
        /*0950*/ 	.word	0x000000ff
        /*0954*/ 	.word	0x00000000
        /*0958*/ 	.short	0x010a
        /*095a*/ 	.byte	0x05
	.zero		1


	//   ....[134]....
        /*095c*/ 	.word	0x000037c0
        /*0960*/ 	.word	0x000000ff
        /*0964*/ 	.word	0x00000000
        /*0968*/ 	.short	0x010a
        /*096a*/ 	.byte	0x05
	.zero		1


	//   ....[135]....
        /*096c*/ 	.word	0x00003860
        /*0970*/ 	.word	0x000000ff
        /*0974*/ 	.word	0x00000000
        /*0978*/ 	.short	0x010a
        /*097a*/ 	.byte	0x05
	.zero		1


	//   ....[136]....
        /*097c*/ 	.word	0x00003900
        /*0980*/ 	.word	0x000000ff
        /*0984*/ 	.word	0x00000000
        /*0988*/ 	.short	0x010a
        /*098a*/ 	.byte	0x05
	.zero		1


	//   ....[137]....
        /*098c*/ 	.word	0x000039a0
        /*0990*/ 	.word	0x000000ff
        /*0994*/ 	.word	0x00000000
        /*0998*/ 	.short	0x010a
        /*099a*/ 	.byte	0x05
	.zero		1


	//   ....[138]....
        /*099c*/ 	.word	0x00003a40
        /*09a0*/ 	.word	0x000000ff
        /*09a4*/ 	.word	0x00000000
        /*09a8*/ 	.short	0x010a
        /*09aa*/ 	.byte	0x05
	.zero		1


	//   ....[139]....
        /*09ac*/ 	.word	0x00003ae0
        /*09b0*/ 	.word	0x000000ff
        /*09b4*/ 	.word	0x00000000
        /*09b8*/ 	.short	0x010a
        /*09ba*/ 	.byte	0x05
	.zero		1


	//   ....[140]....
        /*09bc*/ 	.word	0x00003b80
        /*09c0*/ 	.word	0x000000ff
        /*09c4*/ 	.word	0x00000000
        /*09c8*/ 	.short	0x010a
        /*09ca*/ 	.byte	0x05
	.zero		1


	//   ....[141]....
        /*09cc*/ 	.word	0x00003c20
        /*09d0*/ 	.word	0x000000ff
        /*09d4*/ 	.word	0x00000000
        /*09d8*/ 	.short	0x010a
        /*09da*/ 	.byte	0x05
	.zero		1


	//   ....[142]....
        /*09dc*/ 	.word	0x00003cc0
        /*09e0*/ 	.word	0x000000ff
        /*09e4*/ 	.word	0x00000000
        /*09e8*/ 	.short	0x010a
        /*09ea*/ 	.byte	0x05
	.zero		1


	//   ....[143]....
        /*09ec*/ 	.word	0x00003d60
        /*09f0*/ 	.word	0x000000ff
        /*09f4*/ 	.word	0x00000000
        /*09f8*/ 	.short	0x010a
        /*09fa*/ 	.byte	0x05
	.zero		1


	//   ....[144]....
        /*09fc*/ 	.word	0x00003e00
        /*0a00*/ 	.word	0x000000ff
        /*0a04*/ 	.word	0x00000000
        /*0a08*/ 	.short	0x010a
        /*0a0a*/ 	.byte	0x05
	.zero		1


	//   ....[145]....
        /*0a0c*/ 	.word	0x00003ea0
        /*0a10*/ 	.word	0x000000ff
        /*0a14*/ 	.word	0x00000000
        /*0a18*/ 	.short	0x010a
        /*0a1a*/ 	.byte	0x05
	.zero		1


	//   ....[146]....
        /*0a1c*/ 	.word	0x00003f40
        /*0a20*/ 	.word	0x000000ff
        /*0a24*/ 	.word	0x00000000
        /*0a28*/ 	.short	0x010a
        /*0a2a*/ 	.byte	0x05
	.zero		1


	//   ....[147]....
        /*0a2c*/ 	.word	0x00003fe0
        /*0a30*/ 	.word	0x000000ff
        /*0a34*/ 	.word	0x00000000
        /*0a38*/ 	.short	0x010a
        /*0a3a*/ 	.byte	0x05
	.zero		1


	//   ....[148]....
        /*0a3c*/ 	.word	0x00004080
        /*0a40*/ 	.word	0x000000ff
        /*0a44*/ 	.word	0x00000000
        /*0a48*/ 	.short	0x010a
        /*0a4a*/ 	.byte	0x05
	.zero		1


	//   ....[149]....
        /*0a4c*/ 	.word	0x00004120
        /*0a50*/ 	.word	0x000000ff
        /*0a54*/ 	.word	0x00000000
        /*0a58*/ 	.short	0x010a
        /*0a5a*/ 	.byte	0x05
	.zero		1


	//   ....[150]....
        /*0a5c*/ 	.word	0x000041c0
        /*0a60*/ 	.word	0x000000ff
        /*0a64*/ 	.word	0x00000000
        /*0a68*/ 	.short	0x010a
        /*0a6a*/ 	.byte	0x05
	.zero		1


	//   ....[151]....
        /*0a6c*/ 	.word	0x00004260
        /*0a70*/ 	.word	0x000000ff
        /*0a74*/ 	.word	0x00000000
        /*0a78*/ 	.short	0x010a
        /*0a7a*/ 	.byte	0x05
	.zero		1


	//   ....[152]....
        /*0a7c*/ 	.word	0x00004300
        /*0a80*/ 	.word	0x000000ff
        /*0a84*/ 	.word	0x00000000
        /*0a88*/ 	.short	0x010a
        /*0a8a*/ 	.byte	0x05
	.zero		1


	//   ....[153]....
        /*0a8c*/ 	.word	0x000043a0
        /*0a90*/ 	.word	0x000000ff
        /*0a94*/ 	.word	0x00000000
        /*0a98*/ 	.short	0x010a
        /*0a9a*/ 	.byte	0x05
	.zero		1


	//   ....[154]....
        /*0a9c*/ 	.word	0x00004440
        /*0aa0*/ 	.word	0x000000ff
        /*0aa4*/ 	.word	0x00000000
        /*0aa8*/ 	.short	0x010a
        /*0aaa*/ 	.byte	0x05
	.zero		1


	//   ....[155]....
        /*0aac*/ 	.word	0x000044e0
        /*0ab0*/ 	.word	0x000000ff
        /*0ab4*/ 	.word	0x00000000
        /*0ab8*/ 	.short	0x010a
        /*0aba*/ 	.byte	0x05
	.zero		1


	//   ....[156]....
        /*0abc*/ 	.word	0x00004580
        /*0ac0*/ 	.word	0x000000ff
        /*0ac4*/ 	.word	0x00000000
        /*0ac8*/ 	.short	0x010a
        /*0aca*/ 	.byte	0x05
	.zero		1


	//   ....[157]....
        /*0acc*/ 	.word	0x00004620
        /*0ad0*/ 	.word	0x000000ff
        /*0ad4*/ 	.word	0x00000000
        /*0ad8*/ 	.short	0x010a
        /*0ada*/ 	.byte	0x05
	.zero		1


	//   ....[158]....
        /*0adc*/ 	.word	0x000046c0
        /*0ae0*/ 	.word	0x000000ff
        /*0ae4*/ 	.word	0x00000000
        /*0ae8*/ 	.short	0x010a
        /*0aea*/ 	.byte	0x05
	.zero		1


	//   ....[159]....
        /*0aec*/ 	.word	0x00004760
        /*0af0*/ 	.word	0x000000ff
        /*0af4*/ 	.word	0x00000000
        /*0af8*/ 	.short	0x010a
        /*0afa*/ 	.byte	0x05
	.zero		1


	//   ....[160]....
        /*0afc*/ 	.word	0x00004800
        /*0b00*/ 	.word	0x000000ff
        /*0b04*/ 	.word	0x00000000
        /*0b08*/ 	.short	0x010a
        /*0b0a*/ 	.byte	0x05
	.zero		1


	//   ....[161]....
        /*0b0c*/ 	.word	0x000048a0
        /*0b10*/ 	.word	0x000000ff
        /*0b14*/ 	.word	0x00000000
        /*0b18*/ 	.short	0x010a
        /*0b1a*/ 	.byte	0x05
	.zero		1


	//   ....[162]....
        /*0b1c*/ 	.word	0x00004940
        /*0b20*/ 	.word	0x000000ff
        /*0b24*/ 	.word	0x00000000
        /*0b28*/ 	.short	0x010a
        /*0b2a*/ 	.byte	0x05
	.zero		1


	//   ....[163]....
        /*0b2c*/ 	.word	0x000049e0
        /*0b30*/ 	.word	0x000000ff
        /*0b34*/ 	.word	0x00000000
        /*0b38*/ 	.short	0x010a
        /*0b3a*/ 	.byte	0x05
	.zero		1


	//   ....[164]....
        /*0b3c*/ 	.word	0x00004a80
        /*0b40*/ 	.word	0x000000ff
        /*0b44*/ 	.word	0x00000000
        /*0b48*/ 	.short	0x010a
        /*0b4a*/ 	.byte	0x05
	.zero		1


	//   ....[165]....
        /*0b4c*/ 	.word	0x00004b20
        /*0b50*/ 	.word	0x000000ff
        /*0b54*/ 	.word	0x00000000
        /*0b58*/ 	.short	0x010a
        /*0b5a*/ 	.byte	0x05
	.zero		1


	//   ....[166]....
        /*0b5c*/ 	.word	0x00004bc0
        /*0b60*/ 	.word	0x000000ff
        /*0b64*/ 	.word	0x00000000
        /*0b68*/ 	.short	0x010a
        /*0b6a*/ 	.byte	0x05
	.zero		1


	//   ....[167]....
        /*0b6c*/ 	.word	0x00004c60
        /*0b70*/ 	.word	0x000000ff
        /*0b74*/ 	.word	0x00000000
        /*0b78*/ 	.short	0x010a
        /*0b7a*/ 	.byte	0x05
	.zero		1


	//   ....[168]....
        /*0b7c*/ 	.word	0x00004d00
        /*0b80*/ 	.word	0x000000ff
        /*0b84*/ 	.word	0x00000000
        /*0b88*/ 	.short	0x010a
        /*0b8a*/ 	.byte	0x05
	.zero		1


	//   ....[169]....
        /*0b8c*/ 	.word	0x00004da0
        /*0b90*/ 	.word	0x000000ff
        /*0b94*/ 	.word	0x00000000
        /*0b98*/ 	.short	0x010a
        /*0b9a*/ 	.byte	0x05
	.zero		1


	//   ....[170]....
        /*0b9c*/ 	.word	0x00004e40
        /*0ba0*/ 	.word	0x000000ff
        /*0ba4*/ 	.word	0x00000000
        /*0ba8*/ 	.short	0x010a
        /*0baa*/ 	.byte	0x05
	.zero		1


	//   ....[171]....
        /*0bac*/ 	.word	0x00004ee0
        /*0bb0*/ 	.word	0x000000ff
        /*0bb4*/ 	.word	0x00000000
        /*0bb8*/ 	.short	0x010a
        /*0bba*/ 	.byte	0x05
	.zero		1


	//   ....[172]....
        /*0bbc*/ 	.word	0x00004f80
        /*0bc0*/ 	.word	0x000000ff
        /*0bc4*/ 	.word	0x00000000
        /*0bc8*/ 	.short	0x010a
        /*0bca*/ 	.byte	0x05
	.zero		1


	//   ....[173]....
        /*0bcc*/ 	.word	0x00005020
        /*0bd0*/ 	.word	0x000000ff
        /*0bd4*/ 	.word	0x00000000
        /*0bd8*/ 	.short	0x010a
        /*0bda*/ 	.byte	0x05
	.zero		1


	//   ....[174]....
        /*0bdc*/ 	.word	0x000050c0
        /*0be0*/ 	.word	0x000000ff
        /*0be4*/ 	.word	0x00000000
        /*0be8*/ 	.short	0x010a
        /*0bea*/ 	.byte	0x05
	.zero		1


	//   ....[175]....
        /*0bec*/ 	.word	0x00005160
        /*0bf0*/ 	.word	0x000000ff
        /*0bf4*/ 	.word	0x00000000
        /*0bf8*/ 	.short	0x010a
        /*0bfa*/ 	.byte	0x05
	.zero		1


	//   ....[176]....
        /*0bfc*/ 	.word	0x00005200
        /*0c00*/ 	.word	0x000000ff
        /*0c04*/ 	.word	0x00000000
        /*0c08*/ 	.short	0x010a
        /*0c0a*/ 	.byte	0x05
	.zero		1


	//   ....[177]....
        /*0c0c*/ 	.word	0x000052b0
        /*0c10*/ 	.word	0x00000000
        /*0c14*/ 	.word	0x00000000
        /*0c18*/ 	.short	0x010a
        /*0c1a*/ 	.byte	0xff
	.zero		1


	//   ....[178]....
        /*0c1c*/ 	.word	0x000053e0
        /*0c20*/ 	.word	0x000000ff
        /*0c24*/ 	.word	0x00000378
        /*0c28*/ 	.short	0x010a
        /*0c2a*/ 	.byte	0x04
	.zero		1


	//   ....[179]....
        /*0c2c*/ 	.word	0x00005480
        /*0c30*/ 	.word	0x000000ff
        /*0c34*/ 	.word	0x00000370
        /*0c38*/ 	.short	0x010a
        /*0c3a*/ 	.byte	0x04
	.zero		1


	//   ....[180]....
        /*0c3c*/ 	.word	0x00005520
        /*0c40*/ 	.word	0x000000ff
        /*0c44*/ 	.word	0x00000000
        /*0c48*/ 	.short	0x0101
        /*0c4a*/ 	.byte	0x05
	.zero		1


	//   ....[181]....
        /*0c4c*/ 	.word	0x00005560
        /*0c50*/ 	.word	0x000000ff
        /*0c54*/ 	.word	0x00000378
        /*0c58*/ 	.short	0x0106
        /*0c5a*/ 	.byte	0x04
	.zero		1


	//   ....[182]....
        /*0c5c*/ 	.word	0x000055a0
        /*0c60*/ 	.word	0x00000000
        /*0c64*/ 	.word	0x00000378
        /*0c68*/ 	.short	0x010a
        /*0c6a*/ 	.byte	0xff
	.zero		1


	//   ....[183]....
        /*0c6c*/ 	.word	0x000057e0
        /*0c70*/ 	.word	0x000000ff
        /*0c74*/ 	.word	0x00000008
        /*0c78*/ 	.short	0x010a
        /*0c7a*/ 	.byte	0x05
	.zero		1


	//   ....[184]....
        /*0c7c*/ 	.word	0x00005800
        /*0c80*/ 	.word	0x000000ff
        /*0c84*/ 	.word	0x00000008
        /*0c88*/ 	.short	0x010a
        /*0c8a*/ 	.byte	0x05
	.zero		1


	//   ....[185]....
        /*0c8c*/ 	.word	0x00005990
        /*0c90*/ 	.word	0x000000ff
        /*0c94*/ 	.word	0x00000008
        /*0c98*/ 	.short	0x010a
        /*0c9a*/ 	.byte	0x05
	.zero		1


	//   ....[186]....
        /*0c9c*/ 	.word	0x000059b0
        /*0ca0*/ 	.word	0x000000ff
        /*0ca4*/ 	.word	0x00000008
        /*0ca8*/ 	.short	0x010a
        /*0caa*/ 	.byte	0x05
	.zero		1


	//   ....[187]....
        /*0cac*/ 	.word	0x00005a70
        /*0cb0*/ 	.word	0x000000ff
        /*0cb4*/ 	.word	0x00000000
        /*0cb8*/ 	.short	0x0101
        /*0cba*/ 	.byte	0x04
	.zero		1


	//   ....[188]....
        /*0cbc*/ 	.word	0x00005d60
        /*0cc0*/ 	.word	0x000000ff
        /*0cc4*/ 	.word	0x00000370
        /*0cc8*/ 	.short	0x010a
        /*0cca*/ 	.byte	0x0f
	.zero		1


	//   ....[189]....
        /*0ccc*/ 	.word	0x00005e00
        /*0cd0*/ 	.word	0x000000ff
        /*0cd4*/ 	.word	0x00000000
        /*0cd8*/ 	.short	0x0101
        /*0cda*/ 	.byte	0x18
	.zero		1


	//   ....[190]....
        /*0cdc*/ 	.word	0x00005e40
        /*0ce0*/ 	.word	0x000000ff
        /*0ce4*/ 	.word	0x00000390
        /*0ce8*/ 	.short	0x010a
        /*0cea*/ 	.byte	0x14
	.zero		1


	//   ....[191]....
        /*0cec*/ 	.word	0x00005f10
        /*0cf0*/ 	.word	0x000000ff
        /*0cf4*/ 	.word	0x00000000
        /*0cf8*/ 	.short	0x010a
        /*0cfa*/ 	.byte	0x04
	.zero		1


	//   ....[192]....
        /*0cfc*/ 	.word	0x00005f80
        /*0d00*/ 	.word	0x000000ff
        /*0d04*/ 	.word	0x00000000
        /*0d08*/ 	.short	0x010a
        /*0d0a*/ 	.byte	0x0a
	.zero		1


	//   ....[193]....
        /*0d0c*/ 	.word	0x000060b0
        /*0d10*/ 	.word	0x000000ff
        /*0d14*/ 	.word	0x00000000
        /*0d18*/ 	.short	0x010a
        /*0d1a*/ 	.byte	0x05
	.zero		1


	//   ....[194]....
        /*0d1c*/ 	.word	0x000062b0
        /*0d20*/ 	.word	0x000000ff
        /*0d24*/ 	.word	0x00000000
        /*0d28*/ 	.short	0x010a
        /*0d2a*/ 	.byte	0x04
	.zero		1


	//   ....[195]....
        /*0d2c*/ 	.word	0x00006350
        /*0d30*/ 	.word	0x00000000
        /*0d34*/ 	.word	0x00000000
        /*0d38*/ 	.short	0x010a
        /*0d3a*/ 	.byte	0xff
	.zero		1


	//   ....[196]....
        /*0d3c*/ 	.word	0x00006390
        /*0d40*/ 	.word	0x00000000
        /*0d44*/ 	.word	0x00000000
        /*0d48*/ 	.short	0x010a
        /*0d4a*/ 	.byte	0xff
	.zero		1


	//   ....[197]....
        /*0d4c*/ 	.word	0x00006400
        /*0d50*/ 	.word	0x000000ff
        /*0d54*/ 	.word	0x00000000
        /*0d58*/ 	.short	0x0101
        /*0d5a*/ 	.byte	0x04
	.zero		1


	//   ....[198]....
        /*0d5c*/ 	.word	0x00006440
        /*0d60*/ 	.word	0x000000ff
        /*0d64*/ 	.word	0x000003a0
        /*0d68*/ 	.short	0x010a
        /*0d6a*/ 	.byte	0x0f
	.zero		1


	//   ....[199]....
        /*0d6c*/ 	.word	0x000064b0
        /*0d70*/ 	.word	0x000000ff
        /*0d74*/ 	.word	0x00000000
        /*0d78*/ 	.short	0x0101
        /*0d7a*/ 	.byte	0x04
	.zero		1


	//   ....[200]....
        /*0d7c*/ 	.word	0x00006ae0
        /*0d80*/ 	.word	0x000000ff
        /*0d84*/ 	.word	0x00000370
        /*0d88*/ 	.short	0x010a
        /*0d8a*/ 	.byte	0x1f
	.zero		1


	//   ....[201]....
        /*0d8c*/ 	.word	0x00006b80
        /*0d90*/ 	.word	0x000000ff
        /*0d94*/ 	.word	0x00000000
        /*0d98*/ 	.short	0x0101
        /*0d9a*/ 	.byte	0x2f
	.zero		1


	//   ....[202]....
        /*0d9c*/ 	.word	0x000070b0
        /*0da0*/ 	.word	0x000000ff
        /*0da4*/ 	.word	0x00000368
        /*0da8*/ 	.short	0x010a
        /*0daa*/ 	.byte	0x1f
	.zero		1


	//   ....[203]....
        /*0dac*/ 	.word	0x00007570
        /*0db0*/ 	.word	0x000000ff
        /*0db4*/ 	.word	0x00000350
        /*0db8*/ 	.short	0x010a
        /*0dba*/ 	.byte	0x1f
	.zero		1


	//   ....[204]....
        /*0dbc*/ 	.word	0x00007760
        /*0dc0*/ 	.word	0x000000ff
        /*0dc4*/ 	.word	0x00000340
        /*0dc8*/ 	.short	0x010b
        /*0dca*/ 	.byte	0x1f
	.zero		1


	//   ....[205]....
        /*0dcc*/ 	.word	0x00007770
        /*0dd0*/ 	.word	0x000000ff
        /*0dd4*/ 	.word	0x00000000
        /*0dd8*/ 	.short	0x0101
        /*0dda*/ 	.byte	0x32
	.zero		1


	//   ....[206]....
        /*0ddc*/ 	.word	0x00007780
        /*0de0*/ 	.word	0x000000ff
        /*0de4*/ 	.word	0x00000358
        /*0de8*/ 	.short	0x010a
        /*0dea*/ 	.byte	0x1f
	.zero		1


	//   ....[207]....
        /*0dec*/ 	.word	0x000079b0
        /*0df0*/ 	.word	0x000000ff
        /*0df4*/ 	.word	0x00000348
        /*0df8*/ 	.short	0x010b
        /*0dfa*/ 	.byte	0x1f
	.zero		1


	//   ....[208]....
        /*0dfc*/ 	.word	0x000079c0
        /*0e00*/ 	.word	0x000000ff
        /*0e04*/ 	.word	0x00000000
        /*0e08*/ 	.short	0x0101
        /*0e0a*/ 	.byte	0x31
	.zero		1


	//   ....[209]....
        /*0e0c*/ 	.word	0x00007a10
        /*0e10*/ 	.word	0x000000ff
        /*0e14*/ 	.word	0x00000350
        /*0e18*/ 	.short	0x010a
        /*0e1a*/ 	.byte	0x1f
	.zero		1


	//   ....[210]....
        /*0e1c*/ 	.word	0x00007a50
        /*0e20*/ 	.word	0x00000000
        /*0e24*/ 	.word	0x00000358
        /*0e28*/ 	.short	0x010a
        /*0e2a*/ 	.byte	0xff
	.zero		1


	//   ....[211]....
        /*0e2c*/ 	.word	0x00007dd0
        /*0e30*/ 	.word	0x000000ff
        /*0e34*/ 	.word	0x00000370
        /*0e38*/ 	.short	0x010a
        /*0e3a*/ 	.byte	0x31
	.zero		1


	//   ....[212]....
        /*0e3c*/ 	.word	0x00007ea0
        /*0e40*/ 	.word	0x000000ff
        /*0e44*/ 	.word	0x00000000
        /*0e48*/ 	.short	0x0101
        /*0e4a*/ 	.byte	0x04
	.zero		1


	//   ....[213]....
        /*0e4c*/ 	.word	0x00008e80
        /*0e50*/ 	.word	0x00000000
        /*0e54*/ 	.word	0x00000340
        /*0e58*/ 	.short	0x010a
        /*0e5a*/ 	.byte	0xff
	.zero		1


	//   ....[214]....
        /*0e5c*/ 	.word	0x00008ec0
        /*0e60*/ 	.word	0x00000065
        /*0e64*/ 	.word	0x00000380
        /*0e68*/ 	.short	0x010a
        /*0e6a*/ 	.byte	0xff
	.zero		1


	//   ....[215]....
        /*0e6c*/ 	.word	0x00009000
        /*0e70*/ 	.word	0x00000000
        /*0e74*/ 	.word	0x00000340
        /*0e78*/ 	.short	0x010a
        /*0e7a*/ 	.byte	0xff
	.zero		1


	//   ....[216]....
        /*0e7c*/ 	.word	0x00009130
        /*0e80*/ 	.word	0x00000002
        /*0e84*/ 	.word	0x00000000
        /*0e88*/ 	.short	0x0101
        /*0e8a*/ 	.byte	0xff
	.zero		1


	//   ....[217]....
        /*0e8c*/ 	.word	0x00009190
        /*0e90*/ 	.word	0x00000065
        /*0e94*/ 	.word	0x00000380
        /*0e98*/ 	.short	0x010a
        /*0e9a*/ 	.byte	0xff
	.zero		1


	//   ....[218]....
        /*0e9c*/ 	.word	0x00009d60
        /*0ea0*/ 	.word	0x0000006e
        /*0ea4*/ 	.word	0x00000340
        /*0ea8*/ 	.short	0x010a
        /*0eaa*/ 	.byte	0xff
	.zero		1


	//   ....[219]....
        /*0eac*/ 	.word	0x00009e30
        /*0eb0*/ 	.word	0x0000006e
        /*0eb4*/ 	.word	0x00000340
        /*0eb8*/ 	.short	0x010a
        /*0eba*/ 	.byte	0xff
	.zero		1


	//   ....[220]....
        /*0ebc*/ 	.word	0x00009f40
        /*0ec0*/ 	.word	0x00000000
        /*0ec4*/ 	.word	0x00000000
        /*0ec8*/ 	.short	0x0101
        /*0eca*/ 	.byte	0xff
	.zero		1


	//   ....[221]....
        /*0ecc*/ 	.word	0x0000a240
        /*0ed0*/ 	.word	0x00000065
        /*0ed4*/ 	.word	0x00000000
        /*0ed8*/ 	.short	0x0101
        /*0eda*/ 	.byte	0xff
	.zero		1


	//   ....[222]....
        /*0edc*/ 	.word	0x0000abe0
        /*0ee0*/ 	.word	0x00000000
        /*0ee4*/ 	.word	0x000001a0
        /*0ee8*/ 	.short	0x010a
        /*0eea*/ 	.byte	0xff
	.zero		1


	//   ....[223]....
        /*0eec*/ 	.word	0x0000ac40
        /*0ef0*/ 	.word	0x00000000
        /*0ef4*/ 	.word	0x000001a0
        /*0ef8*/ 	.short	0x010a
        /*0efa*/ 	.byte	0xff
	.zero		1


	//   ....[224]....
        /*0efc*/ 	.word	0x0000aca0
        /*0f00*/ 	.word	0x00000000
        /*0f04*/ 	.word	0x00000370
        /*0f08*/ 	.short	0x010a
        /*0f0a*/ 	.byte	0xff
	.zero		1


	//   ....[225]....
        /*0f0c*/ 	.word	0x0000ad00
        /*0f10*/ 	.word	0x00000000
        /*0f14*/ 	.word	0x00000000
        /*0f18*/ 	.short	0x010a
        /*0f1a*/ 	.byte	0xff
	.zero		1


	//   ....[226]....
        /*0f1c*/ 	.word	0x0000ad60
        /*0f20*/ 	.word	0x00000000
        /*0f24*/ 	.word	0x00000000
        /*0f28*/ 	.short	0x010a
        /*0f2a*/ 	.byte	0xff
	.zero		1


	//   ....[227]....
        /*0f2c*/ 	.word	0x0000adc0
        /*0f30*/ 	.word	0x00000000
        /*0f34*/ 	.word	0x00000000
        /*0f38*/ 	.short	0x010a
        /*0f3a*/ 	.byte	0xff
	.zero		1


	//   ....[228]....
        /*0f3c*/ 	.word	0x0000ae20
        /*0f40*/ 	.word	0x00000000
        /*0f44*/ 	.word	0x00000000
        /*0f48*/ 	.short	0x010a
        /*0f4a*/ 	.byte	0xff
	.zero		1


	//   ....[229]....
        /*0f4c*/ 	.word	0x0000ae80
        /*0f50*/ 	.word	0x00000000
        /*0f54*/ 	.word	0x00000000
        /*0f58*/ 	.short	0x010a
        /*0f5a*/ 	.byte	0xff
	.zero		1


	//   ....[230]....
        /*0f5c*/ 	.word	0x0000aee0
        /*0f60*/ 	.word	0x00000000
        /*0f64*/ 	.word	0x00000000
        /*0f68*/ 	.short	0x010a
        /*0f6a*/ 	.byte	0xff
	.zero		1


	//   ....[231]....
        /*0f6c*/ 	.word	0x0000af40
        /*0f70*/ 	.word	0x00000000
        /*0f74*/ 	.word	0x00000000
        /*0f78*/ 	.short	0x010a
        /*0f7a*/ 	.byte	0xff
	.zero		1


	//   ....[232]....
        /*0f7c*/ 	.word	0x0000afa0
        /*0f80*/ 	.word	0x00000000
        /*0f84*/ 	.word	0x00000000
        /*0f88*/ 	.short	0x010a
        /*0f8a*/ 	.byte	0xff
	.zero		1


	//   ....[233]....
        /*0f8c*/ 	.word	0x0000b000
        /*0f90*/ 	.word	0x00000000
        /*0f94*/ 	.word	0x00000000
        /*0f98*/ 	.short	0x010a
        /*0f9a*/ 	.byte	0xff
	.zero		1


	//   ....[234]....
        /*0f9c*/ 	.word	0x0000b060
        /*0fa0*/ 	.word	0x00000000
        /*0fa4*/ 	.word	0x00000000
        /*0fa8*/ 	.short	0x010a
        /*0faa*/ 	.byte	0xff
	.zero		1


	//   ....[235]....
        /*0fac*/ 	.word	0x0000b0c0
        /*0fb0*/ 	.word	0x00000000
        /*0fb4*/ 	.word	0x00000000
        /*0fb8*/ 	.short	0x010a
        /*0fba*/ 	.byte	0xff
	.zero		1


	//   ....[236]....
        /*0fbc*/ 	.word	0x0000b120
        /*0fc0*/ 	.word	0x00000000
        /*0fc4*/ 	.word	0x00000000
        /*0fc8*/ 	.short	0x010a
        /*0fca*/ 	.byte	0xff
	.zero		1


	//   ....[237]....
        /*0fcc*/ 	.word	0x0000b180
        /*0fd0*/ 	.word	0x00000000
        /*0fd4*/ 	.word	0x00000000
        /*0fd8*/ 	.short	0x010a
        /*0fda*/ 	.byte	0xff
	.zero		1


	//   ....[238]....
        /*0fdc*/ 	.word	0x0000b1e0
        /*0fe0*/ 	.word	0x00000000
        /*0fe4*/ 	.word	0x00000000
        /*0fe8*/ 	.short	0x010a
        /*0fea*/ 	.byte	0xff
	.zero		1


	//   ....[239]....
        /*0fec*/ 	.word	0x0000b240
        /*0ff0*/ 	.word	0x00000000
        /*0ff4*/ 	.word	0x00000000
        /*0ff8*/ 	.short	0x010a
        /*0ffa*/ 	.byte	0xff
	.zero		1


	//   ....[240]....
        /*0ffc*/ 	.word	0x0000b2a0
        /*1000*/ 	.word	0x00000000
        /*1004*/ 	.word	0x00000000
        /*1008*/ 	.short	0x010a
        /*100a*/ 	.byte	0xff
	.zero		1


	//   ....[241]....
        /*100c*/ 	.word	0x0000b300
        /*1010*/ 	.word	0x00000000
        /*1014*/ 	.word	0x00000000
        /*1018*/ 	.short	0x010a
        /*101a*/ 	.byte	0xff
	.zero		1


	//   ....[242]....
        /*101c*/ 	.word	0x0000b360
        /*1020*/ 	.word	0x00000000
        /*1024*/ 	.word	0x00000000
        /*1028*/ 	.short	0x010a
        /*102a*/ 	.byte	0xff
	.zero		1


	//   ....[243]....
        /*102c*/ 	.word	0x0000b3c0
        /*1030*/ 	.word	0x00000000
        /*1034*/ 	.word	0x00000000
        /*1038*/ 	.short	0x010a
        /*103a*/ 	.byte	0xff
	.zero		1


	//   ....[244]....
        /*103c*/ 	.word	0x0000b420
        /*1040*/ 	.word	0x00000000
        /*1044*/ 	.word	0x00000000
        /*1048*/ 	.short	0x010a
        /*104a*/ 	.byte	0xff
	.zero		1


	//   ....[245]....
        /*104c*/ 	.word	0x0000b480
        /*1050*/ 	.word	0x00000000
        /*1054*/ 	.word	0x00000000
        /*1058*/ 	.short	0x010a
        /*105a*/ 	.byte	0xff
	.zero		1


	//   ....[246]....
        /*105c*/ 	.word	0x0000b4e0
        /*1060*/ 	.word	0x00000000
        /*1064*/ 	.word	0x00000000
        /*1068*/ 	.short	0x010a
        /*106a*/ 	.byte	0xff
	.zero		1


	//   ....[247]....
        /*106c*/ 	.word	0x0000b540
        /*1070*/ 	.word	0x00000000
        /*1074*/ 	.word	0x00000000
        /*1078*/ 	.short	0x010a
        /*107a*/ 	.byte	0xff
	.zero		1


	//   ....[248]....
        /*107c*/ 	.word	0x0000b5a0
        /*1080*/ 	.word	0x00000000
        /*1084*/ 	.word	0x00000000
        /*1088*/ 	.short	0x010a
        /*108a*/ 	.byte	0xff
	.zero		1


	//   ....[249]....
        /*108c*/ 	.word	0x0000b600
        /*1090*/ 	.word	0x00000000
        /*1094*/ 	.word	0x00000000
        /*1098*/ 	.short	0x010a
        /*109a*/ 	.byte	0xff
	.zero		1


	//   ....[250]....
        /*109c*/ 	.word	0x0000b660
        /*10a0*/ 	.word	0x00000000
        /*10a4*/ 	.word	0x00000000
        /*10a8*/ 	.short	0x010a
        /*10aa*/ 	.byte	0xff
	.zero		1


	//   ....[251]....
        /*10ac*/ 	.word	0x0000b6c0
        /*10b0*/ 	.word	0x00000000
        /*10b4*/ 	.word	0x00000000
        /*10b8*/ 	.short	0x010a
        /*10ba*/ 	.byte	0xff
	.zero		1


	//   ....[252]....
        /*10bc*/ 	.word	0x0000b720
        /*10c0*/ 	.word	0x00000000
        /*10c4*/ 	.word	0x00000000
        /*10c8*/ 	.short	0x010a
        /*10ca*/ 	.byte	0xff
	.zero		1


	//   ....[253]....
        /*10cc*/ 	.word	0x0000b780
        /*10d0*/ 	.word	0x00000000
        /*10d4*/ 	.word	0x00000000
        /*10d8*/ 	.short	0x010a
        /*10da*/ 	.byte	0xff
	.zero		1


	//   ....[254]....
        /*10dc*/ 	.word	0x0000b7e0
        /*10e0*/ 	.word	0x00000000
        /*10e4*/ 	.word	0x00000000
        /*10e8*/ 	.short	0x010a
        /*10ea*/ 	.byte	0xff
	.zero		1


	//   ....[255]....
        /*10ec*/ 	.word	0x0000b840
        /*10f0*/ 	.word	0x00000000
        /*10f4*/ 	.word	0x00000000
        /*10f8*/ 	.short	0x010a
        /*10fa*/ 	.byte	0xff
	.zero		1


	//   ....[0]....
        /*10fc*/ 	.word	0x0000b8a0
        /*1100*/ 	.word	0x00000000
        /*1104*/ 	.word	0x00000000
        /*1108*/ 	.short	0x010a
        /*110a*/ 	.byte	0xff
	.zero		1


	//   ....[1]....
        /*110c*/ 	.word	0x0000b900
        /*1110*/ 	.word	0x00000000
        /*1114*/ 	.word	0x00000000
        /*1118*/ 	.short	0x010a
        /*111a*/ 	.byte	0xff
	.zero		1


	//   ....[2]....
        /*111c*/ 	.word	0x0000b960
        /*1120*/ 	.word	0x00000000
        /*1124*/ 	.word	0x00000000
        /*1128*/ 	.short	0x010a
        /*112a*/ 	.byte	0xff
	.zero		1


	//   ....[3]....
        /*112c*/ 	.word	0x0000b9c0
        /*1130*/ 	.word	0x00000000
        /*1134*/ 	.word	0x00000000
        /*1138*/ 	.short	0x010a
        /*113a*/ 	.byte	0xff
	.zero		1


	//   ....[4]....
        /*113c*/ 	.word	0x0000ba20
        /*1140*/ 	.word	0x00000000
        /*1144*/ 	.word	0x00000000
        /*1148*/ 	.short	0x010a
        /*114a*/ 	.byte	0xff
	.zero		1


	//   ....[5]....
        /*114c*/ 	.word	0x0000ba80
        /*1150*/ 	.word	0x00000000
        /*1154*/ 	.word	0x00000000
        /*1158*/ 	.short	0x010a
        /*115a*/ 	.byte	0xff
	.zero		1


	//   ....[6]....
        /*115c*/ 	.word	0x0000bae0
        /*1160*/ 	.word	0x00000000
        /*1164*/ 	.word	0x00000000
        /*1168*/ 	.short	0x010a
        /*116a*/ 	.byte	0xff
	.zero		1


	//   ....[7]....
        /*116c*/ 	.word	0x0000bb40
        /*1170*/ 	.word	0x00000000
        /*1174*/ 	.word	0x00000000
        /*1178*/ 	.short	0x010a
        /*117a*/ 	.byte	0xff
	.zero		1


	//   ....[8]....
        /*117c*/ 	.word	0x0000bba0
        /*1180*/ 	.word	0x00000000
        /*1184*/ 	.word	0x00000000
        /*1188*/ 	.short	0x010a
        /*118a*/ 	.byte	0xff
	.zero		1


	//   ....[9]....
        /*118c*/ 	.word	0x0000bc00
        /*1190*/ 	.word	0x00000000
        /*1194*/ 	.word	0x00000000
        /*1198*/ 	.short	0x010a
        /*119a*/ 	.byte	0xff
	.zero		1


	//   ....[10]....
        /*119c*/ 	.word	0x0000bc60
        /*11a0*/ 	.word	0x00000000
        /*11a4*/ 	.word	0x00000000
        /*11a8*/ 	.short	0x010a
        /*11aa*/ 	.byte	0xff
	.zero		1


	//   ....[11]....
        /*11ac*/ 	.word	0x0000bcc0
        /*11b0*/ 	.word	0x00000000
        /*11b4*/ 	.word	0x00000000
        /*11b8*/ 	.short	0x010a
        /*11ba*/ 	.byte	0xff
	.zero		1


	//   ....[12]....
        /*11bc*/ 	.word	0x0000bd20
        /*11c0*/ 	.word	0x00000000
        /*11c4*/ 	.word	0x00000000
        /*11c8*/ 	.short	0x010a
        /*11ca*/ 	.byte	0xff
	.zero		1


	//   ....[13]....
        /*11cc*/ 	.word	0x0000bd80
        /*11d0*/ 	.word	0x00000000
        /*11d4*/ 	.word	0x00000000
        /*11d8*/ 	.short	0x010a
        /*11da*/ 	.byte	0xff
	.zero		1


	//   ....[14]....
        /*11dc*/ 	.word	0x0000bde0
        /*11e0*/ 	.word	0x00000000
        /*11e4*/ 	.word	0x00000000
        /*11e8*/ 	.short	0x010a
        /*11ea*/ 	.byte	0xff
	.zero		1


	//   ....[15]....
        /*11ec*/ 	.word	0x0000be40
        /*11f0*/ 	.word	0x00000000
        /*11f4*/ 	.word	0x00000000
        /*11f8*/ 	.short	0x010a
        /*11fa*/ 	.byte	0xff
	.zero		1


	//   ....[16]....
        /*11fc*/ 	.word	0x0000bea0
        /*1200*/ 	.word	0x00000000
        /*1204*/ 	.word	0x00000000
        /*1208*/ 	.short	0x010a
        /*120a*/ 	.byte	0xff
	.zero		1


	//   ....[17]....
        /*120c*/ 	.word	0x0000bf00
        /*1210*/ 	.word	0x00000000
        /*1214*/ 	.word	0x00000000
        /*1218*/ 	.short	0x010a
        /*121a*/ 	.byte	0xff
	.zero		1


	//   ....[18]....
        /*121c*/ 	.word	0x0000bf60
        /*1220*/ 	.word	0x00000000
        /*1224*/ 	.word	0x00000000
        /*1228*/ 	.short	0x010a
        /*122a*/ 	.byte	0xff
	.zero		1


	//   ....[19]....
        /*122c*/ 	.word	0x0000bfc0
        /*1230*/ 	.word	0x00000000
        /*1234*/ 	.word	0x00000000
        /*1238*/ 	.short	0x010a
        /*123a*/ 	.byte	0xff
	.zero		1


	//   ....[20]....
        /*123c*/ 	.word	0x0000c020
        /*1240*/ 	.word	0x00000004
        /*1244*/ 	.word	0x00000378
        /*1248*/ 	.short	0x010a
        /*124a*/ 	.byte	0xff
	.zero		1


	//   ....[21]....
        /*124c*/ 	.word	0x0000c080
        /*1250*/ 	.word	0x00000004
        /*1254*/ 	.word	0x00000370
        /*1258*/ 	.short	0x010a
        /*125a*/ 	.byte	0xff
	.zero		1


	//   ....[22]....
        /*125c*/ 	.word	0x0000c0e0
        /*1260*/ 	.word	0x00000005
        /*1264*/ 	.word	0x00000008
        /*1268*/ 	.short	0x010a
        /*126a*/ 	.byte	0xff
	.zero		1


	//   ....[23]....
        /*126c*/ 	.word	0x0000c1c0
        /*1270*/ 	.word	0x00000003
        /*1274*/ 	.word	0x00000008
        /*1278*/ 	.short	0x010a
        /*127a*/ 	.byte	0xff
	.zero		1


	//   ....[24]....
        /*127c*/ 	.word	0x0000c220
        /*1280*/ 	.word	0x00000004
        /*1284*/ 	.word	0x00000370
        /*1288*/ 	.short	0x010a
        /*128a*/ 	.byte	0xff
	.zero		1


	//   ....[25]....
        /*128c*/ 	.word	0x0000c280
        /*1290*/ 	.word	0x00000004
        /*1294*/ 	.word	0x00000390
        /*1298*/ 	.short	0x010a
        /*129a*/ 	.byte	0xff
	.zero		1


	//   ....[26]....
        /*129c*/ 	.word	0x0000c2e0
        /*12a0*/ 	.word	0x00000004
        /*12a4*/ 	.word	0x00000000
        /*12a8*/ 	.short	0x010a
        /*12aa*/ 	.byte	0xff
	.zero		1


	//   ....[27]....
        /*12ac*/ 	.word	0x0000c340
        /*12b0*/ 	.word	0x00000000
        /*12b4*/ 	.word	0x00000000
        /*12b8*/ 	.short	0x010a
        /*12ba*/ 	.byte	0xff
	.zero		1


	//   ....[28]....
        /*12bc*/ 	.word	0x0000c3a0
        /*12c0*/ 	.word	0x00000000
        /*12c4*/ 	.word	0x000003a0
        /*12c8*/ 	.short	0x010a
        /*12ca*/ 	.byte	0xff
	.zero		1


	//   ....[29]....
        /*12cc*/ 	.word	0x0000c400
        /*12d0*/ 	.word	0x00000000
        /*12d4*/ 	.word	0x00000370
        /*12d8*/ 	.short	0x010a
        /*12da*/ 	.byte	0xff
	.zero		1


	//   ....[30]....
        /*12dc*/ 	.word	0x0000c460
        /*12e0*/ 	.word	0x00000003
        /*12e4*/ 	.word	0x00000368
        /*12e8*/ 	.short	0x010a
        /*12ea*/ 	.byte	0xff
	.zero		1


	//   ....[31]....
        /*12ec*/ 	.word	0x0000c4c0
        /*12f0*/ 	.word	0x00000000
        /*12f4*/ 	.word	0x00000350
        /*12f8*/ 	.short	0x010a
        /*12fa*/ 	.byte	0xff
	.zero		1


	//   ....[32]....
        /*12fc*/ 	.word	0x0000c520
        /*1300*/ 	.word	0x00000000
        /*1304*/ 	.word	0x00000358
        /*1308*/ 	.short	0x010a
        /*130a*/ 	.byte	0xff
	.zero		1


	//   ....[33]....
        /*130c*/ 	.word	0x0000c580
        /*1310*/ 	.word	0x00000000
        /*1314*/ 	.word	0x00000350
        /*1318*/ 	.short	0x010a
        /*131a*/ 	.byte	0xff
	.zero		1


	//   ....[34]....
        /*131c*/ 	.word	0x0000c5e0
        /*1320*/ 	.word	0x00000000
        /*1324*/ 	.word	0x00000370
        /*1328*/ 	.short	0x010a
        /*132a*/ 	.byte	0xff
	.zero		1


	//   ....[35]....
        /*132c*/ 	.word	0x0000c630
        /*1330*/ 	.word	0x00000000
        /*1334*/ 	.word	0x00000340
        /*1338*/ 	.short	0x010a
        /*133a*/ 	.byte	0xff
	.zero		1


	//   ....[36]....
        /*133c*/ 	.word	0x0000c680
        /*1340*/ 	.word	0x00000065
        /*1344*/ 	.word	0x00000380
        /*1348*/ 	.short	0x010a
        /*134a*/ 	.byte	0xff
	.zero		1


	//   ....[37]....
        /*134c*/ 	.word	0x0000c6d0
        /*1350*/ 	.word	0x0000006e
        /*1354*/ 	.word	0x00000340
        /*1358*/ 	.short	0x010a
        /*135a*/ 	.byte	0xff
	.zero		1


	//----- nvinfo : EIATTR_NUM_MBARRIERS
	.align		4
.L_47:
        /*135c*/ 	.byte	0x03, 0x38
        /*135e*/ 	.short	0x0075


	//----- nvinfo : EIATTR_EXIT_INSTR_OFFSETS
	.align		4
        /*1360*/ 	.byte	0x04, 0x1c
        /*1362*/ 	.short	(.L_49 - .L_48)


	//   ....[0]....
.L_48:
        /*1364*/ 	.word	0x000052e0


	//   ....[1]....
        /*1368*/ 	.word	0x00005570


	//   ....[2]....
        /*136c*/ 	.word	0x000055d0


	//   ....[3]....
        /*1370*/ 	.word	0x000066d0


	//   ....[4]....
        /*1374*/ 	.word	0x00007a80


	//   ....[5]....
        /*1378*/ 	.word	0x00007ac0


	//   ....[6]....
        /*137c*/ 	.word	0x0000abc0


	//----- nvinfo : EIATTR_MAX_THREADS
	.align		4
.L_49:
        /*1380*/ 	.byte	0x04, 0x05
        /*1382*/ 	.short	(.L_51 - .L_50)
.L_50:
        /*1384*/ 	.word	0x00000100
        /*1388*/ 	.word	0x00000001
        /*138c*/ 	.word	0x00000001


	//----- nvinfo : EIATTR_CRS_STACK_SIZE
	.align		4
.L_51:
        /*1390*/ 	.byte	0x04, 0x1e
        /*1392*/ 	.short	(.L_53 - .L_52)
.L_52:
        /*1394*/ 	.word	0x00000000


	//----- nvinfo : EIATTR_CBANK_PARAM_SIZE
	.align		4
.L_53:
        /*1398*/ 	.byte	0x03, 0x19
        /*139a*/ 	.short	0x0800


	//----- nvinfo : EIATTR_PARAM_CBANK
	.align		4
        /*139c*/ 	.byte	0x04, 0x0a
        /*139e*/ 	.short	(.L_55 - .L_54)
	.align		4
.L_54:
        /*13a0*/ 	.word	index@(.nv.constant0._ZN7cutlass13device_kernelINS_4conv6kernel13ConvUniversalINS1_16ConvProblemShapeILNS1_8OperatorE2ELi2EEENS1_10collective14CollectiveConvINS1_47MainloopSm100TmaUmmaWarpSpecializedImplicitGemmILS5_2ELi52ELi2ELi1ELi2EN4cute5tupleIJNSA_1CILi2EEENSC_ILi1EEESE_EEEEENSB_IJNSC_ILi128EEENSB_IJSH_EEENSB_IJNSC_ILi32EEEEEEEEENS_12float_e4m3_tESM_NSA_8TiledMMAINSA_8MMA_AtomIJNSA_10MMA_TraitsINSA_25SM100_MMA_F8F6F4_2x1SM_SSEJSM_SM_fSH_SH_NSA_17integral_constantINSA_4UMMA5MajorELST_1EEESU_NSR_INSS_7ScaleInELSV_0EEESW_EEEEEENSA_6LayoutINSB_IJSE_SE_SE_EEENSB_IJNSC_ILi0EEES11_S11_EEEEENSB_IJNSA_10UnderscoreES14_S14_EEEEENS7_6detail27Sm100ImplicitGemmTileTraitsINSA_18SM100_TMA_2SM_LOADENSA_14ComposedLayoutINSA_7SwizzleILi2ELi4ELi3EEENSA_18smem_ptr_flag_bitsILi8EEENSZ_INSB_IJNSC_ILi64EEENSC_ILi8EEEEEENSB_IJSE_S1F_EEEEEEEvEENS18_INSA_25SM100_TMA_2SM_LOAD_IM2COLES1K_vEEEENS_8epilogue10collective18CollectiveEpilogueINS1P_23Sm100TmaWarpSpecializedILi2ELi2ELi32ELb0ELb0EEEJNSB_IJS1F_SI_SK_EEENSB_IJNSZ_IS1F_SE_EENSZ_INSB_IJSJ_SD_EEES1I_EEEEESM_NSB_IJlNSB_IJSE_llEEES11_EEESM_S20_NS1P_6fusion15FusionCallbacksIS1T_NS21_17LinearCombinationISM_fSM_fLNS_15FloatRoundStyleE2EEES1U_S1Y_JEEENSA_5SM1004TMEM4LOAD26SM100_TMEM_LOAD_32dp32b32xENSA_13SM90_TMA_LOADENS1A_INS1B_ILi1ELi4ELi3EEES1E_NSZ_INSB_IJS1G_SJ_EEENSB_IJSJ_SE_EEEEEEENSA_39AutoVectorizingCopyWithAssumedAlignmentILi128EEENSA_14SM90_TMA_STOREES2G_S2I_S2I_EEEvvEEEEvNT_6ParamsE)
        /*13a4*/ 	.short	0x0380
        /*13a6*/ 	.short	0x0800


	//----- nvinfo : EIATTR_SW_WAR
	.align		4
.L_55:
        /*13a8*/ 	.byte	0x04, 0x36
        /*13aa*/ 	.short	(.L_57 - .L_56)
.L_56:
        /*13ac*/ 	.word	0x00000008
.L_57:


//--------------------- .nv.callgraph             --------------------------
	.section	.nv.callgraph,"",@"SHT_CUDA_CALLGRAPH"
	.align	4
	.sectionentsize	8
	.align		4
        /*0000*/ 	.word	0x00000000
	.align		4
        /*0004*/ 	.word	0xffffffff
	.align		4
        /*0008*/ 	.word	index@(_ZN7cutlass13device_kernelINS_4conv6kernel13ConvUniversalINS1_16ConvProblemShapeILNS1_8OperatorE2ELi2EEENS1_10collective14CollectiveConvINS1_47MainloopSm100TmaUmmaWarpSpecializedImplicitGemmILS5_2ELi52ELi2ELi1ELi2EN4cute5tupleIJNSA_1CILi2EEENSC_ILi1EEESE_EEEEENSB_IJNSC_ILi128EEENSB_IJSH_EEENSB_IJNSC_ILi32EEEEEEEEENS_12float_e4m3_tESM_NSA_8TiledMMAINSA_8MMA_AtomIJNSA_10MMA_TraitsINSA_25SM100_MMA_F8F6F4_2x1SM_SSEJSM_SM_fSH_SH_NSA_17integral_constantINSA_4UMMA5MajorELST_1EEESU_NSR_INSS_7ScaleInELSV_0EEESW_EEEEEENSA_6LayoutINSB_IJSE_SE_SE_EEENSB_IJNSC_ILi0EEES11_S11_EEEEENSB_IJNSA_10UnderscoreES14_S14_EEEEENS7_6detail27Sm100ImplicitGemmTileTraitsINSA_18SM100_TMA_2SM_LOADENSA_14ComposedLayoutINSA_7SwizzleILi2ELi4ELi3EEENSA_18smem_ptr_flag_bitsILi8EEENSZ_INSB_IJNSC_ILi64EEENSC_ILi8EEEEEENSB_IJSE_S1F_EEEEEEEvEENS18_INSA_25SM100_TMA_2SM_LOAD_IM2COLES1K_vEEEENS_8epilogue10collective18CollectiveEpilogueINS1P_23Sm100TmaWarpSpecializedILi2ELi2ELi32ELb0ELb0EEEJNSB_IJS1F_SI_SK_EEENSB_IJNSZ_IS1F_SE_EENSZ_INSB_IJSJ_SD_EEES1I_EEEEESM_NSB_IJlNSB_IJSE_llEEES11_EEESM_S20_NS1P_6fusion15FusionCallbacksIS1T_NS21_17LinearCombinationISM_fSM_fLNS_15FloatRoundStyleE2EEES1U_S1Y_JEEENSA_5SM1004TMEM4LOAD26SM100_TMEM_LOAD_32dp32b32xENSA_13SM90_TMA_LOADENS1A_INS1B_ILi1ELi4ELi3EEES1E_NSZ_INSB_IJS1G_SJ_EEENSB_IJSJ_SE_EEEEEEENSA_39AutoVectorizingCopyWithAssumedAlignmentILi128EEENSA_14SM90_TMA_STOREES2G_S2I_S2I_EEEvvEEEEvNT_6ParamsE)
	.align		4
        /*000c*/ 	.word	index@(__assertfail)
	.align		4
        /*0010*/ 	.word	0x00000000
	.align		4
        /*0014*/ 	.word	0xfffffffe
	.align		4
        /*0018*/ 	.word	0x00000000
	.align		4
        /*001c*/ 	.word	0xfffffffd
	.align		4
        /*0020*/ 	.word	0x00000000
	.align		4
        /*0024*/ 	.word	0xfffffffc


//--------------------- .nv.constant4             --------------------------
	.section	.nv.constant4,"a",@progbits
	.align	8
	.align		8
.nv.constant4:
        /*0000*/ 	.dword	__assertfail
	.align		8
        /*0008*/ 	.dword	__unnamed_1
	.align		8
        /*0010*/ 	.dword	__unnamed_2
	.align		8
        /*0018*/ 	.dword	_ZN39_INTERNAL_ece8dc7e_4_k_cu_8f2fd360_38224cuda3std3__45__cpo5beginE
	.align		8
        /*0020*/ 	.dword	_ZN39_INTERNAL_ece8dc7e_4_k_cu_8f2fd360_38224cuda3std3__45__cpo3endE
	.align		8
        /*0028*/ 	.dword	_ZN39_INTERNAL_ece8dc7e_4_k_cu_8f2fd360_38224cuda3std3__45__cpo6cbeginE
	.align		8
        /*0030*/ 	.dword	_ZN39_INTERNAL_ece8dc7e_4_k_cu_8f2fd360_38224cuda3std3__45__cpo4cendE
	.align		8
        /*0038*/ 	.dword	_ZN39_INTERNAL_ece8dc7e_4_k_cu_8f2fd360_38224cuda3std3__441_GLOBAL__N__ece8dc7e_4_k_cu_8f2fd360_38226ignoreE
	.align		8
        /*0040*/ 	.dword	_ZN39_INTERNAL_ece8dc7e_4_k_cu_8f2fd360_38224cuda3std3__419piecewise_constructE
	.align		8
        /*0048*/ 	.dword	_ZN39_INTERNAL_ece8dc7e_4_k_cu_8f2fd360_38224cuda3std3__48in_placeE
	.align		8
        /*0050*/ 	.dword	_ZN39_INTERNAL_ece8dc7e_4_k_cu_8f2fd360_38224cuda3std6ranges3__45__cpo4swapE
	.align		8
        /*0058*/ 	.dword	_ZN39_INTERNAL_ece8dc7e_4_k_cu_8f2fd360_38224cuda3std6ranges3__45__cpo9iter_moveE
	.align		8
        /*0060*/ 	.dword	_ZN39_INTERNAL_ece8dc7e_4_k_cu_8f2fd360_38224cute7productE
	.align		8
        /*0068*/ 	.dword	_ZN39_INTERNAL_ece8dc7e_4_k_cu_8f2fd360_38224cute1_E
	.align		8
        /*0070*/ 	.dword	$str$27
	.align		8
        /*0078*/ 	.dword	$str$28
	.align		8
        /*0080*/ 	.dword	$str$29
	.align		8
        /*0088*/ 	.dword	$str$30


//--------------------- .text._ZN7cutlass13device_kernelINS_4conv6kernel13ConvUniversalINS1_16ConvProblemShapeILNS1_8OperatorE2ELi2EEENS1_10collective14CollectiveConvINS1_47MainloopSm100TmaUmmaWarpSpecializedImplicitGemmILS5_2ELi52ELi2ELi1ELi2EN4cute5tupleIJNSA_1CILi2EEENSC_ILi1EEESE_EEEEENSB_IJNSC_ILi128EEENSB_IJSH_EEENSB_IJNSC_ILi32EEEEEEEEENS_12float_e4m3_tESM_NSA_8TiledMMAINSA_8MMA_AtomIJNSA_10MMA_TraitsINSA_25SM100_MMA_F8F6F4_2x1SM_SSEJSM_SM_fSH_SH_NSA_17integral_constantINSA_4UMMA5MajorELST_1EEESU_NSR_INSS_7ScaleInELSV_0EEESW_EEEEEENSA_6LayoutINSB_IJSE_SE_SE_EEENSB_IJNSC_ILi0EEES11_S11_EEEEENSB_IJNSA_10UnderscoreES14_S14_EEEEENS7_6detail27Sm100ImplicitGemmTileTraitsINSA_18SM100_TMA_2SM_LOADENSA_14ComposedLayoutINSA_7SwizzleILi2ELi4ELi3EEENSA_18smem_ptr_flag_bitsILi8EEENSZ_INSB_IJNSC_ILi64EEENSC_ILi8EEEEEENSB_IJSE_S1F_EEEEEEEvEENS18_INSA_25SM100_TMA_2SM_LOAD_IM2COLES1K_vEEEENS_8epilogue10collective18CollectiveEpilogueINS1P_23Sm100TmaWarpSpecializedILi2ELi2ELi32ELb0ELb0EEEJNSB_IJS1F_SI_SK_EEENSB_IJNSZ_IS1F_SE_EENSZ_INSB_IJSJ_SD_EEES1I_EEEEESM_NSB_IJlNSB_IJSE_llEEES11_EEESM_S20_NS1P_6fusion15FusionCallbacksIS1T_NS21_17LinearCombinationISM_fSM_fLNS_15FloatRoundStyleE2EEES1U_S1Y_JEEENSA_5SM1004TMEM4LOAD26SM100_TMEM_LOAD_32dp32b32xENSA_13SM90_TMA_LOADENS1A_INS1B_ILi1ELi4ELi3EEES1E_NSZ_INSB_IJS1G_SJ_EEENSB_IJSJ_SE_EEEEEEENSA_39AutoVectorizingCopyWithAssumedAlignmentILi128EEENSA_14SM90_TMA_STOREES2G_S2I_S2I_EEEvvEEEEvNT_6ParamsE --------------------------
	.section	.text._ZN7cutlass13device_kernelINS_4conv6kernel13ConvUniversalINS1_16ConvProblemShapeILNS1_8OperatorE2ELi2EEENS1_10collective14CollectiveConvINS1_47MainloopSm100TmaUmmaWarpSpecializedImplicitGemmILS5_2ELi52ELi2ELi1ELi2EN4cute5tupleIJNSA_1CILi2EEENSC_ILi1EEESE_EEEEENSB_IJNSC_ILi128EEENSB_IJSH_EEENSB_IJNSC_ILi32EEEEEEEEENS_12float_e4m3_tESM_NSA_8TiledMMAINSA_8MMA_AtomIJNSA_10MMA_TraitsINSA_25SM100_MMA_F8F6F4_2x1SM_SSEJSM_SM_fSH_SH_NSA_17integral_constantINSA_4UMMA5MajorELST_1EEESU_NSR_INSS_7ScaleInELSV_0EEESW_EEEEEENSA_6LayoutINSB_IJSE_SE_SE_EEENSB_IJNSC_ILi0EEES11_S11_EEEEENSB_IJNSA_10UnderscoreES14_S14_EEEEENS7_6detail27Sm100ImplicitGemmTileTraitsINSA_18SM100_TMA_2SM_LOADENSA_14ComposedLayoutINSA_7SwizzleILi2ELi4ELi3EEENSA_18smem_ptr_flag_bitsILi8EEENSZ_INSB_IJNSC_ILi64EEENSC_ILi8EEEEEENSB_IJSE_S1F_EEEEEEEvEENS18_INSA_25SM100_TMA_2SM_LOAD_IM2COLES1K_vEEEENS_8epilogue10collective18CollectiveEpilogueINS1P_23Sm100TmaWarpSpecializedILi2ELi2ELi32ELb0ELb0EEEJNSB_IJS1F_SI_SK_EEENSB_IJNSZ_IS1F_SE_EENSZ_INSB_IJSJ_SD_EEES1I_EEEEESM_NSB_IJlNSB_IJSE_llEEES11_EEESM_S20_NS1P_6fusion15FusionCallbacksIS1T_NS21_17LinearCombinationISM_fSM_fLNS_15FloatRoundStyleE2EEES1U_S1Y_JEEENSA_5SM1004TMEM4LOAD26SM100_TMEM_LOAD_32dp32b32xENSA_13SM90_TMA_LOADENS1A_INS1B_ILi1ELi4ELi3EEES1E_NSZ_INSB_IJS1G_SJ_EEENSB_IJSJ_SE_EEEEEEENSA_39AutoVectorizingCopyWithAssumedAlignmentILi128EEENSA_14SM90_TMA_STOREES2G_S2I_S2I_EEEvvEEEEvNT_6ParamsE,"ax",@progbits
	.align	128
.text._ZN7cutlass13device_kernelINS_4conv6kernel13ConvUniversalINS1_16ConvProblemShapeILNS1_8OperatorE2ELi2EEENS1_10collective14CollectiveConvINS1_47MainloopSm100TmaUmmaWarpSpecializedImplicitGemmILS5_2ELi52ELi2ELi1ELi2EN4cute5tupleIJNSA_1CILi2EEENSC_ILi1EEESE_EEEEENSB_IJNSC_ILi128EEENSB_IJSH_EEENSB_IJNSC_ILi32EEEEEEEEENS_12float_e4m3_tESM_NSA_8TiledMMAINSA_8MMA_AtomIJNSA_10MMA_TraitsINSA_25SM100_MMA_F8F6F4_2x1SM_SSEJSM_SM_fSH_SH_NSA_17integral_constantINSA_4UMMA5MajorELST_1EEESU_NSR_INSS_7ScaleInELSV_0EEESW_EEEEEENSA_6LayoutINSB_IJSE_SE_SE_EEENSB_IJNSC_ILi0EEES11_S11_EEEEENSB_IJNSA_10UnderscoreES14_S14_EEEEENS7_6detail27Sm100ImplicitGemmTileTraitsINSA_18SM100_TMA_2SM_LOADENSA_14ComposedLayoutINSA_7SwizzleILi2ELi4ELi3EEENSA_18smem_ptr_flag_bitsILi8EEENSZ_INSB_IJNSC_ILi64EEENSC_ILi8EEEEEENSB_IJSE_S1F_EEEEEEEvEENS18_INSA_25SM100_TMA_2SM_LOAD_IM2COLES1K_vEEEENS_8epilogue10collective18CollectiveEpilogueINS1P_23Sm100TmaWarpSpecializedILi2ELi2ELi32ELb0ELb0EEEJNSB_IJS1F_SI_SK_EEENSB_IJNSZ_IS1F_SE_EENSZ_INSB_IJSJ_SD_EEES1I_EEEEESM_NSB_IJlNSB_IJSE_llEEES11_EEESM_S20_NS1P_6fusion15FusionCallbacksIS1T_NS21_17LinearCombinationISM_fSM_fLNS_15FloatRoundStyleE2EEES1U_S1Y_JEEENSA_5SM1004TMEM4LOAD26SM100_TMEM_LOAD_32dp32b32xENSA_13SM90_TMA_LOADENS1A_INS1B_ILi1ELi4ELi3EEES1E_NSZ_INSB_IJS1G_SJ_EEENSB_IJSJ_SE_EEEEEEENSA_39AutoVectorizingCopyWithAssumedAlignmentILi128EEENSA_14SM90_TMA_STOREES2G_S2I_S2I_EEEvvEEEEvNT_6ParamsE:
        .type           _ZN7cutlass13device_kernelINS_4conv6kernel13ConvUniversalINS1_16ConvProblemShapeILNS1_8OperatorE2ELi2EEENS1_10collective14CollectiveConvINS1_47MainloopSm100TmaUmmaWarpSpecializedImplicitGemmILS5_2ELi52ELi2ELi1ELi2EN4cute5tupleIJNSA_1CILi2EEENSC_ILi1EEESE_EEEEENSB_IJNSC_ILi128EEENSB_IJSH_EEENSB_IJNSC_ILi32EEEEEEEEENS_12float_e4m3_tESM_NSA_8TiledMMAINSA_8MMA_AtomIJNSA_10MMA_TraitsINSA_25SM100_MMA_F8F6F4_2x1SM_SSEJSM_SM_fSH_SH_NSA_17integral_constantINSA_4UMMA5MajorELST_1EEESU_NSR_INSS_7ScaleInELSV_0EEESW_EEEEEENSA_6LayoutINSB_IJSE_SE_SE_EEENSB_IJNSC_ILi0EEES11_S11_EEEEENSB_IJNSA_10UnderscoreES14_S14_EEEEENS7_6detail27Sm100ImplicitGemmTileTraitsINSA_18SM100_TMA_2SM_LOADENSA_14ComposedLayoutINSA_7SwizzleILi2ELi4ELi3EEENSA_18smem_ptr_flag_bitsILi8EEENSZ_INSB_IJNSC_ILi64EEENSC_ILi8EEEEEENSB_IJSE_S1F_EEEEEEEvEENS18_INSA_25SM100_TMA_2SM_LOAD_IM2COLES1K_vEEEENS_8epilogue10collective18CollectiveEpilogueINS1P_23Sm100TmaWarpSpecializedILi2ELi2ELi32ELb0ELb0EEEJNSB_IJS1F_SI_SK_EEENSB_IJNSZ_IS1F_SE_EENSZ_INSB_IJSJ_SD_EEES1I_EEEEESM_NSB_IJlNSB_IJSE_llEEES11_EEESM_S20_NS1P_6fusion15FusionCallbacksIS1T_NS21_17LinearCombinationISM_fSM_fLNS_15FloatRoundStyleE2EEES1U_S1Y_JEEENSA_5SM1004TMEM4LOAD26SM100_TMEM_LOAD_32dp32b32xENSA_13SM90_TMA_LOADENS1A_INS1B_ILi1ELi4ELi3EEES1E_NSZ_INSB_IJS1G_SJ_EEENSB_IJSJ_SE_EEEEEEENSA_39AutoVectorizingCopyWithAssumedAlignmentILi128EEENSA_14SM90_TMA_STOREES2G_S2I_S2I_EEEvvEEEEvNT_6ParamsE,@function
        .size           _ZN7cutlass13device_kernelINS_4conv6kernel13ConvUniversalINS1_16ConvProblemShapeILNS1_8OperatorE2ELi2EEENS1_10collective14CollectiveConvINS1_47MainloopSm100TmaUmmaWarpSpecializedImplicitGemmILS5_2ELi52ELi2ELi1ELi2EN4cute5tupleIJNSA_1CILi2EEENSC_ILi1EEESE_EEEEENSB_IJNSC_ILi128EEENSB_IJSH_EEENSB_IJNSC_ILi32EEEEEEEEENS_12float_e4m3_tESM_NSA_8TiledMMAINSA_8MMA_AtomIJNSA_10MMA_TraitsINSA_25SM100_MMA_F8F6F4_2x1SM_SSEJSM_SM_fSH_SH_NSA_17integral_constantINSA_4UMMA5MajorELST_1EEESU_NSR_INSS_7ScaleInELSV_0EEESW_EEEEEENSA_6LayoutINSB_IJSE_SE_SE_EEENSB_IJNSC_ILi0EEES11_S11_EEEEENSB_IJNSA_10UnderscoreES14_S14_EEEEENS7_6detail27Sm100ImplicitGemmTileTraitsINSA_18SM100_TMA_2SM_LOADENSA_14ComposedLayoutINSA_7SwizzleILi2ELi4ELi3EEENSA_18smem_ptr_flag_bitsILi8EEENSZ_INSB_IJNSC_ILi64EEENSC_ILi8EEEEEENSB_IJSE_S1F_EEEEEEEvEENS18_INSA_25SM100_TMA_2SM_LOAD_IM2COLES1K_vEEEENS_8epilogue10collective18CollectiveEpilogueINS1P_23Sm100TmaWarpSpecializedILi2ELi2ELi32ELb0ELb0EEEJNSB_IJS1F_SI_SK_EEENSB_IJNSZ_IS1F_SE_EENSZ_INSB_IJSJ_SD_EEES1I_EEEEESM_NSB_IJlNSB_IJSE_llEEES11_EEESM_S20_NS1P_6fusion15FusionCallbacksIS1T_NS21_17LinearCombinationISM_fSM_fLNS_15FloatRoundStyleE2EEES1U_S1Y_JEEENSA_5SM1004TMEM4LOAD26SM100_TMEM_LOAD_32dp32b32xENSA_13SM90_TMA_LOADENS1A_INS1B_ILi1ELi4ELi3EEES1E_NSZ_INSB_IJS1G_SJ_EEENSB_IJSJ_SE_EEEEEEENSA_39AutoVectorizingCopyWithAssumedAlignmentILi128EEENSA_14SM90_TMA_STOREES2G_S2I_S2I_EEEvvEEEEvNT_6ParamsE,(.L_x_299 - _ZN7cutlass13device_kernelINS_4conv6kernel13ConvUniversalINS1_16ConvProblemShapeILNS1_8OperatorE2ELi2EEENS1_10collective14CollectiveConvINS1_47MainloopSm100TmaUmmaWarpSpecializedImplicitGemmILS5_2ELi52ELi2ELi1ELi2EN4cute5tupleIJNSA_1CILi2EEENSC_ILi1EEESE_EEEEENSB_IJNSC_ILi128EEENSB_IJSH_EEENSB_IJNSC_ILi32EEEEEEEEENS_12float_e4m3_tESM_NSA_8TiledMMAINSA_8MMA_AtomIJNSA_10MMA_TraitsINSA_25SM100_MMA_F8F6F4_2x1SM_SSEJSM_SM_fSH_SH_NSA_17integral_constantINSA_4UMMA5MajorELST_1EEESU_NSR_INSS_7ScaleInELSV_0EEESW_EEEEEENSA_6LayoutINSB_IJSE_SE_SE_EEENSB_IJNSC_ILi0EEES11_S11_EEEEENSB_IJNSA_10UnderscoreES14_S14_EEEEENS7_6detail27Sm100ImplicitGemmTileTraitsINSA_18SM100_TMA_2SM_LOADENSA_14ComposedLayoutINSA_7SwizzleILi2ELi4ELi3EEENSA_18smem_ptr_flag_bitsILi8EEENSZ_INSB_IJNSC_ILi64EEENSC_ILi8EEEEEENSB_IJSE_S1F_EEEEEEEvEENS18_INSA_25SM100_TMA_2SM_LOAD_IM2COLES1K_vEEEENS_8epilogue10collective18CollectiveEpilogueINS1P_23Sm100TmaWarpSpecializedILi2ELi2ELi32ELb0ELb0EEEJNSB_IJS1F_SI_SK_EEENSB_IJNSZ_IS1F_SE_EENSZ_INSB_IJSJ_SD_EEES1I_EEEEESM_NSB_IJlNSB_IJSE_llEEES11_EEESM_S20_NS1P_6fusion15FusionCallbacksIS1T_NS21_17LinearCombinationISM_fSM_fLNS_15FloatRoundStyleE2EEES1U_S1Y_JEEENSA_5SM1004TMEM4LOAD26SM100_TMEM_LOAD_32dp32b32xENSA_13SM90_TMA_LOADENS1A_INS1B_ILi1ELi4ELi3EEES1E_NSZ_INSB_IJS1G_SJ_EEENSB_IJSJ_SE_EEEEEEENSA_39AutoVectorizingCopyWithAssumedAlignmentILi128EEENSA_14SM90_TMA_STOREES2G_S2I_S2I_EEEvvEEEEvNT_6ParamsE)
        .other          _ZN7cutlass13device_kernelINS_4conv6kernel13ConvUniversalINS1_16ConvProblemShapeILNS1_8OperatorE2ELi2EEENS1_10collective14CollectiveConvINS1_47MainloopSm100TmaUmmaWarpSpecializedImplicitGemmILS5_2ELi52ELi2ELi1ELi2EN4cute5tupleIJNSA_1CILi2EEENSC_ILi1EEESE_EEEEENSB_IJNSC_ILi128EEENSB_IJSH_EEENSB_IJNSC_ILi32EEEEEEEEENS_12float_e4m3_tESM_NSA_8TiledMMAINSA_8MMA_AtomIJNSA_10MMA_TraitsINSA_25SM100_MMA_F8F6F4_2x1SM_SSEJSM_SM_fSH_SH_NSA_17integral_constantINSA_4UMMA5MajorELST_1EEESU_NSR_INSS_7ScaleInELSV_0EEESW_EEEEEENSA_6LayoutINSB_IJSE_SE_SE_EEENSB_IJNSC_ILi0EEES11_S11_EEEEENSB_IJNSA_10UnderscoreES14_S14_EEEEENS7_6detail27Sm100ImplicitGemmTileTraitsINSA_18SM100_TMA_2SM_LOADENSA_14ComposedLayoutINSA_7SwizzleILi2ELi4ELi3EEENSA_18smem_ptr_flag_bitsILi8EEENSZ_INSB_IJNSC_ILi64EEENSC_ILi8EEEEEENSB_IJSE_S1F_EEEEEEEvEENS18_INSA_25SM100_TMA_2SM_LOAD_IM2COLES1K_vEEEENS_8epilogue10collective18CollectiveEpilogueINS1P_23Sm100TmaWarpSpecializedILi2ELi2ELi32ELb0ELb0EEEJNSB_IJS1F_SI_SK_EEENSB_IJNSZ_IS1F_SE_EENSZ_INSB_IJSJ_SD_EEES1I_EEEEESM_NSB_IJlNSB_IJSE_llEEES11_EEESM_S20_NS1P_6fusion15FusionCallbacksIS1T_NS21_17LinearCombinationISM_fSM_fLNS_15FloatRoundStyleE2EEES1U_S1Y_JEEENSA_5SM1004TMEM4LOAD26SM100_TMEM_LOAD_32dp32b32xENSA_13SM90_TMA_LOADENS1A_INS1B_ILi1ELi4ELi3EEES1E_NSZ_INSB_IJS1G_SJ_EEENSB_IJSJ_SE_EEEEEEENSA_39AutoVectorizingCopyWithAssumedAlignmentILi128EEENSA_14SM90_TMA_STOREES2G_S2I_S2I_EEEvvEEEEvNT_6ParamsE,@"STO_CUDA_ENTRY STV_DEFAULT"
_ZN7cutlass13device_kernelINS_4conv6kernel13ConvUniversalINS1_16ConvProblemShapeILNS1_8OperatorE2ELi2EEENS1_10collective14CollectiveConvINS1_47MainloopSm100TmaUmmaWarpSpecializedImplicitGemmILS5_2ELi52ELi2ELi1ELi2EN4cute5tupleIJNSA_1CILi2EEENSC_ILi1EEESE_EEEEENSB_IJNSC_ILi128EEENSB_IJSH_EEENSB_IJNSC_ILi32EEEEEEEEENS_12float_e4m3_tESM_NSA_8TiledMMAINSA_8MMA_AtomIJNSA_10MMA_TraitsINSA_25SM100_MMA_F8F6F4_2x1SM_SSEJSM_SM_fSH_SH_NSA_17integral_constantINSA_4UMMA5MajorELST_1EEESU_NSR_INSS_7ScaleInELSV_0EEESW_EEEEEENSA_6LayoutINSB_IJSE_SE_SE_EEENSB_IJNSC_ILi0EEES11_S11_EEEEENSB_IJNSA_10UnderscoreES14_S14_EEEEENS7_6detail27Sm100ImplicitGemmTileTraitsINSA_18SM100_TMA_2SM_LOADENSA_14ComposedLayoutINSA_7SwizzleILi2ELi4ELi3EEENSA_18smem_ptr_flag_bitsILi8EEENSZ_INSB_IJNSC_ILi64EEENSC_ILi8EEEEEENSB_IJSE_S1F_EEEEEEEvEENS18_INSA_25SM100_TMA_2SM_LOAD_IM2COLES1K_vEEEENS_8epilogue10collective18CollectiveEpilogueINS1P_23Sm100TmaWarpSpecializedILi2ELi2ELi32ELb0ELb0EEEJNSB_IJS1F_SI_SK_EEENSB_IJNSZ_IS1F_SE_EENSZ_INSB_IJSJ_SD_EEES1I_EEEEESM_NSB_IJlNSB_IJSE_llEEES11_EEESM_S20_NS1P_6fusion15FusionCallbacksIS1T_NS21_17LinearCombinationISM_fSM_fLNS_15FloatRoundStyleE2EEES1U_S1Y_JEEENSA_5SM1004TMEM4LOAD26SM100_TMEM_LOAD_32dp32b32xENSA_13SM90_TMA_LOADENS1A_INS1B_ILi1ELi4ELi3EEES1E_NSZ_INSB_IJS1G_SJ_EEENSB_IJSJ_SE_EEEEEEENSA_39AutoVectorizingCopyWithAssumedAlignmentILi128EEENSA_14SM90_TMA_STOREES2G_S2I_S2I_EEEvvEEEEvNT_6ParamsE:
[----:B------:R-:W1:Y:S01]  /*0000*/  LDC R1, c[0x0][0x37c] ;  /* 0x0000df00ff017b82 */ /* 0x000e620000000800 */
[----:B------:R-:W2:Y:S01]  /*0010*/  S2R R99, SR_TID.X ;  /* 0x0000000000637919 */ /* 0x000ea20000002100 */
[----:B------:R-:W3:Y:S06]  /*0020*/  LDCU.64 UR8, c[0x0][0x890] ;  /* 0x00011200ff0877ac */ /* 0x000eec0008000a00 */
[----:B------:R-:W4:Y:S01]  /*0030*/  S2UR UR50, SR_CgaCtaId ;  /* 0x00000000003279c3 */ /* 0x000f220000008800 */
[----:B-1----:R-:W-:Y:S01]  /*0040*/  VIADD R1, R1, 0xfffffff8 ;  /* 0xfffffff801017836 */ /* 0x002fe20000000000 */
[----:B------:R-:W-:-:S02]  /*0050*/  PRMT R86, RZ, 0x7610, R86 ;  /* 0x00007610ff567816 */ /* 0x000fc40000000056 */
[----:B------:R-:W-:Y:S02]  /*0060*/  ELECT P1, URZ, PT ;  /* 0x0000000000ff782f */ /* 0x000fe40003820000 */
[----:B------:R-:W-:Y:S01]  /*0070*/  R2UR UR48, R1 ;  /* 0x00000000013072ca */ /* 0x000fe200000e0000 */
[----:B---3--:R-:W-:-:S04]  /*0080*/  UISETP.NE.U32.AND UP0, UPT, UR8, URZ, UPT ;  /* 0x000000ff0800728c */ /* 0x008fc8000bf05070 */
[----:B------:R-:W-:Y:S02]  /*0090*/  UISETP.NE.AND.EX UP0, UPT, UR9, URZ, UPT, UP0 ;  /* 0x000000ff0900728c */ /* 0x000fe4000bf05300 */
[----:B----4-:R-:W-:Y:S02]  /*00a0*/  ULOP3.LUT UR28, UR50, 0x1, URZ, 0xc0, !UPT ;  /* 0x00000001321c7892 */ /* 0x010fe4000f8ec0ff */
[----:B------:R-:W-:Y:S01]  /*00b0*/  ULOP3.LUT UR27, UR50, 0x1, URZ, 0x3c, !UPT ;  /* 0x00000001321b7892 */ /* 0x000fe2000f8e3cff */
[----:B--2---:R-:W-:-:S05]  /*00c0*/  SHF.R.U32.HI R87, RZ, 0x5, R99 ;  /* 0x00000005ff577819 */ /* 0x004fca0000011663 */
[----:B------:R-:W1:Y:S02]  /*00d0*/  SHFL.IDX PT, R0, R87, RZ, 0x1f ;  /* 0x00001fff57007589 */ /* 0x000e6400000e0000 */
[----:B-1----:R-:W-:Y:S01]  /*00e0*/  R2UR UR18, R0 ;  /* 0x00000000001272ca */ /* 0x002fe200000e0000 */
[----:B------:R-:W-:-:S14]  /*00f0*/  BRA.U UP0, `(.L_x_0) ;  /* 0x0000000100307547 */ /* 0x000fdc000b800000 */
[----:B------:R-:W1:Y:S02]  /*0100*/  LDCU.64 UR4, c[0x0][0x888] ;  /* 0x00011100ff0477ac */ /* 0x000e640008000a00 */
[----:B-1----:R-:W-:-:S04]  /*0110*/  UISETP.NE.U32.AND UP0, UPT, UR4, URZ, UPT ;  /* 0x000000ff0400728c */ /* 0x002fc8000bf05070 */
[----:B------:R-:W-:-:S09]  /*0120*/  UISETP.NE.AND.EX UP0, UPT, UR5, URZ, UPT, UP0 ;  /* 0x000000ff0500728c */ /* 0x000fd2000bf05300 */
[----:B------:R-:W-:Y:S05]  /*0130*/  BRA.U !UP0, `(.L_x_1) ;  /* 0x0000000108147547 */ /* 0x000fea000b800000 */
[----:B------:R-:W1:Y:S01]  /*0140*/  LDC.64 R2, c[0x0][0x888] ;  /* 0x00022200ff027b82 */ /* 0x000e620000000a00 */
[----:B------:R-:W1:Y:S02]  /*0150*/  LDCU.64 UR4, c[0x0][0x358] ;  /* 0x00006b00ff0477ac */ /* 0x000e640008000a00 */
[----:B-1----:R1:W5:Y:S01]  /*0160*/  LDG.E R41, desc[UR4][R2.64] ;  /* 0x0000000402297981 */ /* 0x002362000c1e1900 */
[----:B------:R-:W-:Y:S01]  /*0170*/  HFMA2 R86, -RZ, RZ, 0, 5.9604644775390625e-08 ;  /* 0x00000001ff567431 */ /* 0x000fe200000001ff */
[----:B------:R-:W-:Y:S05]  /*0180*/  BRA `(.L_x_0) ;  /* 0x00000000000c7947 */ /* 0x000fea0003800000 */
.L_x_1:
[----:B------:R-:W1:Y:S01]  /*0190*/  LDCU UR4, c[0x0][0x880] ;  /* 0x00011000ff0477ac */ /* 0x000e620008000800 */
[----:B------:R-:W-:Y:S01]  /*01a0*/  HFMA2 R86, -RZ, RZ, 0, 5.9604644775390625e-08 ;  /* 0x00000001ff567431 */ /* 0x000fe200000001ff */
[----:B-1----:R-:W-:-:S07]  /*01b0*/  MOV R41, UR4 ;  /* 0x0000000400297c02 */ /* 0x002fce0008000f00 */
.L_x_0:
[----:B------:R-:W2:Y:S02]  /*01c0*/  LDCU.64 UR4, c[0x0][0x8b0] ;  /* 0x00011600ff0477ac */ /* 0x000ea40008000a00 */
[----:B--2---:R-:W-:-:S04]  /*01d0*/  UISETP.NE.U32.AND UP0, UPT, UR4, URZ, UPT ;  /* 0x000000ff0400728c */ /* 0x004fc8000bf05070 */
[----:B------:R-:W-:-:S09]  /*01e0*/  UISETP.NE.AND.EX UP0, UPT, UR5, URZ, UPT, UP0 ;  /* 0x000000ff0500728c */ /* 0x000fd2000bf05300 */
[----:B------:R-:W-:Y:S05]  /*01f0*/  BRA.U UP0, `(.L_x_2) ;  /* 0x0000000100287547 */ /* 0x000fea000b800000 */
[----:B------:R-:W2:Y:S02]  /*0200*/  LDCU.64 UR4, c[0x0][0x8a8] ;  /* 0x00011500ff0477ac */ /* 0x000ea40008000a00 */
[----:B--2---:R-:W-:-:S04]  /*0210*/  UISETP.NE.U32.AND UP0, UPT, UR4, URZ, UPT ;  /* 0x000000ff0400728c */ /* 0x004fc8000bf05070 */
[----:B------:R-:W-:-:S09]  /*0220*/  UISETP.NE.AND.EX UP0, UPT, UR5, URZ, UPT, UP0 ;  /* 0x000000ff0500728c */ /* 0x000fd2000bf05300 */
[----:B------:R-:W-:Y:S05]  /*0230*/  BRA.U !UP0, `(.L_x_3) ;  /* 0x0000000108107547 */ /* 0x000fea000b800000 */
[----:B------:R-:W2:Y:S01]  /*0240*/  LDC.64 R38, c[0x0][0x8a8] ;  /* 0x00022a00ff267b82 */ /* 0x000ea20000000a00 */
[----:B------:R-:W2:Y:S02]  /*0250*/  LDCU.64 UR4, c[0x0][0x358] ;  /* 0x00006b00ff0477ac */ /* 0x000ea40008000a00 */
[----:B--2---:R2:W5:Y:S01]  /*0260*/  LDG.E R38, desc[UR4][R38.64] ;  /* 0x0000000426267981 */ /* 0x004562000c1e1900 */
[----:B------:R-:W-:Y:S05]  /*0270*/  BRA `(.L_x_2) ;  /* 0x0000000000087947 */ /* 0x000fea0003800000 */
.L_x_3:
[----:B------:R-:W2:Y:S02]  /*0280*/  LDCU UR4, c[0x0][0x8a0] ;  /* 0x00011400ff0477ac */ /* 0x000ea40008000800 */
[----:B--2---:R-:W-:Y:S02]  /*0290*/  MOV R38, UR4 ;  /* 0x0000000400267c02 */ /* 0x004fe40008000f00 */
.L_x_2:
[----:B------:R-:W-:Y:S01]  /*02a0*/  IMAD.U32 R0, RZ, RZ, UR18 ;  /* 0x00000012ff007e24 */ /* 0x000fe2000f8e00ff */
[----:B------:R-:W-:Y:S04]  /*02b0*/  BSSY.RECONVERGENT B0, `(.L_x_4) ;  /* 0x000000c000007945 */ /* 0x000fe80003800200 */
[C---:B------:R-:W-:Y:S02]  /*02c0*/  ISETP.NE.OR P2, PT, R0.reuse, 0x1, !P1 ;  /* 0x000000010000780c */ /* 0x040fe40004f45670 */
[----:B------:R-:W-:-:S11]  /*02d0*/  ISETP.NE.OR P0, PT, R0, 0x3, !P1 ;  /* 0x000000030000780c */ /* 0x000fd60004f05670 */
[----:B------:R-:W-:Y:S05]  /*02e0*/  @P2 BRA `(.L_x_5) ;  /* 0x0000000000202947 */ /* 0x000fea0003800000 */
[----:B------:R-:W3:Y:S02]  /*02f0*/  LDCU.64 UR4, c[0x0][0x348] ;  /* 0x00006900ff0477ac */ /* 0x000ee40008000a00 */
[----:B---3--:R-:W-:Y:S02]  /*0300*/  UIADD3 UR6, UP1, UPT, UR4, 0x80, URZ ;  /* 0x0000008004067890 */ /* 0x008fe4000ff3e0ff */
[----:B------:R-:W-:Y:S02]  /*0310*/  UIADD3 UR4, UP0, UPT, UR4, 0x180, URZ ;  /* 0x0000018004047890 */ /* 0x000fe4000ff1e0ff */
[----:B------:R-:W-:Y:S02]  /*0320*/  UIADD3.X UR7, UPT, UPT, URZ, UR5, URZ, UP1, !UPT ;  /* 0x00000005ff077290 */ /* 0x000fe40008ffe4ff */
[----:B------:R-:W-:-:S07]  /*0330*/  UIADD3.X UR5, UPT, UPT, URZ, UR5, URZ, UP0, !UPT ;  /* 0x00000005ff057290 */ /* 0x000fce00087fe4ff */
[----:B------:R3:W-:Y:S02]  /*0340*/  UTMACCTL.PF [UR6] ;  /* 0x00000000060079b9 */ /* 0x0007e40008040000 */
[----:B------:R3:W-:Y:S02]  /*0350*/  UTMACCTL.PF [UR4] ;  /* 0x00000000040079b9 */ /* 0x0007e40008040000 */
[----:B---3--:R-:W-:Y:S01]  /*0360*/  NOP ;  /* 0x0000000000007918 */ /* 0x008fe20000000000 */
.L_x_5:
[----:B------:R-:W-:Y:S05]  /*0370*/  BSYNC.RECONVERGENT B0 ;  /* 0x0000000000007941 */ /* 0x000fea0003800200 */
.L_x_4:
[----:B------:R-:W-:Y:S04]  /*0380*/  BSSY.RECONVERGENT B0, `(.L_x_6) ;  /* 0x000000a000007945 */ /* 0x000fe80003800200 */
        /* <DEDUP_REMOVED lines=9> */
.L_x_7:
[----:B------:R-:W-:Y:S05]  /*0420*/  BSYNC.RECONVERGENT B0 ;  /* 0x0000000000007941 */ /* 0x000fea0003800200 */
.L_x_6:
[----:B------:R-:W3:Y:S01]  /*0430*/  LDCU.64 UR4, c[0x0][0x888] ;  /* 0x00011100ff0477ac */ /* 0x000ee20008000a00 */
[----:B------:R-:W-:Y:S02]  /*0440*/  UISETP.EQ.U32.AND UP2, UPT, UR8, URZ, UPT ;  /* 0x000000ff0800728c */ /* 0x000fe4000bf42070 */
[----:B------:R-:W-:Y:S02]  /*0450*/  UPLOP3.LUT UP3, UPT, UPT, UPT, UPT, 0x80, 0x8 ;  /* 0x000000000008789c */ /* 0x000fe40003f6f070 */
[----:B---3--:R-:W-:-:S04]  /*0460*/  UISETP.NE.U32.AND UP0, UPT, UR4, URZ, UPT ;  /* 0x000000ff0400728c */ /* 0x008fc8000bf05070 */
[----:B------:R-:W-:-:S04]  /*0470*/  UISETP.NE.AND.EX UP1, UPT, UR5, URZ, UPT, UP0 ;  /* 0x000000ff0500728c */ /* 0x000fc8000bf25300 */
[----:B------:R-:W-:-:S04]  /*0480*/  UISETP.EQ.OR.EX UP4, UPT, UR9, URZ, !UP1, UP2 ;  /* 0x000000ff0900728c */ /* 0x000fc8000cf82720 */
[----:B------:R-:W-:-:S06]  /*0490*/  UP2UR UR4, UPR, URZ, 0x10 ;  /* 0x00000010ff047883 */ /* 0x000fcc0008000000 */
[----:B------:R-:W-:Y:S01]  /*04a0*/  MOV R92, UR4 ;  /* 0x00000004005c7c02 */ /* 0x000fe20008000f00 */
[----:B------:R-:W-:Y:S06]  /*04b0*/  BRA.U !UP4, `(.L_x_8) ;  /* 0x000000010c207547 */ /* 0x000fec000b800000 */
[----:B------:R-:W-:Y:S01]  /*04c0*/  UISETP.NE.U32.AND UP2, UPT, UR8, URZ, UPT ;  /* 0x000000ff0800728c */ /* 0x000fe2000bf45070 */
[----:B-----5:R-:W-:Y:S01]  /*04d0*/  FSETP.NEU.AND P0, PT, R41, RZ, PT ;  /* 0x000000ff2900720b */ /* 0x020fe20003f0d000 */
[----:B------:R-:W-:Y:S02]  /*04e0*/  USEL UR4, URZ, 0xffffffff, UP1 ;  /* 0xffffffffff047887 */ /* 0x000fe40008800000 */
[----:B------:R-:W-:-:S10]  /*04f0*/  UISETP.NE.AND.EX UP2, UPT, UR9, URZ, UPT, UP2 ;  /* 0x000000ff0900728c */ /* 0x000fd4000bf45320 */
[----:B------:R-:W-:Y:S01]  /*0500*/  VOTEU.ANY UP0, P0 ;  /* 0x0000000000ff7886 */ /* 0x000fe20000000100 */
[----:B------:R-:W-:-:S04]  /*0510*/  @!UP2 USEL UR4, URZ, 0xffffffff, UP0 ;  /* 0xffffffffff04a887 */ /* 0x000fc80008000000 */
[----:B------:R-:W-:-:S04]  /*0520*/  ULOP3.LUT UR4, UR4, 0x1, URZ, 0xc0, !UPT ;  /* 0x0000000104047892 */ /* 0x000fc8000f8ec0ff */
[----:B------:R-:W-:-:S11]  /*0530*/  UISETP.NE.U32.AND UP3, UPT, UR4, 0x1, UPT ;  /* 0x000000010400788c */ /* 0x000fd6000bf65070 */
.L_x_8:
[----:B------:R-:W3:Y:S01]  /*0540*/  SHFL.IDX PT, R0, R87, RZ, 0x1f ;  /* 0x00001fff57007589 */ /* 0x000ee200000e0000 */
[----:B------:R-:W-:Y:S02]  /*0550*/  UISETP.NE.AND UP5, UPT, UR18, 0x2, UPT ;  /* 0x000000021200788c */ /* 0x000fe4000bfa5270 */
[----:B------:R-:W-:Y:S02]  /*0560*/  UISETP.NE.AND UP0, UPT, UR18, 0x2, UPT ;  /* 0x000000021200788c */ /* 0x000fe4000bf05270 */
[----:B------:R-:W-:Y:S02]  /*0570*/  UISETP.NE.OR UP2, UPT, UR28, URZ, UP5 ;  /* 0x000000ff1c00728c */ /* 0x000fe4000af45670 */
[----:B------:R-:W-:-:S04]  /*0580*/  USEL UR53, URZ, 0x1, UP0 ;  /* 0x00000001ff357887 */ /* 0x000fc80008000000 */
[----:B------:R-:W-:Y:S02]  /*0590*/  PLOP3.LUT P3, PT, P1, PT, UP2, 0xae, 0xea ;  /* 0x0000000000ea781c */ /* 0x000fe40000f6f52e */
[----:B---3--:R-:W-:-:S13]  /*05a0*/  ISETP.NE.AND P0, PT, R0, RZ, PT ;  /* 0x000000ff0000720c */ /* 0x008fda0003f05270 */
[----:B------:R-:W-:Y:S05]  /*05b0*/  @P0 BRA `(.L_x_9) ;  /* 0x0000000400d00947 */ /* 0x000fea0003800000 */
[----:B------:R-:W-:Y:S01]  /*05c0*/  ELECT P0, URZ, PT ;  /* 0x0000000000ff782f */ /* 0x000fe20003800000 */
[----:B------:R-:W-:-:S12]  /*05d0*/  BSSY.RECONVERGENT B0, `(.L_x_9) ;  /* 0x0000072000007945 */ /* 0x000fd80003800200 */
[----:B------:R-:W-:Y:S05]  /*05e0*/  @!P0 BRA `(.L_x_10) ;  /* 0x0000000400c08947 */ /* 0x000fea0003800000 */
[----:B------:R-:W-:Y:S01]  /*05f0*/  UMOV UR4, 0x400 ;  /* 0x0000040000047882 */ /* 0x000fe20000000000 */
[----:B------:R-:W-:Y:S01]  /*0600*/  UMOV UR6, 0x1 ;  /* 0x0000000100067882 */ /* 0x000fe20000000000 */
[----:B------:R-:W-:Y:S02]  /*0610*/  ULEA UR4, UR50, UR4, 0x18 ;  /* 0x0000000432047291 */ /* 0x000fe4000f8ec0ff */
[----:B------:R-:W-:-:S04]  /*0620*/  UIADD3 UR6, UPT, UPT, -UR6, 0x100000, URZ ;  /* 0x0010000006067890 */ /* 0x000fc8000fffe1ff */
[----:B------:R-:W-:Y:S02]  /*0630*/  USHF.L.U32 UR7, UR6, 0xb, URZ ;  /* 0x0000000b06077899 */ /* 0x000fe400080006ff */
[----:B------:R-:W-:Y:S01]  /*0640*/  USHF.L.U32 UR6, UR6, 0x1, URZ ;  /* 0x0000000106067899 */ /* 0x000fe200080006ff */
[----:B------:R-:W3:Y:S11]  /*0650*/  FENCE.VIEW.ASYNC.S ;  /* 0x00000000000073c6 */ /* 0x000ef60000000000 */
[----:B---3--:R3:W4:Y:S01]  /*0660*/  SYNCS.EXCH.64 URZ, [UR4], UR6 ;  /* 0x0000000604ff75b2 */ /* 0x0087220008000100 */
[----:B------:R3:W1:Y:S01]  /*0670*/  SYNCS.EXCH.64 URZ, [UR4+0x1a0], UR6 ;  /* 0x0001a00604ff75b2 */ /* 0x0006620008000100 */
        /* <DEDUP_REMOVED lines=101> */
[----:B------:R3:W1:Y:S02]  /*0cd0*/  SYNCS.EXCH.64 URZ, [UR4+0x338], UR6 ;  /* 0x0003380604ff75b2 */ /* 0x0006640008000100 */
[----:B---34-:R-:W-:Y:S01]  /*0ce0*/  NOP ;  /* 0x0000000000007918 */ /* 0x018fe20000000000 */
.L_x_10:
[----:B------:R-:W-:Y:S05]  /*0cf0*/  BSYNC.RECONVERGENT B0 ;  /* 0x0000000000007941 */ /* 0x000fea0003800200 */
.L_x_9:
[----:B------:R-:W3:Y:S01]  /*0d00*/  SHFL.IDX PT, R0, R87, RZ, 0x1f ;  /* 0x00001fff57007589 */ /* 0x000ee200000e0000 */
[----:B------:R-:W-:Y:S01]  /*0d10*/  NOP ;  /* 0x0000000000007918 */ /* 0x000fe20000000000 */
[----:B---3--:R-:W-:-:S13]  /*0d20*/  ISETP.NE.AND P0, PT, R0, 0x1, PT ;  /* 0x000000010000780c */ /* 0x008fda0003f05270 */
[----:B------:R-:W-:Y:S05]  /*0d30*/  @P0 BRA `(.L_x_11) ;  /* 0x0000000000440947 */ /* 0x000fea0003800000 */
[----:B------:R-:W-:Y:S01]  /*0d40*/  UMOV UR4, 0x400 ;  /* 0x0000040000047882 */ /* 0x000fe20000000000 */
[----:B------:R-:W-:Y:S01]  /*0d50*/  UMOV UR8, 0x20 ;  /* 0x0000002000087882 */ /* 0x000fe20000000000 */
[----:B------:R-:W-:Y:S01]  /*0d60*/  UMOV UR6, 0x80 ;  /* 0x0000008000067882 */ /* 0x000fe20000000000 */
[----:B------:R-:W-:Y:S02]  /*0d70*/  ULEA UR4, UR50, UR4, 0x18 ;  /* 0x0000000432047291 */ /* 0x000fe4000f8ec0ff */
[----:B------:R-:W-:-:S04]  /*0d80*/  UIADD3 UR8, UPT, UPT, -UR8, 0x100000, URZ ;  /* 0x0010000008087890 */ /* 0x000fc8000fffe1ff */
[----:B------:R-:W-:Y:S02]  /*0d90*/  USHF.L.U32 UR9, UR8, 0xb, URZ ;  /* 0x0000000b08097899 */ /* 0x000fe400080006ff */
[----:B------:R-:W-:Y:S02]  /*0da0*/  USHF.L.U32 UR8, UR8, 0x1, URZ ;  /* 0x0000000108087899 */ /* 0x000fe400080006ff */
[----:B------:R-:W-:-:S04]  /*0db0*/  UIADD3 UR6, UPT, UPT, -UR6, 0x100000, URZ ;  /* 0x0010000006067890 */ /* 0x000fc8000fffe1ff */
[----:B------:R-:W-:Y:S02]  /*0dc0*/  USHF.L.U32 UR7, UR6, 0xb, URZ ;  /* 0x0000000b06077899 */ /* 0x000fe400080006ff */
[----:B------:R-:W-:Y:S01]  /*0dd0*/  USHF.L.U32 UR6, UR6, 0x1, URZ ;  /* 0x0000000106067899 */ /* 0x000fe200080006ff */
[----:B------:R-:W-:Y:S01]  /*0de0*/  ELECT P0, URZ, PT ;  /* 0x0000000000ff782f */ /* 0x000fe20003800000 */
[----:B------:R-:W3:Y:S02]  /*0df0*/  FENCE.VIEW.ASYNC.S ;  /* 0x00000000000073c6 */ /* 0x000ee40000000000 */
[----:B---3--:R3:W4:Y:S08]  /*0e00*/  SYNCS.EXCH.64 URZ, [UR4+0x340], UR8 ;  /* 0x0003400804ff75b2 */ /* 0x0087300008000100 */
[----:B------:R3:W1:Y:S01]  /*0e10*/  SYNCS.EXCH.64 URZ, [UR4+0x350], UR6 ;  /* 0x0003500604ff75b2 */ /* 0x0006620008000100 */
[----:B------:R3:W1:Y:S01]  /*0e20*/  SYNCS.EXCH.64 URZ, [UR4+0x348], UR8 ;  /* 0x0003480804ff75b2 */ /* 0x0006620008000100 */
[----:B------:R3:W1:Y:S01]  /*0e30*/  SYNCS.EXCH.64 URZ, [UR4+0x358], UR6 ;  /* 0x0003580604ff75b2 */ /* 0x0006620008000100 */
[----:B------:R-:W-:Y:S01]  /*0e40*/  NOP ;  /* 0x0000000000007918 */ /* 0x000fe20000000000 */
.L_x_11:
[----:B------:R-:W2:Y:S01]  /*0e50*/  SHFL.IDX PT, R0, R87, RZ, 0x1f ;  /* 0x00001fff57007589 */ /* 0x000ea200000e0000 */
[----:B------:R-:W-:Y:S01]  /*0e60*/  NOP ;  /* 0x0000000000007918 */ /* 0x000fe20000000000 */
[----:B--2---:R-:W-:-:S13]  /*0e70*/  ISETP.NE.AND P0, PT, R0, 0x3, PT ;  /* 0x000000030000780c */ /* 0x004fda0003f05270 */
[----:B------:R-:W-:Y:S05]  /*0e80*/  @P0 BRA `(.L_x_12) ;  /* 0x00000000002c0947 */ /* 0x000fea0003800000 */
[----:B---3--:R-:W-:Y:S01]  /*0e90*/  UMOV UR4, 0x400 ;  /* 0x0000040000047882 */ /* 0x008fe20000000000 */
[----:B------:R-:W-:Y:S01]  /*0ea0*/  UMOV UR6, 0x20 ;  /* 0x0000002000067882 */ /* 0x000fe20000000000 */
[----:B------:R-:W-:Y:S02]  /*0eb0*/  ULEA UR4, UR50, UR4, 0x18 ;  /* 0x0000000432047291 */ /* 0x000fe4000f8ec0ff */
[----:B------:R-:W-:-:S04]  /*0ec0*/  UIADD3 UR6, UPT, UPT, -UR6, 0x100000, URZ ;  /* 0x0010000006067890 */ /* 0x000fc8000fffe1ff */
[----:B------:R-:W-:Y:S02]  /*0ed0*/  USHF.L.U32 UR7, UR6, 0xb, URZ ;  /* 0x0000000b06077899 */ /* 0x000fe400080006ff */
[----:B------:R-:W-:Y:S01]  /*0ee0*/  USHF.L.U32 UR6, UR6, 0x1, URZ ;  /* 0x0000000106067899 */ /* 0x000fe200080006ff */
[----:B------:R-:W-:Y:S01]  /*0ef0*/  ELECT P0, URZ, PT ;  /* 0x0000000000ff782f */ /* 0x000fe20003800000 */
[----:B------:R-:W2:Y:S10]  /*0f00*/  FENCE.VIEW.ASYNC.S ;  /* 0x00000000000073c6 */ /* 0x000eb40000000000 */
[----:B--2---:R2:W3:Y:S01]  /*0f10*/  SYNCS.EXCH.64 URZ, [UR4+0x360], UR6 ;  /* 0x0003600604ff75b2 */ /* 0x0044e20008000100 */
[----:B------:R2:W1:Y:S01]  /*0f20*/  SYNCS.EXCH.64 URZ, [UR4+0x368], UR6 ;  /* 0x0003680604ff75b2 */ /* 0x0004620008000100 */
[----:B------:R-:W-:Y:S01]  /*0f30*/  NOP ;  /* 0x0000000000007918 */ /* 0x000fe20000000000 */
.L_x_12:
[----:B------:R-:W4:Y:S01]  /*0f40*/  SHFL.IDX PT, R0, R87, RZ, 0x1f ;  /* 0x00001fff57007589 */ /* 0x000f2200000e0000 */
[----:B------:R-:W-:Y:S01]  /*0f50*/  NOP ;  /* 0x0000000000007918 */ /* 0x000fe20000000000 */
[----:B----4-:R-:W-:-:S13]  /*0f60*/  ISETP.NE.AND P0, PT, R0, 0x4, PT ;  /* 0x000000040000780c */ /* 0x010fda0003f05270 */
[----:B------:R-:W-:Y:S05]  /*0f70*/  @P0 BRA `(.L_x_13) ;  /* 0x0000000000400947 */ /* 0x000fea0003800000 */
[----:B--23--:R-:W-:Y:S01]  /*0f80*/  UMOV UR4, 0x1e0 ;  /* 0x000001e000047882 */ /* 0x00cfe20000000000 */
[----:B------:R-:W-:Y:S01]  /*0f90*/  UMOV UR6, 0x400 ;  /* 0x0000040000067882 */ /* 0x000fe20000000000 */
[----:B------:R-:W-:Y:S01]  /*0fa0*/  USEL UR4, UR4, 0x1a0, UP3 ;  /* 0x000001a004047887 */ /* 0x000fe20009800000 */
        /* <DEDUP_REMOVED lines=9> */
[----:B------:R-:W2:Y:S02]  /*1040*/  FENCE.VIEW.ASYNC.S ;  /* 0x00000000000073c6 */ /* 0x000ea40000000000 */
[----:B--2---:R4:W2:Y:S08]  /*1050*/  SYNCS.EXCH.64 URZ, [UR6+0x370], UR8 ;  /* 0x0003700806ff75b2 */ /* 0x0048b00008000100 */
[----:B------:R4:W3:Y:S02]  /*1060*/  SYNCS.EXCH.64 URZ, [UR6+0x378], UR4 ;  /* 0x0003780406ff75b2 */ /* 0x0008e40008000100 */
[----:B----4-:R-:W-:Y:S01]  /*1070*/  NOP ;  /* 0x0000000000007918 */ /* 0x010fe20000000000 */
.L_x_13:
[----:B------:R-:W4:Y:S01]  /*1080*/  SHFL.IDX PT, R0, R87, RZ, 0x1f ;  /* 0x00001fff57007589 */ /* 0x000f2200000e0000 */
[----:B------:R-:W-:Y:S01]  /*1090*/  ISETP.NE.OR P1, PT, RZ, UR18, !P1 ;  /* 0x00000012ff007c0c */ /* 0x000fe2000cf25670 */
[----:B------:R-:W-:Y:S01]  /*10a0*/  NOP ;  /* 0x0000000000007918 */ /* 0x000fe20000000000 */
[----:B----4-:R-:W-:-:S13]  /*10b0*/  ISETP.NE.AND P0, PT, R0, 0x5, PT ;  /* 0x000000050000780c */ /* 0x010fda0003f05270 */
[----:B------:R-:W-:Y:S05]  /*10c0*/  @P0 BRA `(.L_x_14) ;  /* 0x0000000000440947 */ /* 0x000fea0003800000 */
[----:B--23--:R-:W-:Y:S01]  /*10d0*/  UMOV UR4, 0x400 ;  /* 0x0000040000047882 */ /* 0x00cfe20000000000 */
        /* <DEDUP_REMOVED lines=12> */
[----:B------:R4:W3:Y:S01]  /*11a0*/  SYNCS.EXCH.64 URZ, [UR4+0x390], UR8 ;  /* 0x0003900804ff75b2 */ /* 0x0008e20008000100 */
[----:B------:R4:W1:Y:S01]  /*11b0*/  SYNCS.EXCH.64 URZ, [UR4+0x388], UR6 ;  /* 0x0003880604ff75b2 */ /* 0x0008620008000100 */
[----:B------:R4:W1:Y:S02]  /*11c0*/  SYNCS.EXCH.64 URZ, [UR4+0x398], UR8 ;  /* 0x0003980804ff75b2 */ /* 0x0008640008000100 */
[----:B----4-:R-:W-:Y:S01]  /*11d0*/  NOP ;  /* 0x0000000000007918 */ /* 0x010fe20000000000 */
.L_x_14:
[----:B------:R-:W-:Y:S01]  /*11e0*/  VOTEU.ALL UP0, P1 ;  /* 0x0000000000ff7886 */ /* 0x000fe20000800000 */
[----:B--23--:R-:W-:Y:S01]  /*11f0*/  UMOV UR4, 0x20 ;  /* 0x0000002000047882 */ /* 0x00cfe20000000000 */
[----:B------:R-:W2:Y:S01]  /*1200*/  LDCU UR7, c[0x0][0x36c] ;  /* 0x00006d80ff0777ac */ /* 0x000ea20008000800 */
[----:B------:R-:W-:Y:S01]  /*1210*/  NOP ;  /* 0x0000000000007918 */ /* 0x000fe20000000000 */
[----:B-1----:R-:W-:Y:S01]  /*1220*/  LOP3.LUT R3, R99, 0x1f, RZ, 0xc0, !PT ;  /* 0x0000001f63037812 */ /* 0x002fe200078ec0ff */
[----:B------:R-:W-:Y:S01]  /*1230*/  @!UP0 UMOV UR6, 0x400 ;  /* 0x0000040000068882 */ /* 0x000fe20000000000 */
[----:B------:R-:W-:-:S04]  /*1240*/  @!UP0 UIADD3 UR4, UPT, UPT, -UR4, 0x100000, URZ ;  /* 0x0010000004048890 */ /* 0x000fc8000fffe1ff */
[----:B------:R-:W-:Y:S02]  /*1250*/  @!UP0 USHF.L.U32 UR5, UR4, 0xb, URZ ;  /* 0x0000000b04058899 */ /* 0x000fe400080006ff */
[----:B------:R-:W-:Y:S02]  /*1260*/  @!UP0 USHF.L.U32 UR4, UR4, 0x1, URZ ;  /* 0x0000000104048899 */ /* 0x000fe400080006ff */
[----:B------:R-:W-:Y:S01]  /*1270*/  @!UP0 ULEA UR6, UR50, UR6, 0x18 ;  /* 0x0000000632068291 */ /* 0x000fe2000f8ec0ff */
[----:B------:R-:W-:Y:S01]  /*1280*/  VOTEU.ALL UP0, P1 ;  /* 0x0000000000ff7886 */ /* 0x000fe20000800000 */
[----:B------:R-:W-:Y:S02]  /*1290*/  UISETP.NE.AND UP4, UPT, UR18, URZ, UPT ;  /* 0x000000ff1200728c */ /* 0x000fe4000bf85270 */
[----:B--2---:R-:W-:Y:S01]  /*12a0*/  UISETP.EQ.U32.AND UP6, UPT, UR7, 0x1, UPT ;  /* 0x000000010700788c */ /* 0x004fe2000bfc2070 */
[----:B------:R-:W1:Y:S07]  /*12b0*/  FENCE.VIEW.ASYNC.S ;  /* 0x00000000000073c6 */ /* 0x000e6e0000000000 */
[----:B-1----:R1:W2:Y:S01]  /*12c0*/  @!UP0 SYNCS.EXCH.64 URZ, [UR6+0x3a0], UR4 ;  /* 0x0003a00406ff85b2 */ /* 0x0022a20008000100 */
[----:B------:R-:W-:Y:S05]  /*12d0*/  BRA.U !UP6, `(.L_x_15) ;  /* 0x000000010e087547 */ /* 0x000fea000b800000 */
[----:B--2---:R-:W-:Y:S01]  /*12e0*/  UCGABAR_ARV ;  /* 0x00000000000079c7 */ /* 0x004fe20008000000 */
[----:B------:R-:W-:Y:S05]  /*12f0*/  BRA `(.L_x_16) ;  /* 0x0000000000047947 */ /* 0x000fea0003800000 */
.L_x_15:
[----:B--2---:R-:W-:Y:S01]  /*1300*/  NOP ;  /* 0x0000000000007918 */ /* 0x004fe20000000000 */
.L_x_16:
[----:B------:R-:W2:Y:S01]  /*1310*/  S2UR UR22, SR_CTAID.X ;  /* 0x00000000001679c3 */ /* 0x000ea20000002500 */
[----:B------:R-:W-:-:S05]  /*1320*/  CS2R.32 R91, SR_CgaSize ;  /* 0x00000000005b7805 */ /* 0x000fca0000008a00 */
[----:B------:R-:W-:-:S05]  /*1330*/  IMAD R91, R91, -0xa0, RZ ;  /* 0xffffff605b5b7824 */ /* 0x000fca00078e02ff */
[----:B-1----:R-:W-:-:S14]  /*1340*/  R2UR UR5, R91 ;  /* 0x000000005b0572ca */ /* 0x002fdc00000e0000 */
[----:B------:R-:W1:Y:S01]  /*1350*/  LDCU UR5, c[0x0][UR5+0x2b0] ;  /* 0x00005600050577ac */ /* 0x000e620008000800 */
[----:B------:R-:W-:-:S05]  /*1360*/  CS2R.32 R91, SR_CgaSize ;  /* 0x00000000005b7805 */ /* 0x000fca0000008a00 */
[----:B------:R-:W-:-:S05]  /*1370*/  IMAD R91, R91, -0xa0, RZ ;  /* 0xffffff605b5b7824 */ /* 0x000fca00078e02ff */
[----:B------:R-:W-:-:S14]  /*1380*/  R2UR UR4, R91 ;  /* 0x000000005b0472ca */ /* 0x000fdc00000e0000 */
[----:B------:R-:W3:Y:S01]  /*1390*/  LDCU UR4, c[0x0][UR4+0x2b4] ;  /* 0x00005680040477ac */ /* 0x000ee20008000800 */
[----:B------:R-:W4:Y:S01]  /*13a0*/  S2UR UR19, SR_CTAID.Y ;  /* 0x00000000001379c3 */ /* 0x000f220000002600 */
[----:B------:R-:W-:-:S05]  /*13b0*/  CS2R.32 R91, SR_CgaSize ;  /* 0x00000000005b7805 */ /* 0x000fca0000008a00 */
[----:B------:R-:W-:-:S05]  /*13c0*/  IMAD R91, R91, -0xa0, RZ ;  /* 0xffffff605b5b7824 */ /* 0x000fca00078e02ff */
[----:B------:R-:W-:-:S14]  /*13d0*/  R2UR UR7, R91 ;  /* 0x000000005b0772ca */ /* 0x000fdc00000e0000 */
[----:B------:R-:W3:Y:S01]  /*13e0*/  LDCU UR7, c[0x0][UR7+0x2a0] ;  /* 0x00005400070777ac */ /* 0x000ee20008000800 */
[----:B------:R-:W-:-:S05]  /*13f0*/  CS2R.32 R91, SR_CgaSize ;  /* 0x00000000005b7805 */ /* 0x000fca0000008a00 */
[----:B------:R-:W-:-:S05]  /*1400*/  IMAD R91, R91, -0xa0, RZ ;  /* 0xffffff605b5b7824 */ /* 0x000fca00078e02ff */
[----:B------:R-:W-:-:S14]  /*1410*/  R2UR UR8, R91 ;  /* 0x000000005b0872ca */ /* 0x000fdc00000e0000 */
[----:B------:R-:W3:Y:S01]  /*1420*/  LDCU UR8, c[0x0][UR8+0x2a4] ;  /* 0x00005480080877ac */ /* 0x000ee20008000800 */
[----:B------:R-:W3:Y:S01]  /*1430*/  LDCU UR20, c[0x0][0xb24] ;  /* 0x00016480ff1477ac */ /* 0x000ee20008000800 */
[----:B------:R-:W3:Y:S01]  /*1440*/  LDCU UR39, c[0x0][0xb24] ;  /* 0x00016480ff2777ac */ /* 0x000ee20008000800 */
[----:B--2---:R-:W-:Y:S01]  /*1450*/  I2FP.F32.U32 R2, UR22 ;  /* 0x0000001600027c45 */ /* 0x004fe20008201000 */
[----:B------:R-:W2:Y:S04]  /*1460*/  LDCU UR24, c[0x0][0xb30] ;  /* 0x00016600ff1877ac */ /* 0x000ea80008000800 */
[----:B-1----:R-:W-:Y:S01]  /*1470*/  FMUL R2, R2, UR5 ;  /* 0x0000000502027c20 */ /* 0x002fe20008400000 */
[----:B----4-:R-:W-:-:S05]  /*1480*/  I2FP.F32.U32 R0, UR19 ;  /* 0x0000001300007c45 */ /* 0x010fca0008201000 */
[----:B------:R-:W1:Y:S01]  /*1490*/  F2I.U32.TRUNC.NTZ R2, R2 ;  /* 0x0000000200027305 */ /* 0x000e62000020f000 */
[----:B---3--:R-:W-:-:S07]  /*14a0*/  FMUL R0, R0, UR4 ;  /* 0x0000000400007c20 */ /* 0x008fce0008400000 */
[----:B------:R-:W3:Y:S01]  /*14b0*/  F2I.U32.TRUNC.NTZ R0, R0 ;  /* 0x0000000000007305 */ /* 0x000ee2000020f000 */
[----:B-1----:R-:W-:Y:S02]  /*14c0*/  R2UR UR4, R2 ;  /* 0x00000000020472ca */ /* 0x002fe400000e0000 */
[----:B------:R-:W-:Y:S02]  /*14d0*/  PRMT R2, RZ, 0x7610, R2 ;  /* 0x00007610ff027816 */ /* 0x000fe40000000002 */
[----:B---3--:R-:W-:Y:S02]  /*14e0*/  R2UR UR6, R0 ;  /* 0x00000000000672ca */ /* 0x008fe400000e0000 */
[----:B------:R-:W-:-:S07]  /*14f0*/  PRMT R0, RZ, 0x7610, R0 ;  /* 0x00007610ff007816 */ /* 0x000fce0000000000 */
[----:B------:R-:W-:-:S04]  /*1500*/  UIADD3 UR5, UPT, UPT, -UR4, URZ, URZ ;  /* 0x000000ff04057290 */ /* 0x000fc8000fffe1ff */
[----:B------:R-:W-:Y:S02]  /*1510*/  UIMAD UR5, UR7, UR5, UR22 ;  /* 0x00000005070572a4 */ /* 0x000fe4000f8e0216 */
[----:B------:R-:W-:-:S04]  /*1520*/  UIADD3 UR4, UPT, UPT, -UR6, URZ, URZ ;  /* 0x000000ff06047290 */ /* 0x000fc8000fffe1ff */
[----:B------:R-:W-:Y:S01]  /*1530*/  IMAD.U32 R91, RZ, RZ, UR5 ;  /* 0x00000005ff5b7e24 */ /* 0x000fe2000f8e00ff */
[----:B------:R-:W-:-:S06]  /*1540*/  UIMAD UR4, UR8, UR4, UR19 ;  /* 0x00000004080472a4 */ /* 0x000fcc000f8e0213 */
[----:B------:R-:W-:Y:S01]  /*1550*/  IMAD.U32 R90, RZ, RZ, UR4 ;  /* 0x00000004ff5a7e24 */ /* 0x000fe2000f8e00ff */
[----:B--2---:R-:W-:Y:S06]  /*1560*/  BRA.U UP4, `(.L_x_17) ;  /* 0x0000000104307547 */ /* 0x004fec000b800000 */
[----:B------:R-:W-:Y:S01]  /*1570*/  R2UR UR5, R90 ;  /* 0x000000005a0572ca */ /* 0x000fe200000e0000 */
[----:B------:R-:W-:Y:S01]  /*1580*/  UMOV UR7, 0x3 ;  /* 0x0000000300077882 */ /* 0x000fe20000000000 */
[----:B------:R-:W-:-:S11]  /*1590*/  R2UR UR4, R91 ;  /* 0x000000005b0472ca */ /* 0x000fd600000e0000 */
[----:B------:R-:W-:-:S04]  /*15a0*/  UISETP.NE.AND UP0, UPT, UR5, URZ, UPT ;  /* 0x000000ff0500728c */ /* 0x000fc8000bf05270 */
[----:B------:R-:W-:Y:S02]  /*15b0*/  UISETP.LT.U32.OR UP0, UPT, UR4, 0x2, !UP0 ;  /* 0x000000020400788c */ /* 0x000fe4000c701470 */
[----:B------:R-:W-:Y:S02]  /*15c0*/  ULOP3.LUT UR4, UR4, 0xfffffffe, URZ, 0xc0, !UPT ;  /* 0xfffffffe04047892 */ /* 0x000fe4000f8ec0ff */
[----:B------:R-:W-:Y:S02]  /*15d0*/  USEL UR6, URZ, 0x1, !UP0 ;  /* 0x00000001ff067887 */ /* 0x000fe4000c000000 */
[----:B------:R-:W-:Y:S02]  /*15e0*/  USEL UR5, URZ, 0x2, !UP0 ;  /* 0x00000002ff057887 */ /* 0x000fe4000c000000 */
[----:B------:R-:W-:Y:S02]  /*15f0*/  USHF.L.U32 UR4, UR7, UR4, URZ ;  /* 0x0000000407047299 */ /* 0x000fe400080006ff */
[----:B------:R-:W-:-:S04]  /*1600*/  UIADD3 UR5, UPT, UPT, UR6, UR5, URZ ;  /* 0x0000000506057290 */ /* 0x000fc8000fffe0ff */
[----:B------:R-:W-:Y:S02]  /*1610*/  IMAD.U32 R0, RZ, RZ, UR4 ;  /* 0x00000004ff007e24 */ /* 0x000fe4000f8e00ff */
[----:B------:R-:W-:-:S07]  /*1620*/  IMAD.U32 R2, RZ, RZ, UR5 ;  /* 0x00000005ff027e24 */ /* 0x000fce000f8e00ff */
.L_x_17:
[----:B------:R-:W1:Y:S01]  /*1630*/  S2UR UR51, SR_CTAID.Z ;  /* 0x00000000003379c3 */ /* 0x000e620000002700 */
[----:B------:R-:W-:Y:S01]  /*1640*/  UISETP.GE.AND UP0, UPT, UR20, 0x1, UPT ;  /* 0x000000011400788c */ /* 0x000fe2000bf06270 */
[----:B------:R-:W-:-:S08]  /*1650*/  UMOV UR21, UR22 ;  /* 0x0000001600157c82 */ /* 0x000fd00008000000 */
[----:B------:R-:W-:Y:S05]  /*1660*/  BRA.U !UP0, `(.L_x_18) ;  /* 0x0000000108d47547 */ /* 0x000fea000b800000 */
[----:B------:R-:W2:Y:S01]  /*1670*/  LDCU.128 UR12, c[0x0][0xb10] ;  /* 0x00016200ff0c77ac */ /* 0x000ea20008000c00 */
[----:B------:R-:W3:Y:S01]  /*1680*/  LDCU UR23, c[0x0][0xb0c] ;  /* 0x00016180ff1777ac */ /* 0x000ee20008000800 */
[----:B------:R-:W4:Y:S01]  /*1690*/  LDCU UR6, c[0x0][0x370] ;  /* 0x00006e00ff0677ac */ /* 0x000f220008000800 */
[----:B------:R-:W1:Y:S01]  /*16a0*/  LDCU UR7, c[0x0][0x374] ;  /* 0x00006e80ff0777ac */ /* 0x000e620008000800 */
[----:B------:R-:W1:Y:S01]  /*16b0*/  LDCU UR21, c[0x0][0xb20] ;  /* 0x00016400ff1577ac */ /* 0x000e620008000800 */
[----:B--2---:R-:W-:Y:S02]  /*16c0*/  UIMAD.WIDE.U32 UR4, UR22, UR12, URZ ;  /* 0x0000000c160472a5 */ /* 0x004fe4000f8e00ff */
[----:B---3--:R-:W-:Y:S01]  /*16d0*/  UISETP.NE.AND UP0, UPT, UR23, 0x1, UPT ;  /* 0x000000011700788c */ /* 0x008fe2000bf05270 */
[----:B------:R-:W2:Y:S01]  /*16e0*/  LDCU.64 UR8, c[0x0][0xb28] ;  /* 0x00016500ff0877ac */ /* 0x000ea20008000a00 */
[----:B----4-:R-:W-:-:S03]  /*16f0*/  UIMAD.WIDE.U32 UR10, UR6, UR12, URZ ;  /* 0x0000000c060a72a5 */ /* 0x010fc6000f8e00ff */
[----:B------:R-:W-:Y:S01]  /*1700*/  UMOV UR4, UR5 ;  /* 0x0000000500047c82 */ /* 0x000fe20008000000 */
[----:B------:R-:W-:Y:S02]  /*1710*/  UISETP.NE.AND UP2, UPT, UR20, 0x1, UPT ;  /* 0x000000011400788c */ /* 0x000fe4000bf45270 */
[----:B------:R-:W-:Y:S01]  /*1720*/  USHF.R.U32.HI UR4, URZ, UR13, UR4 ;  /* 0x0000000dff047299 */ /* 0x000fe20008011604 */
[----:B------:R-:W-:Y:S01]  /*1730*/  UMOV UR10, UR11 ;  /* 0x0000000b000a7c82 */ /* 0x000fe20008000000 */
[----:B------:R-:W-:Y:S02]  /*1740*/  UIMAD.WIDE.U32 UR16, UR19, UR15, URZ ;  /* 0x0000000f131072a5 */ /* 0x000fe4000f8e00ff */
[----:B------:R-:W-:Y:S02]  /*1750*/  USEL UR5, UR22, UR4, !UP0 ;  /* 0x0000000416057287 */ /* 0x000fe4000c000000 */
[----:B------:R-:W-:Y:S02]  /*1760*/  @UP0 USHF.R.U32.HI UR6, URZ, UR13, UR10 ;  /* 0x0000000dff060299 */ /* 0x000fe4000801160a */
[----:B------:R-:W-:-:S02]  /*1770*/  UISETP.NE.AND UP0, UPT, UR14, 0x1, UPT ;  /* 0x000000010e00788c */ /* 0x000fc4000bf05270 */
[----:B-1----:R-:W-:Y:S02]  /*1780*/  UIMAD.WIDE.U32 UR10, UR7, UR15, URZ ;  /* 0x0000000f070a72a5 */ /* 0x002fe4000f8e00ff */
[----:B--2---:R-:W-:Y:S01]  /*1790*/  UIMAD.WIDE.U32 UR12, UR6, UR8, URZ ;  /* 0x00000008060c72a5 */ /* 0x004fe2000f8e00ff */
[----:B------:R-:W-:Y:S02]  /*17a0*/  UMOV UR4, UR17 ;  /* 0x0000001100047c82 */ /* 0x000fe40008000000 */
[----:B------:R-:W-:Y:S02]  /*17b0*/  USHF.R.U32.HI UR4, URZ, UR21, UR4 ;  /* 0x00000015ff047299 */ /* 0x000fe40008011604 */
[----:B------:R-:W-:Y:S02]  /*17c0*/  UMOV UR10, UR11 ;  /* 0x0000000b000a7c82 */ /* 0x000fe40008000000 */
[----:B------:R-:W-:Y:S01]  /*17d0*/  UMOV UR12, UR13 ;  /* 0x0000000d000c7c82 */ /* 0x000fe20008000000 */
[----:B------:R-:W-:-:S02]  /*17e0*/  @UP0 USHF.R.U32.HI UR7, URZ, UR21, UR10 ;  /* 0x00000015ff070299 */ /* 0x000fc4000801160a */
[----:B------:R-:W-:Y:S02]  /*17f0*/  USEL UR4, UR19, UR4, !UP0 ;  /* 0x0000000413047287 */ /* 0x000fe4000c000000 */
[----:B------:R-:W-:Y:S02]  /*1800*/  UIMAD.WIDE.U32 UR10, UR7, UR8, URZ ;  /* 0x00000008070a72a5 */ /* 0x000fe4000f8e00ff */
[----:B------:R-:W-:Y:S02]  /*1810*/  @UP2 USHF.R.U32.HI UR6, URZ, UR9, UR12 ;  /* 0x00000009ff062299 */ /* 0x000fe4000801160c */
[----:B------:R-:W-:Y:S02]  /*1820*/  UIMAD.WIDE.U32 UR12, UR4, UR8, URZ ;  /* 0x00000008040c72a5 */ /* 0x000fe4000f8e00ff */
[----:B------:R-:W-:Y:S01]  /*1830*/  UIADD3 UR21, UPT, UPT, -UR5, URZ, URZ ;  /* 0x000000ff05157290 */ /* 0x000fe2000fffe1ff */
[----:B------:R-:W-:Y:S02]  /*1840*/  UMOV UR10, UR11 ;  /* 0x0000000b000a7c82 */ /* 0x000fe40008000000 */
[----:B------:R-:W-:-:S02]  /*1850*/  @UP2 USHF.R.U32.HI UR7, URZ, UR9, UR10 ;  /* 0x00000009ff072299 */ /* 0x000fc4000801160a */
[----:B------:R-:W-:Y:S02]  /*1860*/  UIMAD UR10, UR6, UR20, URZ ;  /* 0x00000014060a72a4 */ /* 0x000fe4000f8e02ff */
[----:B------:R-:W-:Y:S02]  /*1870*/  UIMAD UR7, UR7, UR20, URZ ;  /* 0x00000014070772a4 */ /* 0x000fe4000f8e02ff */
[----:B------:R-:W-:Y:S02]  /*1880*/  UIMAD UR21, UR23, UR21, UR22 ;  /* 0x00000015171572a4 */ /* 0x000fe4000f8e0216 */
[----:B------:R-:W-:-:S03]  /*1890*/  UISETP.GE.AND UP0, UPT, UR4, UR7, UPT ;  /* 0x000000070400728c */ /* 0x000fc6000bf06270 */
[----:B------:R-:W-:Y:S01]  /*18a0*/  UMOV UR7, UR13 ;  /* 0x0000000d00077c82 */ /* 0x000fe20008000000 */
[----:B------:R-:W-:Y:S02]  /*18b0*/  UISETP.GE.OR UP0, UPT, UR5, UR10, UP0 ;  /* 0x0000000a0500728c */ /* 0x000fe40008706670 */
[----:B------:R-:W-:Y:S02]  /*18c0*/  UIMAD.WIDE.U32 UR10, UR5, UR8, URZ ;  /* 0x00000008050a72a5 */ /* 0x000fe4000f8e00ff */
[----:B------:R-:W-:Y:S02]  /*18d0*/  USHF.R.U32.HI UR7, URZ, UR9, UR7 ;  /* 0x00000009ff077299 */ /* 0x000fe40008011607 */
[----:B------:R-:W-:Y:S02]  /*18e0*/  UIADD3 UR10, UPT, UPT, -UR4, URZ, URZ ;  /* 0x000000ff040a7290 */ /* 0x000fe4000fffe1ff */
[----:B------:R-:W-:Y:S02]  /*18f0*/  USEL UR7, UR4, UR7, !UP2 ;  /* 0x0000000704077287 */ /* 0x000fe4000d000000 */
[----:B------:R-:W-:Y:S01]  /*1900*/  UIMAD UR10, UR14, UR10, UR19 ;  /* 0x0000000a0e0a72a4 */ /* 0x000fe2000f8e0213 */
[----:B------:R-:W-:-:S02]  /*1910*/  @!UP0 UMOV UR8, UR11 ;  /* 0x0000000b00088c82 */ /* 0x000fc40008000000 */
[----:B------:R-:W-:Y:S02]  /*1920*/  @!UP0 USHF.R.U32.HI UR8, URZ, UR9, UR8 ;  /* 0x00000009ff088299 */ /* 0x000fe40008011608 */
[----:B------:R-:W-:Y:S02]  /*1930*/  UIADD3 UR9, UPT, UPT, -UR7, URZ, URZ ;  /* 0x000000ff07097290 */ /* 0x000fe4000fffe1ff */
[----:B------:R-:W-:Y:S02]  /*1940*/  @!UP0 USEL UR8, UR5, UR8, !UP2 ;  /* 0x0000000805088287 */ /* 0x000fe4000d000000 */
[----:B------:R-:W-:Y:S02]  /*1950*/  UIMAD UR9, UR20, UR9, UR4 ;  /* 0x00000009140972a4 */ /* 0x000fe4000f8e0204 */
[----:B------:R-:W-:Y:S02]  /*1960*/  @!UP0 UIADD3 UR7, UPT, UPT, UR7, -UR8, URZ ;  /* 0x8000000807078290 */ /* 0x000fe4000fffe0ff */
[----:B------:R-:W-:-:S02]  /*1970*/  @!UP0 UIMAD UR6, UR9, UR6, UR8 ;  /* 0x00000006090682a4 */ /* 0x000fc4000f8e0208 */
[----:B------:R-:W-:-:S04]  /*1980*/  @!UP0 UIMAD UR4, UR7, UR20, UR5 ;  /* 0x00000014070482a4 */ /* 0x000fc8000f8e0205 */
[----:B------:R-:W-:Y:S01]  /*1990*/  UIMAD UR19, UR4, UR14, UR10 ;  /* 0x0000000e041372a4 */ /* 0x000fe2000f8e020a */
[----:B------:R-:W-:Y:S02]  /*19a0*/  @!UP0 UMOV UR5, UR6 ;  /* 0x0000000600058c82 */ /* 0x000fe40008000000 */
[----:B------:R-:W-:-:S12]  /*19b0*/  UIMAD UR21, UR5, UR23, UR21 ;  /* 0x00000017051572a4 */ /* 0x000fd8000f8e0215 */
.L_x_18:
[----:B------:R-:W-:-:S09]  /*19c0*/  UISETP.NE.AND UP0, UPT, UR24, 0x1, UPT ;  /* 0x000000011800788c */ /* 0x000fd2000bf05270 */
[----:B------:R-:W-:Y:S05]  /*19d0*/  BRA.U UP0, `(.L_x_19) ;  /* 0x0000000100407547 */ /* 0x000fea000b800000 */
[----:B------:R-:W2:Y:S01]  /*19e0*/  LDCU.128 UR8, c[0x0][0xb10] ;  /* 0x00016200ff0877ac */ /* 0x000ea20008000c00 */
[----:B------:R-:W3:Y:S01]  /*19f0*/  LDCU UR12, c[0x0][0xb0c] ;  /* 0x00016180ff0c77ac */ /* 0x000ee20008000800 */
[----:B------:R-:W4:Y:S01]  /*1a00*/  LDCU UR13, c[0x0][0xb20] ;  /* 0x00016400ff0d77ac */ /* 0x000f220008000800 */
[----:B--2---:R-:W-:Y:S02]  /*1a10*/  UIMAD.WIDE.U32 UR4, UR21, UR8, URZ ;  /* 0x00000008150472a5 */ /* 0x004fe4000f8e00ff */
[----:B------:R-:W-:Y:S02]  /*1a20*/  UIMAD.WIDE.U32 UR6, UR19, UR11, URZ ;  /* 0x0000000b130672a5 */ /* 0x000fe4000f8e00ff */
[----:B---3--:R-:W-:Y:S02]  /*1a30*/  UISETP.NE.AND UP0, UPT, UR12, 0x1, UPT ;  /* 0x000000010c00788c */ /* 0x008fe4000bf05270 */
[----:B------:R-:W-:-:S03]  /*1a40*/  USHF.R.U32.HI UR5, URZ, UR9, UR5 ;  /* 0x00000009ff057299 */ /* 0x000fc60008011605 */
[----:B------:R-:W-:Y:S01]  /*1a50*/  UMOV UR4, UR7 ;  /* 0x0000000700047c82 */ /* 0x000fe20008000000 */
[----:B------:R-:W-:Y:S02]  /*1a60*/  USEL UR5, UR21, UR5, !UP0 ;  /* 0x0000000515057287 */ /* 0x000fe4000c000000 */
[----:B------:R-:W-:Y:S02]  /*1a70*/  UISETP.NE.AND UP0, UPT, UR10, 0x1, UPT ;  /* 0x000000010a00788c */ /* 0x000fe4000bf05270 */
[----:B----4-:R-:W-:-:S04]  /*1a80*/  USHF.R.U32.HI UR4, URZ, UR13, UR4 ;  /* 0x0000000dff047299 */ /* 0x010fc80008011604 */
[----:B------:R-:W-:-:S04]  /*1a90*/  USEL UR4, UR19, UR4, !UP0 ;  /* 0x0000000413047287 */ /* 0x000fc8000c000000 */
[----:B------:R-:W-:Y:S02]  /*1aa0*/  UIADD3 UR6, UPT, UPT, -UR4, UR5, URZ ;  /* 0x0000000504067290 */ /* 0x000fe4000fffe1ff */
[----:B------:R-:W-:Y:S02]  /*1ab0*/  UIADD3 UR4, UPT, UPT, UR4, -UR5, URZ ;  /* 0x8000000504047290 */ /* 0x000fe4000fffe0ff */
[----:B------:R-:W-:Y:S02]  /*1ac0*/  UIMAD UR19, UR6, UR10, UR19 ;  /* 0x0000000a061372a4 */ /* 0x000fe4000f8e0213 */
[----:B------:R-:W-:-:S12]  /*1ad0*/  UIMAD UR21, UR4, UR12, UR21 ;  /* 0x0000000c041572a4 */ /* 0x000fd8000f8e0215 */
.L_x_19:
[----:B------:R-:W-:Y:S05]  /*1ae0*/  BRA.U !UP6, `(.L_x_20) ;  /* 0x000000010e0c7547 */ /* 0x000fea000b800000 */
[----:B------:R-:W-:Y:S01]  /*1af0*/  UCGABAR_WAIT ;  /* 0x0000000000007dc7 */ /* 0x000fe20008000000 */
[----:B------:R-:W-:Y:S01]  /*1b00*/  CCTL.IVALL ;  /* 0x00000000ff00798f */ /* 0x000fe20002000000 */
[----:B------:R-:W-:Y:S05]  /*1b10*/  BRA `(.L_x_21) ;  /* 0x0000000000047947 */ /* 0x000fea0003800000 */
.L_x_20:
[----:B------:R-:W-:Y:S06]  /*1b20*/  BAR.SYNC.DEFER_BLOCKING 0x0 ;  /* 0x0000000000007b1d */ /* 0x000fec0000010000 */
.L_x_21:
[----:B------:R-:W-:Y:S05]  /*1b30*/  BRA.U UP5, `(.L_x_22) ;  /* 0x0000003505f07547 */ /* 0x000fea000b800000 */
[----:B------:R-:W2:Y:S01]  /*1b40*/  LDCU UR8, c[0x0][0x390] ;  /* 0x00007200ff0877ac */ /* 0x000ea20008000800 */
[----:B------:R-:W-:Y:S01]  /*1b50*/  PLOP3.LUT P1, PT, PT, PT, UP3, 0x80, 0x8 ;  /* 0x000000000008781c */ /* 0x000fe20003f2f038 */
[----:B------:R-:W-:Y:S01]  /*1b60*/  IMAD.MOV.U32 R2, RZ, RZ, RZ ;  /* 0x000000ffff027224 */ /* 0x000fe200078e00ff */
[----:B------:R-:W-:Y:S01]  /*1b70*/  ISETP.EQ.OR P2, PT, R3, RZ, P3 ;  /* 0x000000ff0300720c */ /* 0x000fe20001f42670 */
[----:B------:R-:W3:Y:S01]  /*1b80*/  LDCU UR7, c[0x0][0x5c0] ;  /* 0x0000b800ff0777ac */ /* 0x000ee20008000800 */
[----:B------:R-:W-:Y:S01]  /*1b90*/  PLOP3.LUT P1, PT, P1, PT, PT, 0x8, 0x80 ;  /* 0x000000000080781c */ /* 0x000fe20000f2e170 */
[----:B------:R-:W-:Y:S02]  /*1ba0*/  UISETP.NE.AND UP0, UPT, UR18, URZ, UPT ;  /* 0x000000ff1200728c */ /* 0x000fe4000bf05270 */
[----:B------:R-:W-:Y:S02]  /*1bb0*/  USHF.L.U32 UR6, UR22, 0x6, URZ ;  /* 0x0000000616067899 */ /* 0x000fe400080006ff */
[----:B------:R-:W-:Y:S01]  /*1bc0*/  USEL UR38, UR53, 0x2, UP0 ;  /* 0x0000000235267887 */ /* 0x000fe20008000000 */
[----:B------:R-:W4:Y:S01]  /*1bd0*/  LDCU UR50, c[0x0][0x370] ;  /* 0x00006e00ff3277ac */ /* 0x000f220008000800 */
[----:B--2---:R-:W-:Y:S01]  /*1be0*/  UIADD3 UR5, UPT, UPT, UR8, 0x1f, URZ ;  /* 0x0000001f08057890 */ /* 0x004fe2000fffe0ff */
[----:B------:R-:W2:Y:S03]  /*1bf0*/  LDCU.64 UR42, c[0x0][0x348] ;  /* 0x00006900ff2a77ac */ /* 0x000ea60008000a00 */
[----:B------:R-:W-:-:S02]  /*1c00*/  USHF.R.S32.HI UR4, URZ, 0x1f, UR5 ;  /* 0x0000001fff047899 */ /* 0x000fc40008011405 */
[----:B---3--:R-:W-:Y:S02]  /*1c10*/  UIADD3 UR7, UPT, UPT, UR7, 0x7f, URZ ;  /* 0x0000007f07077890 */ /* 0x008fe4000fffe0ff */
[----:B------:R-:W-:Y:S02]  /*1c20*/  ULEA.HI UR4, UR4, UR5, URZ, 0x5 ;  /* 0x0000000504047291 */ /* 0x000fe4000f8f28ff */
[----:B------:R-:W-:Y:S02]  /*1c30*/  UIADD3 UR5, UPT, UPT, UR8, -0x1, URZ ;  /* 0xffffffff08057890 */ /* 0x000fe4000fffe0ff */
[----:B------:R-:W-:Y:S02]  /*1c40*/  USHF.R.S32.HI UR52, URZ, 0x5, UR4 ;  /* 0x00000005ff347899 */ /* 0x000fe40008011404 */
[----:B------:R-:W-:Y:S02]  /*1c50*/  UISETP.GE.U32.AND UP1, UPT, UR5, -0x3f, UPT ;  /* 0xffffffc10500788c */ /* 0x000fe4000bf26070 */
[----:B------:R-:W-:-:S02]  /*1c60*/  UISETP.LT.U32.AND UP0, UPT, UR52, 0x34, UPT ;  /* 0x000000343400788c */ /* 0x000fc4000bf01070 */
[----:B------:R-:W-:Y:S02]  /*1c70*/  USHF.R.S32.HI UR4, URZ, 0x1f, UR7 ;  /* 0x0000001fff047899 */ /* 0x000fe40008011407 */
[----:B-1----:R-:W-:Y:S02]  /*1c80*/  USEL UR51, UR52, 0x34, UP0 ;  /* 0x0000003434337887 */ /* 0x002fe40008000000 */
[----:B------:R-:W-:Y:S02]  /*1c90*/  ULEA.HI UR4, UR4, UR7, URZ, 0x7 ;  /* 0x0000000704047291 */ /* 0x000fe4000f8f38ff */
[----:B------:R-:W-:Y:S02]  /*1ca0*/  UIADD3 UR37, UPT, UPT, UR51, -0x1, URZ ;  /* 0xffffffff33257890 */ /* 0x000fe4000fffe0ff */
[----:B------:R-:W-:Y:S02]  /*1cb0*/  @UP1 UIADD3 UR37, UPT, UPT, UR51, URZ, URZ ;  /* 0x000000ff33251290 */ /* 0x000fe4000fffe0ff */
[----:B------:R-:W-:-:S02]  /*1cc0*/  ULOP3.LUT UR49, UR6, 0x40, URZ, 0xc0, !UPT ;  /* 0x0000004006317892 */ /* 0x000fc4000f8ec0ff */
[----:B------:R-:W-:Y:S01]  /*1cd0*/  UIADD3 UR54, UPT, UPT, UR8, 0x3e, URZ ;  /* 0x0000003e08367890 */ /* 0x000fe2000fffe0ff */
[----:B------:R-:W1:Y:S01]  /*1ce0*/  LDCU UR48, c[0x0][0x374] ;  /* 0x00006e80ff3077ac */ /* 0x000e620008000800 */
[----:B------:R-:W-:Y:S02]  /*1cf0*/  USHF.R.S32.HI UR47, URZ, 0x7, UR4 ;  /* 0x00000007ff2f7899 */ /* 0x000fe40008011404 */
[----:B------:R-:W-:Y:S02]  /*1d00*/  UIADD3 UR53, UPT, UPT, UR52, -UR51, URZ ;  /* 0x8000003334357290 */ /* 0x000fe4000fffe0ff */
[----:B------:R-:W-:Y:S01]  /*1d10*/  UIADD3 UR37, UPT, UPT, UR37, 0x1, URZ ;  /* 0x0000000125257890 */ /* 0x000fe2000fffe0ff */
[----:B------:R-:W-:Y:S01]  /*1d20*/  UMOV UR23, 0x1 ;  /* 0x0000000100177882 */ /* 0x000fe20000000000 */
[----:B--2-4-:R-:W-:-:S10]  /*1d30*/  UMOV UR28, URZ ;  /* 0x000000ff001c7c82 */ /* 0x014fd40008000000 */
.L_x_40:
[----:B------:R-:W-:Y:S01]  /*1d40*/  IMAD.U32 R4, RZ, RZ, UR47 ;  /* 0x0000002fff047e24 */ /* 0x000fe2000f8e00ff */
[----:B------:R-:W2:Y:S04]  /*1d50*/  LDCU UR46, c[0x0][0x5c4] ;  /* 0x0000b880ff2e77ac */ /* 0x000ea80008000800 */
[-C--:B------:R-:W-:Y:S01]  /*1d60*/  IABS R0, R4.reuse ;  /* 0x0000000400007213 */ /* 0x080fe20000000000 */
[----:B------:R-:W-:Y:S01]  /*1d70*/  UMOV UR29, 0x400 ;  /* 0x00000400001d7882 */ /* 0x000fe20000000000 */
[----:B------:R-:W-:Y:S01]  /*1d80*/  IABS R4, R4 ;  /* 0x0000000400047213 */ /* 0x000fe20000000000 */
[----:B------:R-:W-:Y:S01]  /*1d90*/  UMOV UR15, URZ ;  /* 0x000000ff000f7c82 */ /* 0x000fe20008000000 */
[----:B------:R-:W-:Y:S01]  /*1da0*/  R2UR UR6, R0 ;  /* 0x00000000000672ca */ /* 0x000fe200000e0000 */
[----:B--2---:R-:W-:-:S12]  /*1db0*/  IMAD.U32 R3, RZ, RZ, UR46 ;  /* 0x0000002eff037e24 */ /* 0x004fd8000f8e00ff */
[----:B------:R-:W2:Y:S08]  /*1dc0*/  I2F.RP R6, UR6 ;  /* 0x0000000600067d06 */ /* 0x000eb00008209400 */
[----:B--2---:R-:W2:Y:S02]  /*1dd0*/  MUFU.RCP R5, R6 ;  /* 0x0000000600057308 */ /* 0x004ea40000001000 */
[----:B--2---:R-:W-:-:S06]  /*1de0*/  VIADD R5, R5, 0xffffffe ;  /* 0x0ffffffe05057836 */ /* 0x004fcc0000000000 */
[----:B------:R-:W2:Y:S02]  /*1df0*/  F2I.FTZ.U32.TRUNC.NTZ R0, R5 ;  /* 0x0000000500007305 */ /* 0x000ea4000021f000 */
[----:B--2---:R-:W-:Y:S02]  /*1e00*/  R2UR UR5, R0 ;  /* 0x00000000000572ca */ /* 0x004fe400000e0000 */
[----:B------:R-:W-:Y:S01]  /*1e10*/  IABS R0, R3 ;  /* 0x0000000300007213 */ /* 0x000fe20000000000 */
[----:B------:R-:W-:-:S03]  /*1e20*/  IMAD.U32 R3, RZ, RZ, UR19 ;  /* 0x00000013ff037e24 */ /* 0x000fc6000f8e00ff */
[----:B------:R-:W-:Y:S01]  /*1e30*/  R2UR UR8, R0 ;  /* 0x00000000000872ca */ /* 0x000fe200000e0000 */
[----:B------:R-:W-:Y:S01]  /*1e40*/  IMAD.MOV R0, RZ, RZ, -R4 ;  /* 0x000000ffff007224 */ /* 0x000fe200078e0a04 */
[----:B------:R-:W-:-:S04]  /*1e50*/  IABS R3, R3 ;  /* 0x0000000300037213 */ /* 0x000fc80000000000 */
[----:B------:R-:W-:Y:S01]  /*1e60*/  R2UR UR9, R3 ;  /* 0x00000000030972ca */ /* 0x000fe200000e0000 */
[----:B------:R-:W-:-:S04]  /*1e70*/  UIADD3 UR4, UPT, UPT, URZ, -UR5, URZ ;  /* 0x80000005ff047290 */ /* 0x000fc8000fffe0ff */
[----:B------:R-:W-:Y:S02]  /*1e80*/  UIMAD UR7, UR4, UR6, URZ ;  /* 0x00000006040772a4 */ /* 0x000fe4000f8e02ff */
[----:B------:R-:W2:Y:S01]  /*1e90*/  I2F.RP R3, UR8 ;  /* 0x0000000800037d06 */ /* 0x000ea20008209400 */
[----:B------:R-:W-:Y:S02]  /*1ea0*/  UMOV UR4, URZ ;  /* 0x000000ff00047c82 */ /* 0x000fe40008000000 */
[----:B------:R-:W-:Y:S02]  /*1eb0*/  UIMAD.WIDE.U32 UR4, UR5, UR7, UR4 ;  /* 0x00000007050472a5 */ /* 0x000fe4000f8e0004 */
[----:B------:R-:W-:-:S05]  /*1ec0*/  R2UR UR7, R0 ;  /* 0x00000000000772ca */ /* 0x000fca00000e0000 */
[----:B------:R-:W-:Y:S02]  /*1ed0*/  UMOV UR4, UR5 ;  /* 0x0000000500047c82 */ /* 0x000fe40008000000 */
[----:B------:R-:W-:Y:S01]  /*1ee0*/  UIMAD.WIDE.U32 UR4, UR4, UR9, URZ ;  /* 0x00000009040472a5 */ /* 0x000fe2000f8e00ff */
[----:B--2---:R-:W2:Y:S06]  /*1ef0*/  MUFU.RCP R0, R3 ;  /* 0x0000000300007308 */ /* 0x004eac0000001000 */
[----:B------:R-:W-:Y:S02]  /*1f00*/  UMOV UR4, UR5 ;  /* 0x0000000500047c82 */ /* 0x000fe40008000000 */
[----:B------:R-:W-:-:S04]  /*1f10*/  UIMAD UR5, UR4, UR7, UR9 ;  /* 0x00000007040572a4 */ /* 0x000fc8000f8e0209 */
[----:B------:R-:W-:Y:S01]  /*1f20*/  UISETP.GT.U32.AND UP0, UPT, UR6, UR5, UPT ;  /* 0x000000050600728c */ /* 0x000fe2000bf04070 */
[----:B--2---:R-:W-:Y:S02]  /*1f30*/  VIADD R0, R0, 0xffffffe ;  /* 0x0ffffffe00007836 */ /* 0x004fe40000000000 */
[----:B------:R-:W-:-:S08]  /*1f40*/  IMAD.U32 R3, RZ, RZ, UR23 ;  /* 0x00000017ff037e24 */ /* 0x000fd0000f8e00ff */
[----:B------:R-:W-:Y:S01]  /*1f50*/  @!UP0 UIADD3 UR5, UPT, UPT, UR5, -UR6, URZ ;  /* 0x8000000605058290 */ /* 0x000fe2000fffe0ff */
[----:B------:R-:W2:Y:S01]  /*1f60*/  F2I.FTZ.U32.TRUNC.NTZ R0, R0 ;  /* 0x0000000000007305 */ /* 0x000ea2000021f000 */
[----:B------:R-:W-:Y:S01]  /*1f70*/  @!UP0 UIADD3 UR4, UPT, UPT, UR4, 0x1, URZ ;  /* 0x0000000104048890 */ /* 0x000fe2000fffe0ff */
[----:B------:R-:W-:Y:S01]  /*1f80*/  SHF.L.U32 R3, R3, 0x1f, RZ ;  /* 0x0000001f03037819 */ /* 0x000fe200000006ff */
[----:B------:R-:W-:Y:S01]  /*1f90*/  UISETP.GE.U32.AND UP1, UPT, UR5, UR6, UPT ;  /* 0x000000060500728c */ /* 0x000fe2000bf26070 */
[----:B------:R-:W3:Y:S01]  /*1fa0*/  S2UR UR6, SR_CgaCtaId ;  /* 0x00000000000679c3 */ /* 0x000ee20000008800 */
[----:B------:R-:W-:-:S04]  /*1fb0*/  ULOP3.LUT UR5, UR19, UR47, URZ, 0x3c, !UPT ;  /* 0x0000002f13057292 */ /* 0x000fc8000f8e3cff */
[----:B------:R-:W-:-:S05]  /*1fc0*/  UISETP.GE.AND UP0, UPT, UR5, URZ, UPT ;  /* 0x000000ff0500728c */ /* 0x000fca000bf06270 */
[----:B------:R-:W-:Y:S01]  /*1fd0*/  @UP1 UIADD3 UR4, UPT, UPT, UR4, 0x1, URZ ;  /* 0x0000000104041890 */ /* 0x000fe2000fffe0ff */
[----:B--2---:R-:W-:Y:S01]  /*1fe0*/  R2UR UR7, R0 ;  /* 0x00000000000772ca */ /* 0x004fe200000e0000 */
[----:B------:R-:W-:-:S05]  /*1ff0*/  UISETP.NE.AND UP1, UPT, UR47, URZ, UPT ;  /* 0x000000ff2f00728c */ /* 0x000fca000bf25270 */
[----:B------:R-:W-:Y:S02]  /*2000*/  UMOV UR5, UR4 ;  /* 0x0000000400057c82 */ /* 0x000fe40008000000 */
[----:B------:R-:W-:-:S04]  /*2010*/  @!UP0 UIADD3 UR5, UPT, UPT, -UR5, URZ, URZ ;  /* 0x000000ff05058290 */ /* 0x000fc8000fffe1ff */
[----:B------:R-:W-:Y:S02]  /*2020*/  @!UP1 ULOP3.LUT UR5, URZ, UR47, URZ, 0x33, !UPT ;  /* 0x0000002fff059292 */ /* 0x000fe4000f8e33ff */
[----:B---3--:R-:W-:Y:S02]  /*2030*/  ULEA UR29, UR6, UR29, 0x18 ;  /* 0x0000001d061d7291 */ /* 0x008fe4000f8ec0ff */
[----:B------:R-:W-:Y:S02]  /*2040*/  UIADD3 UR4, UPT, UPT, URZ, -UR7, URZ ;  /* 0x80000007ff047290 */ /* 0x000fe4000fffe0ff */
[----:B------:R-:W-:Y:S01]  /*2050*/  IMAD.U32 R0, RZ, RZ, UR5 ;  /* 0x00000005ff007e24 */ /* 0x000fe2000f8e00ff */
[----:B------:R-:W-:Y:S02]  /*2060*/  ULEA UR6, UR28, UR29, 0x3 ;  /* 0x0000001d1c067291 */ /* 0x000fe4000f8e18ff */
[----:B------:R-:W-:Y:S02]  /*2070*/  UIMAD UR4, UR4, UR8, URZ ;  /* 0x00000008040472a4 */ /* 0x000fe4000f8e02ff */
[----:B------:R-:W-:-:S04]  /*2080*/  IABS R0, R0 ;  /* 0x0000000000007213 */ /* 0x000fc80000000000 */
[----:B------:R-:W-:Y:S01]  /*2090*/  R2UR UR9, R0 ;  /* 0x00000000000972ca */ /* 0x000fe200000e0000 */
[----:B------:R2:W3:Y:S01]  /*20a0*/  SYNCS.PHASECHK.TRANS64.TRYWAIT P0, [UR6+0x1a0], R3 ;  /* 0x0001a003ff0075a7 */ /* 0x0004e20008001106 */
[----:B------:R-:W-:Y:S02]  /*20b0*/  UMOV UR6, URZ ;  /* 0x000000ff00067c82 */ /* 0x000fe40008000000 */
[----:B------:R-:W-:-:S07]  /*20c0*/  UIMAD.WIDE.U32 UR6, UR7, UR4, UR6 ;  /* 0x00000004070672a5 */ /* 0x000fce000f8e0006 */
[----:B------:R-:W-:Y:S02]  /*20d0*/  UMOV UR6, UR7 ;  /* 0x0000000700067c82 */ /* 0x000fe40008000000 */
[----:B------:R-:W-:-:S07]  /*20e0*/  UIMAD.WIDE.U32 UR6, UR6, UR9, URZ ;  /* 0x00000009060672a5 */ /* 0x000fce000f8e00ff */
[----:B------:R-:W-:Y:S02]  /*20f0*/  UMOV UR4, UR7 ;  /* 0x0000000700047c82 */ /* 0x000fe40008000000 */
[----:B------:R-:W-:-:S04]  /*2100*/  UIADD3 UR6, UPT, UPT, -UR4, URZ, URZ ;  /* 0x000000ff04067290 */ /* 0x000fc8000fffe1ff */
[----:B------:R-:W-:-:S04]  /*2110*/  UIMAD UR6, UR8, UR6, UR9 ;  /* 0x00000006080672a4 */ /* 0x000fc8000f8e0209 */
[----:B------:R-:W-:-:S11]  /*2120*/  UISETP.GT.U32.AND UP0, UPT, UR8, UR6, UPT ;  /* 0x000000060800728c */ /* 0x000fd6000bf04070 */
[----:B------:R-:W-:Y:S02]  /*2130*/  @!UP0 UIADD3 UR6, UPT, UPT, UR6, -UR8, URZ ;  /* 0x8000000806068290 */ /* 0x000fe4000fffe0ff */
[----:B------:R-:W-:Y:S02]  /*2140*/  @!UP0 UIADD3 UR4, UPT, UPT, UR4, 0x1, URZ ;  /* 0x0000000104048890 */ /* 0x000fe4000fffe0ff */
[----:B------:R-:W-:Y:S02]  /*2150*/  UISETP.GE.U32.AND UP1, UPT, UR6, UR8, UPT ;  /* 0x000000080600728c */ /* 0x000fe4000bf26070 */
[----:B------:R-:W-:-:S04]  /*2160*/  ULOP3.LUT UR6, UR5, UR46, URZ, 0x3c, !UPT ;  /* 0x0000002e05067292 */ /* 0x000fc8000f8e3cff */
[----:B------:R-:W-:Y:S02]  /*2170*/  UISETP.GE.AND UP0, UPT, UR6, URZ, UPT ;  /* 0x000000ff0600728c */ /* 0x000fe4000bf06270 */
[----:B------:R-:W-:-:S03]  /*2180*/  ULEA.HI UR6, UR21, UR21, URZ, 0x1 ;  /* 0x0000001515067291 */ /* 0x000fc6000f8f08ff */
[----:B------:R-:W-:Y:S02]  /*2190*/  @UP1 UIADD3 UR4, UPT, UPT, UR4, 0x1, URZ ;  /* 0x0000000104041890 */ /* 0x000fe4000fffe0ff */
[----:B------:R-:W-:Y:S02]  /*21a0*/  UISETP.NE.AND UP1, UPT, UR46, URZ, UPT ;  /* 0x000000ff2e00728c */ /* 0x000fe4000bf25270 */
[----:B------:R-:W-:-:S03]  /*21b0*/  USHF.L.U32 UR34, UR6, 0x6, URZ ;  /* 0x0000000606227899 */ /* 0x000fc600080006ff */
[----:B------:R-:W-:Y:S01]  /*21c0*/  UMOV UR36, UR4 ;  /* 0x0000000400247c82 */ /* 0x000fe20008000000 */
[----:B------:R-:W-:Y:S02]  /*21d0*/  UIADD3 UR4, UPT, UPT, -UR5, URZ, URZ ;  /* 0x000000ff05047290 */ /* 0x000fe4000fffe1ff */
[----:B------:R-:W-:Y:S02]  /*21e0*/  @!UP0 UIADD3 UR36, UPT, UPT, -UR36, URZ, URZ ;  /* 0x000000ff24248290 */ /* 0x000fe4000fffe1ff */
[----:B------:R-:W-:Y:S02]  /*21f0*/  UISETP.GE.U32.AND UP0, UPT, UR54, 0x3f, UPT ;  /* 0x0000003f3600788c */ /* 0x000fe4000bf06070 */
[----:B------:R-:W-:Y:S02]  /*2200*/  @!UP1 ULOP3.LUT UR36, URZ, UR46, URZ, 0x33, !UPT ;  /* 0x0000002eff249292 */ /* 0x000fe4000f8e33ff */
[----:B------:R-:W-:Y:S02]  /*2210*/  UIMAD UR4, UR47, UR4, UR19 ;  /* 0x000000042f0472a4 */ /* 0x000fe4000f8e0213 */
[----:B------:R-:W-:-:S02]  /*2220*/  UIADD3 UR6, UPT, UPT, -UR36, URZ, URZ ;  /* 0x000000ff24067290 */ /* 0x000fc4000fffe1ff */
[----:B------:R-:W-:Y:S02]  /*2230*/  ULOP3.LUT UR34, UR49, 0xffffff80, UR34, 0xf8, !UPT ;  /* 0xffffff8031227892 */ /* 0x000fe4000f8ef822 */
[----:B------:R-:W-:Y:S02]  /*2240*/  ULEA UR10, UR4, UR49, 0x7 ;  /* 0x00000031040a7291 */ /* 0x000fe4000f8e38ff */
[----:B------:R-:W-:Y:S01]  /*2250*/  UIMAD UR46, UR46, UR6, UR5 ;  /* 0x000000062e2e72a4 */ /* 0x000fe2000f8e0205 */
[----:B--2---:R-:W-:Y:S11]  /*2260*/  BRA.U !UP0, `(.L_x_23) ;  /* 0x0000000508247547 */ /* 0x004ff6000b800000 */
[----:B------:R-:W2:Y:S01]  /*2270*/  LDCU.64 UR12, c[0x0][0x5b0] ;  /* 0x0000b600ff0c77ac */ /* 0x000ea20008000a00 */
[----:B------:R-:W2:Y:S01]  /*2280*/  LDCU.64 UR8, c[0x0][0x5d8] ;  /* 0x0000bb00ff0877ac */ /* 0x000ea20008000a00 */
[----:B------:R-:W4:Y:S01]  /*2290*/  LDCU UR19, c[0x0][0x598] ;  /* 0x0000b300ff1377ac */ /* 0x000f220008000800 */
[----:B------:R-:W1:Y:S01]  /*22a0*/  LDCU UR18, c[0x0][0x58c] ;  /* 0x0000b180ff1277ac */ /* 0x000e620008000800 */
[----:B------:R-:W1:Y:S01]  /*22b0*/  LDCU UR21, c[0x0][0x59c] ;  /* 0x0000b380ff1577ac */ /* 0x000e620008000800 */
[----:B------:R-:W1:Y:S01]  /*22c0*/  LDCU UR20, c[0x0][0x5a0] ;  /* 0x0000b400ff1477ac */ /* 0x000e620008000800 */
[----:B------:R-:W1:Y:S01]  /*22d0*/  LDCU.64 UR16, c[0x0][0x590] ;  /* 0x0000b200ff1077ac */ /* 0x000e620008000a00 */
[----:B------:R-:W1:Y:S01]  /*22e0*/  LDCU.64 UR6, c[0x0][0x5b8] ;  /* 0x0000b700ff0677ac */ /* 0x000e620008000a00 */
[----:B------:R-:W1:Y:S01]  /*22f0*/  LDCU.64 UR4, c[0x0][0x5d0] ;  /* 0x0000ba00ff0477ac */ /* 0x000e620008000a00 */
[----:B--2---:R-:W-:Y:S02]  /*2300*/  UIMAD UR31, UR46, UR12, UR8 ;  /* 0x0000000c2e1f72a4 */ /* 0x004fe4000f8e0208 */
[----:B------:R-:W-:Y:S01]  /*2310*/  UIMAD UR30, UR36, UR13, UR9 ;  /* 0x0000000d241e72a4 */ /* 0x000fe2000f8e0209 */
[----:B------:R-:W-:Y:S01]  /*2320*/  UMOV UR14, URZ ;  /* 0x000000ff000e7c82 */ /* 0x000fe20008000000 */
[----:B----4-:R-:W-:-:S10]  /*2330*/  UMOV UR22, UR28 ;  /* 0x0000001c00167c82 */ /* 0x010fd40008000000 */
.L_x_29:
[----:B------:R-:W-:Y:S01]  /*2340*/  @!P3 MOV R3, 0x2000 ;  /* 0x000020000003b802 */ /* 0x000fe20000000f00 */
[----:B------:R-:W-:Y:S01]  /*2350*/  ULEA UR11, UR22, UR29, 0x3 ;  /* 0x0000001d160b7291 */ /* 0x000fe2000f8e18ff */
[----:B---34-:R-:W-:Y:S11]  /*2360*/  @P0 BRA `(.L_x_24) ;  /* 0x0000000000100947 */ /* 0x018ff60003800000 */
[----:B------:R-:W-:Y:S04]  /*2370*/  MOV R0, UR23 ;  /* 0x0000001700007c02 */ /* 0x000fe80008000f00 */
[----:B------:R-:W-:Y:S04]  /*2380*/  SHF.L.U32 R5, R0, 0x1f, RZ ;  /* 0x0000001f00057819 */ /* 0x000fe800000006ff */
[----:B------:R-:W2:Y:S02]  /*2390*/  SYNCS.PHASECHK.TRANS64.TRYWAIT P0, [UR11+0x1a0], R5 ;  /* 0x0001a005ff0075a7 */ /* 0x000ea4000800110b */
[----:B--2---:R-:W-:Y:S05]  /*23a0*/  @!P0 BRA `(.L_x_25) ;  /* 0x0000008800088947 */ /* 0x004fea0003800000 */
.L_x_24:
[----:B------:R3:W-:Y:S01]  /*23b0*/  @!P3 SYNCS.ARRIVE.TRANS64 RZ, [UR11], R3 ;  /* 0x00000003ffffb9a7 */ /* 0x0007e2000800000b */
[----:B------:R-:W-:Y:S04]  /*23c0*/  ULOP3.LUT UR8, UR38, 0x2, URZ, 0xfc, !UPT ;  /* 0x0000000226087892 */ /* 0x000fe8000f8efcff */
[----:B------:R-:W-:Y:S09]  /*23d0*/  UISETP.NE.AND UP0, UPT, UR8, 0x2, UPT ;  /* 0x000000020800788c */ /* 0x000ff2000bf05270 */
[----:B------:R-:W-:Y:S05]  /*23e0*/  BRA.U UP0, `(.L_x_26) ;  /* 0x0000000100047547 */ /* 0x000fea000b800000 */
[----:B-1----:R-:W-:Y:S05]  /*23f0*/  BPT.TRAP 0x1 ;  /* 0x000000040000795c */ /* 0x002fea0000300000 */
.L_x_26:
[----:B------:R-:W-:Y:S04]  /*2400*/  BSSY.RECONVERGENT B0, `(.L_x_27) ;  /* 0x0000003000007945 */ /* 0x000fe80003800200 */
[----:B------:R-:W-:Y:S05]  /*2410*/  @P2 BRA `(.L_x_28) ;  /* 0x0000000000042947 */ /* 0x000fea0003800000 */
[----:B-1----:R-:W-:Y:S05]  /*2420*/  BPT.TRAP 0x1 ;  /* 0x000000040000795c */ /* 0x002fea0000300000 */
.L_x_28:
[----:B-1----:R-:W-:Y:S05]  /*2430*/  BSYNC.RECONVERGENT B0 ;  /* 0x0000000000007941 */ /* 0x002fea0003800200 */
.L_x_27:
[----:B------:R-:W-:Y:S02]  /*2440*/  UIADD3 UR8, UPT, UPT, UR22, 0x1, URZ ;  /* 0x0000000116087890 */ /* 0x000fe4000fffe0ff */
[----:B------:R-:W-:Y:S02]  /*2450*/  USHF.L.U32 UR35, UR14, 0x5, URZ ;  /* 0x000000050e237899 */ /* 0x000fe400080006ff */
[----:B------:R-:W-:Y:S02]  /*2460*/  UISETP.NE.AND UP0, UPT, UR8, 0x34, UPT ;  /* 0x000000340800788c */ /* 0x000fe4000bf05270 */
[----:B------:R-:W-:Y:S02]  /*2470*/  UISETP.NE.AND UP2, UPT, UR19, 0x1, UPT ;  /* 0x000000011300788c */ /* 0x000fe4000bf45270 */
[----:B------:R-:W-:Y:S02]  /*2480*/  USEL UR9, URZ, 0x1, UP0 ;  /* 0x00000001ff097887 */ /* 0x000fe40008000000 */
[----:B------:R-:W-:Y:S02]  /*2490*/  USEL UR28, UR8, URZ, UP0 ;  /* 0x000000ff081c7287 */ /* 0x000fe40008000000 */
[----:B------:R-:W-:Y:S02]  /*24a0*/  ULOP3.LUT UR23, UR23, UR9, URZ, 0x3c, !UPT ;  /* 0x0000000917177292 */ /* 0x000fe4000f8e3cff */
[----:B------:R-:W-:Y:S02]  /*24b0*/  ULEA UR8, UR28, UR29, 0x3 ;  /* 0x0000001d1c087291 */ /* 0x000fe4000f8e18ff */
[----:B------:R-:W-:Y:S02]  /*24c0*/  UISETP.NE.AND UP0, UPT, UR18, 0x1, UPT ;  /* 0x000000011200788c */ /* 0x000fe4000bf05270 */
[----:B------:R-:W-:Y:S01]  /*24d0*/  UIADD3 UR26, UP1, UPT, UR42, 0x80, URZ ;  /* 0x000000802a1a7890 */ /* 0x000fe2000ff3e0ff */
[----:B--2---:R-:W-:Y:S01]  /*24e0*/  MOV R0, UR23 ;  /* 0x0000001700007c02 */ /* 0x004fe20008000f00 */
[----:B------:R-:W-:Y:S02]  /*24f0*/  ULEA UR15, UR22, UR29, 0xb ;  /* 0x0000001d160f7291 */ /* 0x000fe4000f8e58ff */
[----:B------:R-:W-:Y:S01]  /*2500*/  ULOP3.LUT UR33, UR11, 0xfefffff8, URZ, 0xc0, !UPT ;  /* 0xfefffff80b217892 */ /* 0x000fe2000f8ec0ff */
[----:B---3--:R-:W-:Y:S01]  /*2510*/  SHF.L.U32 R3, R0, 0x1f, RZ ;  /* 0x0000001f00037819 */ /* 0x008fe200000006ff */
[----:B------:R-:W-:Y:S02]  /*2520*/  UIADD3.X UR27, UPT, UPT, URZ, UR43, URZ, UP1, !UPT ;  /* 0x0000002bff1b7290 */ /* 0x000fe40008ffe4ff */
[----:B------:R-:W-:Y:S01]  /*2530*/  UIADD3 UR32, UPT, UPT, UR15, 0x4500, URZ ;  /* 0x000045000f207890 */ /* 0x000fe2000fffe0ff */
[----:B------:R2:W4:Y:S01]  /*2540*/  SYNCS.PHASECHK.TRANS64.TRYWAIT P0, [UR8+0x1a0], R3 ;  /* 0x0001a003ff0075a7 */ /* 0x0005220008001108 */
[----:B------:R-:W-:Y:S02]  /*2550*/  UIMAD.WIDE.U32 UR8, UR35, UR16, URZ ;  /* 0x00000010230872a5 */ /* 0x000fe4000f8e00ff */
[----:B------:R-:W-:Y:S02]  /*2560*/  UPRMT UR22, UR31, 0x40, UR30 ;  /* 0x000000401f167896 */ /* 0x000fe4000800001e */
[----:B------:R-:W-:Y:S02]  /*2570*/  USHF.R.U32.HI UR9, URZ, UR17, UR9 ;  /* 0x00000011ff097299 */ /* 0x000fe40008011609 */
[----:B------:R-:W-:Y:S02]  /*2580*/  UIADD3 UR14, UPT, UPT, UR14, 0x1, URZ ;  /* 0x000000010e0e7890 */ /* 0x000fe4000fffe0ff */
[----:B------:R-:W-:Y:S02]  /*2590*/  USEL UR9, UR35, UR9, !UP0 ;  /* 0x0000000923097287 */ /* 0x000fe4000c000000 */
[----:B------:R-:W-:Y:S02]  /*25a0*/  UIADD3 UR24, UP0, UPT, UR42, 0x180, URZ ;  /* 0x000001802a187890 */ /* 0x000fe4000ff1e0ff */
[----:B------:R-:W-:Y:S02]  /*25b0*/  UIMAD.WIDE.U32 UR12, UR9, UR21, URZ ;  /* 0x00000015090c72a5 */ /* 0x000fe4000f8e00ff */
[----:B------:R-:W-:Y:S02]  /*25c0*/  UIADD3 UR11, UPT, UPT, -UR9, URZ, URZ ;  /* 0x000000ff090b7290 */ /* 0x000fe4000fffe1ff */
[----:B------:R-:W-:Y:S02]  /*25d0*/  USHF.R.U32.HI UR13, URZ, UR20, UR13 ;  /* 0x00000014ff0d7299 */ /* 0x000fe4000801160d */
[----:B------:R-:W-:Y:S02]  /*25e0*/  UIMAD UR11, UR18, UR11, UR35 ;  /* 0x0000000b120b72a4 */ /* 0x000fe4000f8e0223 */
[----:B------:R-:W-:Y:S02]  /*25f0*/  USEL UR13, UR9, UR13, !UP2 ;  /* 0x0000000d090d7287 */ /* 0x000fe4000d000000 */
[----:B------:R-:W-:Y:S02]  /*2600*/  UIMAD UR11, UR11, UR6, UR4 ;  /* 0x000000060b0b72a4 */ /* 0x000fe4000f8e0204 */
[----:B------:R-:W-:Y:S02]  /*2610*/  UIADD3 UR8, UPT, UPT, -UR13, URZ, URZ ;  /* 0x000000ff0d087290 */ /* 0x000fe4000fffe1ff */
[----:B------:R-:W-:Y:S02]  /*2620*/  UIADD3.X UR25, UPT, UPT, URZ, UR43, URZ, UP0, !UPT ;  /* 0x0000002bff197290 */ /* 0x000fe400087fe4ff */
[----:B------:R-:W-:Y:S02]  /*2630*/  UIMAD UR9, UR19, UR8, UR9 ;  /* 0x00000008130972a4 */ /* 0x000fe4000f8e0209 */
[----:B------:R-:W-:Y:S01]  /*2640*/  UIADD3 UR8, UPT, UPT, UR15, 0x1e500, URZ ;  /* 0x0001e5000f087890 */ /* 0x000fe2000fffe0ff */
[----:B------:R-:W-:Y:S01]  /*2650*/  UMOV UR40, 0x0 ;  /* 0x0000000000287882 */ /* 0x000fe20000000000 */
[----:B------:R-:W-:Y:S01]  /*2660*/  UMOV UR41, 0x10000000 ;  /* 0x1000000000297882 */ /* 0x000fe20000000000 */
[----:B------:R-:W-:Y:S01]  /*2670*/  UIMAD UR12, UR9, UR7, UR5 ;  /* 0x00000007090c72a4 */ /* 0x000fe2000f8e0205 */
[----:B------:R-:W-:Y:S01]  /*2680*/  UTMALDG.2D.2CTA [UR32], [UR26], desc[UR40] ;  /* 0x000028201a0075b4 */ /* 0x000fe20008209000 */
[----:B------:R-:W-:Y:S01]  /*2690*/  UPRMT UR15, UR22, 0x5410, URZ ;  /* 0x00005410160f7896 */ /* 0x000fe200080000ff */
[----:B------:R-:W-:Y:S01]  /*26a0*/  UMOV UR9, UR33 ;  /* 0x0000002100097c82 */ /* 0x000fe20008000000 */
[----:B------:R-:W-:Y:S01]  /*26b0*/  UISETP.NE.AND UP0, UPT, UR14, UR37, UPT ;  /* 0x000000250e00728c */ /* 0x000fe2000bf05270 */
[----:B------:R-:W-:Y:S06]  /*26c0*/  UMOV UR22, UR28 ;  /* 0x0000001c00167c82 */ /* 0x000fec0008000000 */
[----:B------:R1:W-:Y:S02]  /*26d0*/  UTMALDG.4D.IM2COL.2CTA [UR8], [UR24], UR15, desc[UR40] ;  /* 0x00002808180073b4 */ /* 0x0003e4000825900f */
[----:B-1----:R-:W-:Y:S01]  /*26e0*/  UMOV UR15, UR37 ;  /* 0x00000025000f7c82 */ /* 0x002fe20008000000 */
[----:B--2---:R-:W-:Y:S05]  /*26f0*/  BRA.U UP0, `(.L_x_29) ;  /* 0xfffffffd00107547 */ /* 0x004fea000b83ffff */
.L_x_23:
[----:B------:R-:W-:Y:S01]  /*2700*/  ULEA UR4, UR28, UR29, 0x3 ;  /* 0x0000001d1c047291 */ /* 0x000fe2000f8e18ff */
[----:B------:R-:W-:Y:S01]  /*2710*/  MOV R0, UR23 ;  /* 0x0000001700007c02 */ /* 0x000fe20008000f00 */
[----:B------:R-:W-:Y:S01]  /*2720*/  @!P1 SYNCS.ARRIVE.TRANS64.A1T0 RZ, [UR29+0x368], RZ ;  /* 0x000368ffffff99a7 */ /* 0x000fe2000810001d */
[----:B------:R-:W-:Y:S02]  /*2730*/  UISETP.GT.AND UP0, UPT, UR52, UR51, UPT ;  /* 0x000000333400728c */ /* 0x000fe4000bf04270 */
[----:B------:R-:W-:-:S04]  /*2740*/  SHF.L.U32 R0, R0, 0x1f, RZ ;  /* 0x0000001f00007819 */ /* 0x000fc800000006ff */
[----:B---34-:R2:W3:Y:S03]  /*2750*/  SYNCS.PHASECHK.TRANS64.TRYWAIT P0, [UR4+0x1a0], R0 ;  /* 0x0001a000ff0075a7 */ /* 0x0184e60008001104 */
[----:B------:R-:W-:Y:S05]  /*2760*/  BRA.U !UP0, `(.L_x_30) ;  /* 0x0000000508207547 */ /* 0x000fea000b800000 */
[----:B------:R-:W4:Y:S01]  /*2770*/  LDCU.64 UR12, c[0x0][0x5b0] ;  /* 0x0000b600ff0c77ac */ /* 0x000f220008000a00 */
[----:B------:R-:W4:Y:S01]  /*2780*/  LDCU.64 UR8, c[0x0][0x5d8] ;  /* 0x0000bb00ff0877ac */ /* 0x000f220008000a00 */
[----:B------:R-:W1:Y:S01]  /*2790*/  LDCU UR18, c[0x0][0x598] ;  /* 0x0000b300ff1277ac */ /* 0x000e620008000800 */
[----:B------:R-:W1:Y:S01]  /*27a0*/  LDCU UR14, c[0x0][0x58c] ;  /* 0x0000b180ff0e77ac */ /* 0x000e620008000800 */
[----:B------:R-:W1:Y:S01]  /*27b0*/  LDCU UR20, c[0x0][0x59c] ;  /* 0x0000b380ff1477ac */ /* 0x000e620008000800 */
[----:B------:R-:W1:Y:S01]  /*27c0*/  LDCU UR19, c[0x0][0x5a0] ;  /* 0x0000b400ff1377ac */ /* 0x000e620008000800 */
[----:B----4-:R-:W-:Y:S01]  /*27d0*/  UIMAD UR30, UR36, UR13, UR9 ;  /* 0x0000000d241e72a4 */ /* 0x010fe2000f8e0209 */
[----:B------:R-:W4:Y:S01]  /*27e0*/  LDCU.64 UR16, c[0x0][0x590] ;  /* 0x0000b200ff1077ac */ /* 0x000f220008000a00 */
[----:B------:R-:W1:Y:S01]  /*27f0*/  LDCU.64 UR6, c[0x0][0x5b8] ;  /* 0x0000b700ff0677ac */ /* 0x000e620008000a00 */
[----:B------:R-:W1:Y:S01]  /*2800*/  LDCU.64 UR4, c[0x0][0x5d0] ;  /* 0x0000ba00ff0477ac */ /* 0x000e620008000a00 */
[----:B------:R-:W-:-:S02]  /*2810*/  UIMAD UR31, UR46, UR12, UR8 ;  /* 0x0000000c2e1f72a4 */ /* 0x000fc4000f8e0208 */
[----:B------:R-:W-:Y:S01]  /*2820*/  UIADD3 UR36, UPT, UPT, UR53, UR15, URZ ;  /* 0x0000000f35247290 */ /* 0x000fe2000fffe0ff */
[----:B------:R-:W-:-:S11]  /*2830*/  UMOV UR21, UR28 ;  /* 0x0000001c00157c82 */ /* 0x000fd60008000000 */
.L_x_36:
[----:B------:R-:W-:Y:S01]  /*2840*/  @!P3 MOV R3, 0x2000 ;  /* 0x000020000003b802 */ /* 0x000fe20000000f00 */
[----:B------:R-:W-:Y:S01]  /*2850*/  ULEA UR11, UR21, UR29, 0x3 ;  /* 0x0000001d150b7291 */ /* 0x000fe2000f8e18ff */
[----:B--23--:R-:W-:Y:S11]  /*2860*/  @P0 BRA `(.L_x_31) ;  /* 0x0000000000100947 */ /* 0x00cff60003800000 */
[----:B--2---:R-:W-:Y:S04]  /*2870*/  MOV R0, UR23 ;  /* 0x0000001700007c02 */ /* 0x004fe80008000f00 */
[----:B------:R-:W-:Y:S04]  /*2880*/  SHF.L.U32 R5, R0, 0x1f, RZ ;  /* 0x0000001f00057819 */ /* 0x000fe800000006ff */
[----:B------:R-:W2:Y:S02]  /*2890*/  SYNCS.PHASECHK.TRANS64.TRYWAIT P0, [UR11+0x1a0], R5 ;  /* 0x0001a005ff0075a7 */ /* 0x000ea4000800110b */
[----:B--2---:R-:W-:Y:S05]  /*28a0*/  @!P0 BRA `(.L_x_32) ;  /* 0x0000008000e08947 */ /* 0x004fea0003800000 */
.L_x_31:
[----:B------:R3:W-:Y:S01]  /*28b0*/  @!P3 SYNCS.ARRIVE.TRANS64 RZ, [UR11], R3 ;  /* 0x00000003ffffb9a7 */ /* 0x0007e2000800000b */
[----:B------:R-:W-:Y:S04]  /*28c0*/  ULOP3.LUT UR8, UR38, 0x2, URZ, 0xfc, !UPT ;  /* 0x0000000226087892 */ /* 0x000fe8000f8efcff */
[----:B------:R-:W-:Y:S09]  /*28d0*/  UISETP.NE.AND UP0, UPT, UR8, 0x2, UPT ;  /* 0x000000020800788c */ /* 0x000ff2000bf05270 */
[----:B------:R-:W-:Y:S05]  /*28e0*/  BRA.U UP0, `(.L_x_33) ;  /* 0x0000000100047547 */ /* 0x000fea000b800000 */
[----:B-1--4-:R-:W-:Y:S05]  /*28f0*/  BPT.TRAP 0x1 ;  /* 0x000000040000795c */ /* 0x012fea0000300000 */
.L_x_33:
[----:B------:R-:W-:Y:S04]  /*2900*/  BSSY.RECONVERGENT B0, `(.L_x_34) ;  /* 0x0000003000007945 */ /* 0x000fe80003800200 */
[----:B------:R-:W-:Y:S05]  /*2910*/  @P2 BRA `(.L_x_35) ;  /* 0x0000000000042947 */ /* 0x000fea0003800000 */
[----:B-1--4-:R-:W-:Y:S05]  /*2920*/  BPT.TRAP 0x1 ;  /* 0x000000040000795c */ /* 0x012fea0000300000 */
.L_x_35:
[----:B-1--4-:R-:W-:Y:S05]  /*2930*/  BSYNC.RECONVERGENT B0 ;  /* 0x0000000000007941 */ /* 0x012fea0003800200 */
.L_x_34:
        /* <DEDUP_REMOVED lines=16> */
[----:B------:R1:W2:Y:S01]  /*2a40*/  SYNCS.PHASECHK.TRANS64.TRYWAIT P0, [UR8+0x1a0], R3 ;  /* 0x0001a003ff0075a7 */ /* 0x0002a20008001108 */
        /* <DEDUP_REMOVED lines=14> */
[----:B------:R-:W-:Y:S01]  /*2b30*/  UIMAD UR9, UR18, UR8, UR9 ;  /* 0x00000008120972a4 */ /* 0x000fe2000f8e0209 */
[----:B------:R-:W-:Y:S01]  /*2b40*/  UMOV UR40, 0x0 ;  /* 0x0000000000287882 */ /* 0x000fe20000000000 */
[----:B------:R-:W-:Y:S01]  /*2b50*/  UMOV UR41, 0x10000000 ;  /* 0x1000000000297882 */ /* 0x000fe20000000000 */
[----:B------:R-:W-:Y:S01]  /*2b60*/  UIADD3 UR8, UPT, UPT, UR21, 0x1e500, URZ ;  /* 0x0001e50015087890 */ /* 0x000fe2000fffe0ff */
[----:B------:R-:W-:Y:S01]  /*2b70*/  UTMALDG.2D.2CTA [UR32], [UR26], desc[UR40] ;  /* 0x000028201a0075b4 */ /* 0x000fe20008209000 */
[----:B------:R-:W-:Y:S02]  /*2b80*/  UIMAD UR12, UR9, UR7, UR5 ;  /* 0x00000007090c72a4 */ /* 0x000fe4000f8e0205 */
[----:B------:R-:W-:Y:S01]  /*2b90*/  UPRMT UR21, UR22, 0x5410, URZ ;  /* 0x0000541016157896 */ /* 0x000fe200080000ff */
[----:B------:R-:W-:Y:S01]  /*2ba0*/  UMOV UR9, UR33 ;  /* 0x0000002100097c82 */ /* 0x000fe20008000000 */
[----:B------:R-:W-:Y:S07]  /*2bb0*/  UISETP.NE.AND UP0, UPT, UR15, UR36, UPT ;  /* 0x000000240f00728c */ /* 0x000fee000bf05270 */
[----:B------:R3:W-:Y:S02]  /*2bc0*/  UTMALDG.4D.IM2COL.2CTA [UR8], [UR24], UR21, desc[UR40] ;  /* 0x00002808180073b4 */ /* 0x0007e40008259015 */
[----:B---3--:R-:W-:Y:S01]  /*2bd0*/  UMOV UR21, UR28 ;  /* 0x0000001c00157c82 */ /* 0x008fe20008000000 */
[----:B-1----:R-:W-:Y:S05]  /*2be0*/  BRA.U UP0, `(.L_x_36) ;  /* 0xfffffffd00147547 */ /* 0x002fea000b83ffff */
.L_x_30:
[----:B------:R-:W-:Y:S01]  /*2bf0*/  SHF.L.U32 R3, R2, 0x1f, RZ ;  /* 0x0000001f02037819 */ /* 0x000fe200000006ff */
[----:B------:R-:W-:-:S03]  /*2c00*/  NOP ;  /* 0x0000000000007918 */ /* 0x000fc60000000000 */
[----:B--23--:R-:W2:Y:S02]  /*2c10*/  SYNCS.PHASECHK.TRANS64.TRYWAIT P0, [UR29+0x370], R3 ;  /* 0x00037003ff0075a7 */ /* 0x00cea4000800111d */
[----:B--2---:R-:W-:Y:S05]  /*2c20*/  @!P0 BRA `(.L_x_37) ;  /* 0x0000008000188947 */ /* 0x004fea0003800000 */
.L_x_169:
[----:B------:R-:W3:Y:S01]  /*2c30*/  LDS.128 R4, [UR29+0x3b0] ;  /* 0x0003b01dff047984 */ /* 0x000ee20008000c00 */
[----:B------:R-:W-:Y:S02]  /*2c40*/  UIADD3 UR4, UPT, UPT, UR29, 0x378, URZ ;  /* 0x000003781d047890 */ /* 0x000fe4000fffe0ff */
[----:B------:R-:W-:Y:S01]  /*2c50*/  UISETP.GE.AND UP0, UPT, UR39, 0x1, UPT ;  /* 0x000000012700788c */ /* 0x000fe2000bf06270 */
[----:B------:R-:W-:Y:S01]  /*2c60*/  @!PT LDS RZ, [RZ] ;  /* 0x00000000fffff984 */ /* 0x000fe20000000800 */
[----:B------:R-:W-:Y:S01]  /*2c70*/  @!PT LDS RZ, [RZ] ;  /* 0x00000000fffff984 */ /* 0x000fe20000000800 */
[----:B------:R-:W-:Y:S01]  /*2c80*/  @!PT LDS RZ, [RZ] ;  /* 0x00000000fffff984 */ /* 0x000fe20000000800 */
[----:B------:R-:W-:Y:S01]  /*2c90*/  @!PT LDS RZ, [RZ] ;  /* 0x00000000fffff984 */ /* 0x000fe20000000800 */
[----:B------:R4:W-:Y:S06]  /*2ca0*/  MEMBAR.ALL.CTA ;  /* 0x0000000000007992 */ /* 0x0009ec0000008000 */
[----:B----4-:R-:W4:Y:S01]  /*2cb0*/  FENCE.VIEW.ASYNC.S ;  /* 0x00000000000073c6 */ /* 0x010f220000000000 */
[----:B------:R-:W-:-:S09]  /*2cc0*/  UPRMT UR4, URZ, 0x654, UR4 ;  /* 0x00000654ff047896 */ /* 0x000fd20008000004 */
[----:B----4-:R-:W-:Y:S01]  /*2cd0*/  SYNCS.ARRIVE.TRANS64.RED.A1T0 RZ, [UR4], RZ ;  /* 0x000000ffffff79a7 */ /* 0x010fe20008100404 */
[----:B---3--:R-:W-:-:S13]  /*2ce0*/  LOP3.LUT P0, RZ, R6, 0x1, RZ, 0xc0, !PT ;  /* 0x0000000106ff7812 */ /* 0x008fda000780c0ff */
[----:B------:R-:W-:Y:S01]  /*2cf0*/  VOTEU.ANY UP1, P0 ;  /* 0x0000000000ff7886 */ /* 0x000fe20000020100 */
[----:B------:R-:W-:-:S13]  /*2d00*/  PLOP3.LUT P0, PT, PT, PT, UP1, 0x80, 0x8 ;  /* 0x000000000008781c */ /* 0x000fda0003f0f018 */
[----:B--2---:R-:W-:Y:S02]  /*2d10*/  @P0 MOV R0, R4 ;  /* 0x0000000400000202 */ /* 0x004fe40000000f00 */
[----:B------:R-:W-:Y:S02]  /*2d20*/  @P0 LOP3.LUT R4, R5, 0xffff, RZ, 0xc0, !PT ;  /* 0x0000ffff05040812 */ /* 0x000fe400078ec0ff */
[----:B------:R-:W-:Y:S02]  /*2d30*/  @P0 R2UR UR6, R0 ;  /* 0x00000000000602ca */ /* 0x000fe400000e0000 */
[----:B------:R-:W-:-:S11]  /*2d40*/  @P0 R2UR UR5, R4 ;  /* 0x00000000040502ca */ /* 0x000fd600000e0000 */
[----:B------:R-:W-:Y:S02]  /*2d50*/  @UP1 UMOV UR45, UR6 ;  /* 0x00000006002d1c82 */ /* 0x000fe40008000000 */
[----:B------:R-:W-:Y:S01]  /*2d60*/  @UP1 UMOV UR44, UR5 ;  /* 0x00000005002c1c82 */ /* 0x000fe20008000000 */
[----:B------:R-:W-:Y:S05]  /*2d70*/  BRA.U !UP0, `(.L_x_38) ;  /* 0x0000000108d47547 */ /* 0x000fea000b800000 */
[----:B------:R-:W1:Y:S01]  /*2d80*/  LDCU.128 UR16, c[0x0][0xb10] ;  /* 0x00016200ff1077ac */ /* 0x000e620008000c00 */
[----:B------:R-:W2:Y:S01]  /*2d90*/  LDCU UR21, c[0x0][0xb20] ;  /* 0x00016400ff1577ac */ /* 0x000ea20008000800 */
[----:B------:R-:W3:Y:S01]  /*2da0*/  LDCU UR20, c[0x0][0xb0c] ;  /* 0x00016180ff1477ac */ /* 0x000ee20008000800 */
[----:B------:R-:W4:Y:S01]  /*2db0*/  LDCU.64 UR8, c[0x0][0xb28] ;  /* 0x00016500ff0877ac */ /* 0x000f220008000a00 */
[----:B------:R-:W-:Y:S02]  /*2dc0*/  UISETP.NE.AND UP3, UPT, UR39, 0x1, UPT ;  /* 0x000000012700788c */ /* 0x000fe4000bf65270 */
[----:B-1----:R-:W-:Y:S02]  /*2dd0*/  UIMAD.WIDE.U32 UR4, UR48, UR19, URZ ;  /* 0x00000013300472a5 */ /* 0x002fe4000f8e00ff */
[----:B------:R-:W-:Y:S02]  /*2de0*/  UIMAD.WIDE.U32 UR6, UR50, UR16, URZ ;  /* 0x00000010320672a5 */ /* 0x000fe4000f8e00ff */
[----:B------:R-:W-:-:S02]  /*2df0*/  UISETP.NE.AND UP0, UPT, UR18, 0x1, UPT ;  /* 0x000000011200788c */ /* 0x000fc4000bf05270 */
[----:B------:R-:W-:Y:S01]  /*2e00*/  UIMAD.WIDE.U32 UR12, UR44, UR19, URZ ;  /* 0x000000132c0c72a5 */ /* 0x000fe2000f8e00ff */
[----:B------:R-:W-:Y:S01]  /*2e10*/  UMOV UR4, UR5 ;  /* 0x0000000500047c82 */ /* 0x000fe20008000000 */
[----:B---3--:R-:W-:Y:S02]  /*2e20*/  UISETP.NE.AND UP2, UPT, UR20, 0x1, UPT ;  /* 0x000000011400788c */ /* 0x008fe4000bf45270 */
[----:B--2---:R-:W-:Y:S02]  /*2e30*/  USHF.R.U32.HI UR5, URZ, UR21, UR4 ;  /* 0x00000015ff057299 */ /* 0x004fe40008011604 */
[----:B------:R-:W-:Y:S01]  /*2e40*/  UIMAD.WIDE.U32 UR14, UR45, UR16, URZ ;  /* 0x000000102d0e72a5 */ /* 0x000fe2000f8e00ff */
[----:B------:R-:W-:Y:S01]  /*2e50*/  UMOV UR4, UR7 ;  /* 0x0000000700047c82 */ /* 0x000fe20008000000 */
[----:B------:R-:W-:Y:S02]  /*2e60*/  USEL UR5, UR48, UR5, !UP0 ;  /* 0x0000000530057287 */ /* 0x000fe4000c000000 */
[----:B------:R-:W-:-:S02]  /*2e70*/  USHF.R.U32.HI UR4, URZ, UR17, UR4 ;  /* 0x00000011ff047299 */ /* 0x000fc40008011604 */
[----:B----4-:R-:W-:Y:S02]  /*2e80*/  UIMAD.WIDE.U32 UR10, UR5, UR8, URZ ;  /* 0x00000008050a72a5 */ /* 0x010fe4000f8e00ff */
[----:B------:R-:W-:Y:S01]  /*2e90*/  USEL UR6, UR50, UR4, !UP2 ;  /* 0x0000000432067287 */ /* 0x000fe2000d000000 */
[----:B------:R-:W-:Y:S02]  /*2ea0*/  UMOV UR14, UR15 ;  /* 0x0000000f000e7c82 */ /* 0x000fe40008000000 */
[----:B------:R-:W-:Y:S01]  /*2eb0*/  UMOV UR4, UR13 ;  /* 0x0000000d00047c82 */ /* 0x000fe20008000000 */
[----:B------:R-:W-:Y:S01]  /*2ec0*/  UIMAD.WIDE.U32 UR12, UR6, UR8, URZ ;  /* 0x00000008060c72a5 */ /* 0x000fe2000f8e00ff */
[----:B------:R-:W-:Y:S01]  /*2ed0*/  UMOV UR10, UR11 ;  /* 0x0000000b000a7c82 */ /* 0x000fe20008000000 */
[----:B------:R-:W-:Y:S02]  /*2ee0*/  USHF.R.U32.HI UR4, URZ, UR21, UR4 ;  /* 0x00000015ff047299 */ /* 0x000fe40008011604 */
[----:B------:R-:W-:-:S03]  /*2ef0*/  @UP3 USHF.R.U32.HI UR5, URZ, UR9, UR10 ;  /* 0x00000009ff053299 */ /* 0x000fc6000801160a */
[----:B------:R-:W-:Y:S01]  /*2f00*/  UMOV UR12, UR13 ;  /* 0x0000000d000c7c82 */ /* 0x000fe20008000000 */
[----:B------:R-:W-:Y:S02]  /*2f10*/  USHF.R.U32.HI UR17, URZ, UR17, UR14 ;  /* 0x00000011ff117299 */ /* 0x000fe4000801160e */
[----:B------:R-:W-:Y:S02]  /*2f20*/  USEL UR4, UR44, UR4, !UP0 ;  /* 0x000000042c047287 */ /* 0x000fe4000c000000 */
[----:B------:R-:W-:Y:S02]  /*2f30*/  @UP3 USHF.R.U32.HI UR6, URZ, UR9, UR12 ;  /* 0x00000009ff063299 */ /* 0x000fe4000801160c */
[----:B------:R-:W-:Y:S02]  /*2f40*/  UIMAD UR7, UR39, UR5, URZ ;  /* 0x00000005270772a4 */ /* 0x000fe4000f8e02ff */
[----:B------:R-:W-:Y:S02]  /*2f50*/  USEL UR5, UR45, UR17, !UP2 ;  /* 0x000000112d057287 */ /* 0x000fe4000d000000 */
[----:B------:R-:W-:-:S02]  /*2f60*/  UIMAD UR12, UR39, UR6, URZ ;  /* 0x00000006270c72a4 */ /* 0x000fc4000f8e02ff */
[----:B------:R-:W-:Y:S02]  /*2f70*/  UISETP.GE.AND UP0, UPT, UR4, UR7, UPT ;  /* 0x000000070400728c */ /* 0x000fe4000bf06270 */
[----:B------:R-:W-:Y:S02]  /*2f80*/  UIMAD.WIDE.U32 UR10, UR4, UR8, URZ ;  /* 0x00000008040a72a5 */ /* 0x000fe4000f8e00ff */
[----:B------:R-:W-:Y:S02]  /*2f90*/  UISETP.GE.OR UP0, UPT, UR5, UR12, UP0 ;  /* 0x0000000c0500728c */ /* 0x000fe40008706670 */
[----:B------:R-:W-:Y:S02]  /*2fa0*/  UIMAD.WIDE.U32 UR12, UR5, UR8, URZ ;  /* 0x00000008050c72a5 */ /* 0x000fe4000f8e00ff */
[----:B------:R-:W-:Y:S01]  /*2fb0*/  UIADD3 UR10, UPT, UPT, -UR4, URZ, URZ ;  /* 0x000000ff040a7290 */ /* 0x000fe2000fffe1ff */
[----:B------:R-:W-:Y:S01]  /*2fc0*/  UMOV UR8, UR11 ;  /* 0x0000000b00087c82 */ /* 0x000fe20008000000 */
[----:B------:R-:W-:-:S02]  /*2fd0*/  UIADD3 UR11, UPT, UPT, -UR5, URZ, URZ ;  /* 0x000000ff050b7290 */ /* 0x000fc4000fffe1ff */
[----:B------:R-:W-:-:S03]  /*2fe0*/  USHF.R.U32.HI UR8, URZ, UR9, UR8 ;  /* 0x00000009ff087299 */ /* 0x000fc60008011608 */
[----:B------:R-:W-:Y:S01]  /*2ff0*/  @!UP0 UMOV UR7, UR13 ;  /* 0x0000000d00078c82 */ /* 0x000fe20008000000 */
[----:B------:R-:W-:Y:S02]  /*3000*/  UIMAD UR10, UR18, UR10, UR44 ;  /* 0x0000000a120a72a4 */ /* 0x000fe4000f8e022c */
[----:B------:R-:W-:Y:S02]  /*3010*/  USEL UR8, UR4, UR8, !UP3 ;  /* 0x0000000804087287 */ /* 0x000fe4000d800000 */
[----:B------:R-:W-:Y:S02]  /*3020*/  @!UP0 USHF.R.U32.HI UR7, URZ, UR9, UR7 ;  /* 0x00000009ff078299 */ /* 0x000fe40008011607 */
[----:B------:R-:W-:Y:S02]  /*3030*/  UIADD3 UR9, UPT, UPT, -UR8, URZ, URZ ;  /* 0x000000ff08097290 */ /* 0x000fe4000fffe1ff */
[----:B------:R-:W-:Y:S02]  /*3040*/  @!UP0 USEL UR7, UR5, UR7, !UP3 ;  /* 0x0000000705078287 */ /* 0x000fe4000d800000 */
[----:B------:R-:W-:-:S02]  /*3050*/  UIMAD UR9, UR39, UR9, UR4 ;  /* 0x00000009270972a4 */ /* 0x000fc4000f8e0204 */
[----:B------:R-:W-:Y:S02]  /*3060*/  @!UP0 UIADD3 UR8, UPT, UPT, UR8, -UR7, URZ ;  /* 0x8000000708088290 */ /* 0x000fe4000fffe0ff */
[----:B------:R-:W-:Y:S02]  /*3070*/  @!UP0 UIMAD UR7, UR9, UR6, UR7 ;  /* 0x00000006090782a4 */ /* 0x000fe4000f8e0207 */
[----:B------:R-:W-:Y:S02]  /*3080*/  @!UP0 UIMAD UR4, UR39, UR8, UR5 ;  /* 0x00000008270482a4 */ /* 0x000fe4000f8e0205 */
[----:B------:R-:W-:Y:S02]  /*3090*/  UIMAD UR6, UR20, UR11, UR45 ;  /* 0x0000000b140672a4 */ /* 0x000fe4000f8e022d */
[----:B------:R-:W-:Y:S01]  /*30a0*/  UIMAD UR44, UR4, UR18, UR10 ;  /* 0x00000012042c72a4 */ /* 0x000fe2000f8e020a */
[----:B------:R-:W-:Y:S02]  /*30b0*/  @!UP0 UMOV UR5, UR7 ;  /* 0x0000000700058c82 */ /* 0x000fe40008000000 */
[----:B------:R-:W-:-:S12]  /*30c0*/  UIMAD UR45, UR5, UR20, UR6 ;  /* 0x00000014052d72a4 */ /* 0x000fd8000f8e0206 */
.L_x_38:
[----:B------:R-:W2:Y:S02]  /*30d0*/  LDCU UR4, c[0x0][0xb30] ;  /* 0x00016600ff0477ac */ /* 0x000ea40008000800 */
[----:B--2---:R-:W-:-:S09]  /*30e0*/  UISETP.NE.AND UP0, UPT, UR4, 0x1, UPT ;  /* 0x000000010400788c */ /* 0x004fd2000bf05270 */
[----:B------:R-:W-:Y:S05]  /*30f0*/  BRA.U UP0, `(.L_x_39) ;  /* 0x0000000100447547 */ /* 0x000fea000b800000 */
[----:B------:R-:W2:Y:S01]  /*3100*/  LDCU.128 UR8, c[0x0][0xb10] ;  /* 0x00016200ff0877ac */ /* 0x000ea20008000c00 */
[----:B------:R-:W3:Y:S01]  /*3110*/  LDCU UR12, c[0x0][0xb0c] ;  /* 0x00016180ff0c77ac */ /* 0x000ee20008000800 */
[----:B------:R-:W4:Y:S01]  /*3120*/  LDCU UR13, c[0x0][0xb20] ;  /* 0x00016400ff0d77ac */ /* 0x000f220008000800 */
[----:B--2---:R-:W-:Y:S02]  /*3130*/  UIMAD.WIDE.U32 UR6, UR45, UR8, URZ ;  /* 0x000000082d0672a5 */ /* 0x004fe4000f8e00ff */
[----:B------:R-:W-:Y:S02]  /*3140*/  UIMAD.WIDE.U32 UR4, UR44, UR11, URZ ;  /* 0x0000000b2c0472a5 */ /* 0x000fe4000f8e00ff */
[----:B---3--:R-:W-:Y:S02]  /*3150*/  UISETP.NE.AND UP2, UPT, UR12, 0x1, UPT ;  /* 0x000000010c00788c */ /* 0x008fe4000bf45270 */
[----:B------:R-:W-:Y:S01]  /*3160*/  UISETP.NE.AND UP0, UPT, UR10, 0x1, UPT ;  /* 0x000000010a00788c */ /* 0x000fe2000bf05270 */
[----:B------:R-:W-:-:S02]  /*3170*/  UMOV UR6, UR7 ;  /* 0x0000000700067c82 */ /* 0x000fc40008000000 */
[----:B------:R-:W-:Y:S01]  /*3180*/  UMOV UR4, UR5 ;  /* 0x0000000500047c82 */ /* 0x000fe20008000000 */
[----:B------:R-:W-:Y:S02]  /*3190*/  USHF.R.U32.HI UR6, URZ, UR9, UR6 ;  /* 0x00000009ff067299 */ /* 0x000fe40008011606 */
[----:B----4-:R-:W-:Y:S02]  /*31a0*/  USHF.R.U32.HI UR4, URZ, UR13, UR4 ;  /* 0x0000000dff047299 */ /* 0x010fe40008011604 */
[----:B------:R-:W-:Y:S02]  /*31b0*/  USEL UR5, UR45, UR6, !UP2 ;  /* 0x000000062d057287 */ /* 0x000fe4000d000000 */
[----:B------:R-:W-:-:S04]  /*31c0*/  USEL UR4, UR44, UR4, !UP0 ;  /* 0x000000042c047287 */ /* 0x000fc8000c000000 */
[----:B------:R-:W-:Y:S02]  /*31d0*/  UIADD3 UR6, UPT, UPT, UR5, -UR4, URZ ;  /* 0x8000000405067290 */ /* 0x000fe4000fffe0ff */
[----:B------:R-:W-:Y:S02]  /*31e0*/  UIADD3 UR4, UPT, UPT, -UR5, UR4, URZ ;  /* 0x0000000405047290 */ /* 0x000fe4000fffe1ff */
[----:B------:R-:W-:Y:S02]  /*31f0*/  UIMAD UR44, UR6, UR10, UR44 ;  /* 0x0000000a062c72a4 */ /* 0x000fe4000f8e022c */
[----:B------:R-:W-:-:S12]  /*3200*/  UIMAD UR45, UR4, UR12, UR45 ;  /* 0x0000000c042d72a4 */ /* 0x000fd8000f8e022d */
.L_x_39:
[----:B------:R-:W-:Y:S02]  /*3210*/  R2UR UR5, R91 ;  /* 0x000000005b0572ca */ /* 0x000fe400000e0000 */
[----:B------:R-:W-:Y:S02]  /*3220*/  R2UR UR4, R90 ;  /* 0x000000005a0472ca */ /* 0x000fe400000e0000 */
[----:B------:R-:W-:Y:S02]  /*3230*/  PLOP3.LUT P1, PT, PT, PT, PT, 0x80, 0x8 ;  /* 0x000000000008781c */ /* 0x000fe40003f2f070 */
[----:B------:R-:W-:-:S07]  /*3240*/  LOP3.LUT R2, R2, 0x1, RZ, 0x3c, !PT ;  /* 0x0000000102027812 */ /* 0x000fce00078e3cff */
[----:B------:R-:W-:Y:S02]  /*3250*/  UIADD3 UR21, UPT, UPT, UR45, UR5, URZ ;  /* 0x000000052d157290 */ /* 0x000fe4000fffe0ff */
[----:B------:R-:W-:Y:S01]  /*3260*/  UIADD3 UR19, UPT, UPT, UR44, UR4, URZ ;  /* 0x000000042c137290 */ /* 0x000fe2000fffe0ff */
[----:B------:R-:W-:Y:S11]  /*3270*/  BRA.U UP1, `(.L_x_40) ;  /* 0xffffffe901b07547 */ /* 0x000ff6000b83ffff */
[----:B------:R-:W-:Y:S01]  /*3280*/  UIADD3 UR29, UPT, UPT, UR29, 0x1a0, URZ ;  /* 0x000001a01d1d7890 */ /* 0x000fe2000fffe0ff */
[----:B------:R-:W-:-:S03]  /*3290*/  MOV R3, UR23 ;  /* 0x0000001700037c02 */ /* 0x000fc60008000f00 */
[----:B------:R-:W-:Y:S01]  /*32a0*/  ULEA UR4, UR28, UR29, 0x3 ;  /* 0x0000001d1c047291 */ /* 0x000fe2000f8e18ff */
[----:B------:R-:W-:-:S08]  /*32b0*/  SHF.L.U32 R3, R3, 0x1f, RZ ;  /* 0x0000001f03037819 */ /* 0x000fd000000006ff */
[----:B------:R-:W2:Y:S02]  /*32c0*/  SYNCS.PHASECHK.TRANS64.TRYWAIT P0, [UR4], R3 ;  /* 0x00000003ff0075a7 */ /* 0x000ea40008001104 */
[----:B--2---:R-:W-:Y:S05]  /*32d0*/  @!P0 BRA `(.L_x_41) ;  /* 0x0000007800848947 */ /* 0x004fea0003800000 */
.L_x_171:
[----:B------:R-:W-:-:S04]  /*32e0*/  UIADD3 UR4, UPT, UPT, UR28, 0x1, URZ ;  /* 0x000000011c047890 */ /* 0x000fc8000fffe0ff */
[----:B------:R-:W-:-:S04]  /*32f0*/  UISETP.NE.AND UP0, UPT, UR4, 0x34, UPT ;  /* 0x000000340400788c */ /* 0x000fc8000bf05270 */
[----:B------:R-:W-:Y:S02]  /*3300*/  USEL UR5, URZ, 0x1, UP0 ;  /* 0x00000001ff057887 */ /* 0x000fe40008000000 */
[----:B------:R-:W-:Y:S02]  /*3310*/  USEL UR4, UR4, URZ, UP0 ;  /* 0x000000ff04047287 */ /* 0x000fe40008000000 */
[----:B------:R-:W-:Y:S02]  /*3320*/  ULOP3.LUT UR6, UR23, UR5, URZ, 0x3c, !UPT ;  /* 0x0000000517067292 */ /* 0x000fe4000f8e3cff */
[----:B------:R-:W-:-:S04]  /*3330*/  ULEA UR5, UR4, UR29, 0x3 ;  /* 0x0000001d04057291 */ /* 0x000fc8000f8e18ff */
[----:B--2---:R-:W-:-:S04]  /*3340*/  MOV R3, UR6 ;  /* 0x0000000600037c02 */ /* 0x004fc80008000f00 */
[----:B------:R-:W-:-:S04]  /*3350*/  SHF.L.U32 R3, R3, 0x1f, RZ ;  /* 0x0000001f03037819 */ /* 0x000fc800000006ff */
[----:B------:R-:W2:Y:S02]  /*3360*/  SYNCS.PHASECHK.TRANS64.TRYWAIT P0, [UR5], R3 ;  /* 0x00000003ff0075a7 */ /* 0x000ea40008001105 */
[----:B--2---:R-:W-:Y:S05]  /*3370*/  @!P0 BRA `(.L_x_42) ;  /* 0x0000007800748947 */ /* 0x004fea0003800000 */
.L_x_173:
        /* <DEDUP_REMOVED lines=10> */
.L_x_175:
        /* <DEDUP_REMOVED lines=10> */
.L_x_177:
        /* <DEDUP_REMOVED lines=10> */
.L_x_179:
        /* <DEDUP_REMOVED lines=10> */
.L_x_181:
        /* <DEDUP_REMOVED lines=10> */
.L_x_183:
        /* <DEDUP_REMOVED lines=10> */
.L_x_185:
        /* <DEDUP_REMOVED lines=10> */
.L_x_187:
        /* <DEDUP_REMOVED lines=10> */
.L_x_189:
        /* <DEDUP_REMOVED lines=10> */
.L_x_191:
        /* <DEDUP_REMOVED lines=10> */
.L_x_193:
        /* <DEDUP_REMOVED lines=10> */
.L_x_195:
        /* <DEDUP_REMOVED lines=10> */
.L_x_197:
        /* <DEDUP_REMOVED lines=10> */
.L_x_199:
        /* <DEDUP_REMOVED lines=10> */
.L_x_201:
        /* <DEDUP_REMOVED lines=10> */
.L_x_203:
        /* <DEDUP_REMOVED lines=10> */
.L_x_205:
        /* <DEDUP_REMOVED lines=10> */
.L_x_207:
        /* <DEDUP_REMOVED lines=10> */
.L_x_209:
        /* <DEDUP_REMOVED lines=10> */
.L_x_211:
        /* <DEDUP_REMOVED lines=10> */
.L_x_213:
        /* <DEDUP_REMOVED lines=10> */
.L_x_215:
        /* <DEDUP_REMOVED lines=10> */
.L_x_217:
        /* <DEDUP_REMOVED lines=10> */
.L_x_219:
        /* <DEDUP_REMOVED lines=10> */
.L_x_221:
        /* <DEDUP_REMOVED lines=10> */
.L_x_223:
        /* <DEDUP_REMOVED lines=10> */
.L_x_225:
        /* <DEDUP_REMOVED lines=10> */
.L_x_227:
        /* <DEDUP_REMOVED lines=10> */
.L_x_229:
        /* <DEDUP_REMOVED lines=10> */
.L_x_231:
        /* <DEDUP_REMOVED lines=10> */
.L_x_233:
        /* <DEDUP_REMOVED lines=10> */
.L_x_235:
        /* <DEDUP_REMOVED lines=10> */
.L_x_237:
        /* <DEDUP_REMOVED lines=10> */
.L_x_239:
        /* <DEDUP_REMOVED lines=10> */
.L_x_241:
        /* <DEDUP_REMOVED lines=10> */
.L_x_243:
        /* <DEDUP_REMOVED lines=10> */
.L_x_245:
        /* <DEDUP_REMOVED lines=10> */
.L_x_247:
        /* <DEDUP_REMOVED lines=10> */
.L_x_249:
        /* <DEDUP_REMOVED lines=10> */
.L_x_251:
        /* <DEDUP_REMOVED lines=10> */
.L_x_253:
        /* <DEDUP_REMOVED lines=10> */
.L_x_255:
        /* <DEDUP_REMOVED lines=10> */
.L_x_257:
        /* <DEDUP_REMOVED lines=10> */
.L_x_259:
        /* <DEDUP_REMOVED lines=10> */
.L_x_261:
        /* <DEDUP_REMOVED lines=10> */
.L_x_263:
        /* <DEDUP_REMOVED lines=10> */
.L_x_265:
        /* <DEDUP_REMOVED lines=10> */
.L_x_267:
        /* <DEDUP_REMOVED lines=10> */
.L_x_269:
        /* <DEDUP_REMOVED lines=10> */
.L_x_271:
[----:B------:R-:W-:-:S04]  /*5220*/  UIADD3 UR4, UPT, UPT, UR4, 0x1, URZ ;  /* 0x0000000104047890 */ /* 0x000fc8000fffe0ff */
[----:B------:R-:W-:-:S04]  /*5230*/  UISETP.NE.AND UP0, UPT, UR4, 0x34, UPT ;  /* 0x000000340400788c */ /* 0x000fc8000bf05270 */
[----:B------:R-:W-:Y:S02]  /*5240*/  USEL UR5, URZ, 0x1, UP0 ;  /* 0x00000001ff057887 */ /* 0x000fe40008000000 */
[----:B------:R-:W-:Y:S02]  /*5250*/  USEL UR4, UR4, URZ, UP0 ;  /* 0x000000ff04047287 */ /* 0x000fe40008000000 */
[----:B------:R-:W-:Y:S02]  /*5260*/  ULOP3.LUT UR5, UR6, UR5, URZ, 0x3c, !UPT ;  /* 0x0000000506057292 */ /* 0x000fe4000f8e3cff */
[----:B------:R-:W-:-:S04]  /*5270*/  ULEA UR4, UR4, UR29, 0x3 ;  /* 0x0000001d04047291 */ /* 0x000fc8000f8e18ff */
[----:B------:R-:W-:Y:S02]  /*5280*/  IMAD.U32 R2, RZ, RZ, UR5 ;  /* 0x00000005ff027e24 */ /* 0x000fe4000f8e00ff */
[----:B--2---:R-:W-:-:S03]  /*5290*/  MOV R0, UR4 ;  /* 0x0000000400007c02 */ /* 0x004fc60008000f00 */
[----:B------:R-:W-:-:S07]  /*52a0*/  SHF.L.U32 R3, R2, 0x1f, RZ ;  /* 0x0000001f02037819 */ /* 0x000fce00000006ff */
.L_x_92:
[----:B--2---:R2:W3:Y:S02]  /*52b0*/  SYNCS.PHASECHK.TRANS64.TRYWAIT P0, [R0+URZ], R3 ;  /* 0x00000003000075a7 */ /* 0x0044e400080011ff */
[----:B---3--:R-:W-:Y:S05]  /*52c0*/  @!P0 NANOSLEEP.SYNCS 0x989680 ;  /* 0x009896800000895d */ /* 0x008fea0003900000 */
[----:B------:R-:W3:Y:S02]  /*52d0*/  @!P0 SYNCS.PHASECHK.TRANS64 P0, [R0+URZ], R3 ;  /* 0x00000003000085a7 */ /* 0x000ee400080010ff */
[----:B-1-3--:R-:W-:Y:S05]  /*52e0*/  @P0 EXIT ;  /* 0x000000000000094d */ /* 0x00afea0003800000 */
[----:B------:R-:W-:Y:S05]  /*52f0*/  BRA `(.L_x_92) ;  /* 0xfffffffc00ec7947 */ /* 0x000fea000383ffff */
.L_x_22:
[----:B------:R-:W-:-:S04]  /*5300*/  UISETP.NE.AND UP0, UPT, UR50, URZ, UPT ;  /* 0x000000ff3200728c */ /* 0x000fc8000bf05270 */
[----:B------:R-:W-:-:S09]  /*5310*/  UISETP.NE.OR UP0, UPT, UR18, 0x1, UP0 ;  /* 0x000000011200788c */ /* 0x000fd20008705670 */
[----:B------:R-:W-:Y:S05]  /*5320*/  BRA.U UP0, `(.L_x_93) ;  /* 0x0000000100b07547 */ /* 0x000fea000b800000 */
[----:B------:R-:W-:Y:S01]  /*5330*/  UMOV UR4, 0x400 ;  /* 0x0000040000047882 */ /* 0x000fe20000000000 */
[----:B------:R-:W-:Y:S01]  /*5340*/  HFMA2 R2, -RZ, RZ, 0, 5.9604644775390625e-08 ;  /* 0x00000001ff027431 */ /* 0x000fe200000001ff */
[----:B------:R-:W-:Y:S01]  /*5350*/  ULEA UR4, UR50, UR4, 0x18 ;  /* 0x0000000432047291 */ /* 0x000fe2000f8ec0ff */
[----:B------:R-:W-:Y:S01]  /*5360*/  ISETP.GE.U32.AND P0, PT, R3, 0x2, PT ;  /* 0x000000020300780c */ /* 0x000fe20003f06070 */
[----:B------:R-:W-:Y:S02]  /*5370*/  IMAD.MOV.U32 R8, RZ, RZ, RZ ;  /* 0x000000ffff087224 */ /* 0x000fe400078e00ff */
[----:B------:R-:W-:Y:S02]  /*5380*/  UIADD3 UR5, UPT, UPT, UR4, 0x378, URZ ;  /* 0x0000037804057890 */ /* 0x000fe4000fffe0ff */
[----:B------:R-:W-:Y:S02]  /*5390*/  UIADD3 UR8, UPT, UPT, UR4, 0x370, URZ ;  /* 0x0000037004087890 */ /* 0x000fe4000fffe0ff */
[----:B------:R-:W-:-:S12]  /*53a0*/  UPRMT UR5, URZ, 0x654, UR5 ;  /* 0x00000654ff057896 */ /* 0x000fd80008000005 */
.L_x_96:
[----:B------:R-:W-:Y:S01]  /*53b0*/  SHF.L.U32 R7, R2, 0x1f, RZ ;  /* 0x0000001f02077819 */ /* 0x000fe200000006ff */
[----:B------:R-:W-:Y:S02]  /*53c0*/  IMAD.U32 R4, RZ, RZ, UR8 ;  /* 0x00000008ff047e24 */ /* 0x000fe4000f8e00ff */
[----:B------:R-:W-:Y:S01]  /*53d0*/  @!P0 IMAD.MOV.U32 R5, RZ, RZ, 0x10 ;  /* 0x00000010ff058424 */ /* 0x000fe200078e00ff */
[----:B------:R-:W2:Y:S02]  /*53e0*/  SYNCS.PHASECHK.TRANS64.TRYWAIT P1, [UR4+0x378], R7 ;  /* 0x00037807ff0075a7 */ /* 0x000ea40008021104 */
[----:B------:R-:W-:-:S04]  /*53f0*/  PRMT R9, R3, 0x654, R4 ;  /* 0x0000065403097816 */ /* 0x000fc80000000004 */
[----:B------:R-:W-:Y:S01]  /*5400*/  SEL R0, R9, R0, !P0 ;  /* 0x0000000009007207 */ /* 0x000fe20004000000 */
[----:B--2---:R-:W-:Y:S06]  /*5410*/  @!P1 BRA `(.L_x_94) ;  /* 0x0000006800fc9947 */ /* 0x004fec0003800000 */
.L_x_273:
[----:B------:R-:W-:Y:S01]  /*5420*/  UIADD3 UR6, UPT, UPT, UR4, 0x3b0, URZ ;  /* 0x000003b004067890 */ /* 0x000fe2000fffe0ff */
[----:B------:R3:W-:Y:S01]  /*5430*/  @!P0 SYNCS.ARRIVE.TRANS64.RED RZ, [R0+URZ], R5 ;  /* 0x0000000500ff89a7 */ /* 0x0007e200080004ff */
[----:B------:R-:W-:Y:S01]  /*5440*/  UIADD3 UR7, UPT, UPT, UR4, 0x370, URZ ;  /* 0x0000037004077890 */ /* 0x000fe2000fffe0ff */
[----:B------:R-:W-:-:S08]  /*5450*/  LOP3.LUT R2, R2, 0x1, RZ, 0x3c, !PT ;  /* 0x0000000102027812 */ /* 0x000fd000078e3cff */
[----:B------:R-:W-:Y:S06]  /*5460*/  UGETNEXTWORKID.BROADCAST [UR6], [UR7] ;  /* 0x00000000060073ca */ /* 0x000fec0008000100 */
[----:B---3--:R-:W-:-:S04]  /*5470*/  SHF.L.U32 R5, R8, 0x1f, RZ ;  /* 0x0000001f08057819 */ /* 0x008fc800000006ff */
[----:B------:R-:W3:Y:S02]  /*5480*/  SYNCS.PHASECHK.TRANS64.TRYWAIT P1, [UR4+0x370], R5 ;  /* 0x00037005ff0075a7 */ /* 0x000ee40008021104 */
[----:B---3--:R-:W-:Y:S05]  /*5490*/  @!P1 BRA `(.L_x_95) ;  /* 0x0000006800f49947 */ /* 0x008fea0003800000 */
.L_x_275:
[----:B--2---:R-:W2:Y:S01]  /*54a0*/  LDS.128 R4, [UR4+0x3b0] ;  /* 0x0003b004ff047984 */ /* 0x004ea20008000c00 */
[----:B------:R-:W-:Y:S01]  /*54b0*/  LOP3.LUT R8, R8, 0x1, RZ, 0x3c, !PT ;  /* 0x0000000108087812 */ /* 0x000fe200078e3cff */
[----:B------:R-:W-:Y:S01]  /*54c0*/  @!PT LDS RZ, [RZ] ;  /* 0x00000000fffff984 */ /* 0x000fe20000000800 */
[----:B------:R-:W-:Y:S01]  /*54d0*/  @!PT LDS RZ, [RZ] ;  /* 0x00000000fffff984 */ /* 0x000fe20000000800 */
[----:B------:R-:W-:Y:S01]  /*54e0*/  @!PT LDS RZ, [RZ] ;  /* 0x00000000fffff984 */ /* 0x000fe20000000800 */
[----:B------:R-:W-:Y:S01]  /*54f0*/  @!PT LDS RZ, [RZ] ;  /* 0x00000000fffff984 */ /* 0x000fe20000000800 */
[----:B------:R3:W-:Y:S06]  /*5500*/  MEMBAR.ALL.CTA ;  /* 0x0000000000007992 */ /* 0x0007ec0000008000 */
[----:B---3--:R-:W3:Y:S02]  /*5510*/  FENCE.VIEW.ASYNC.S ;  /* 0x00000000000073c6 */ /* 0x008ee40000000000 */
[----:B---3--:R-:W-:Y:S01]  /*5520*/  SYNCS.ARRIVE.TRANS64.RED.A1T0 RZ, [UR5], RZ ;  /* 0x000000ffffff79a7 */ /* 0x008fe20008100405 */
[----:B--2---:R-:W-:-:S13]  /*5530*/  LOP3.LUT P1, RZ, R6, 0x1, RZ, 0xc0, !PT ;  /* 0x0000000106ff7812 */ /* 0x004fda000782c0ff */
[----:B------:R-:W-:Y:S05]  /*5540*/  @P1 BRA `(.L_x_96) ;  /* 0xfffffffc00981947 */ /* 0x000fea000383ffff */
[----:B------:R-:W-:-:S04]  /*5550*/  SHF.L.U32 R0, R2, 0x1f, RZ ;  /* 0x0000001f02007819 */ /* 0x000fc800000006ff */
[----:B------:R-:W2:Y:S02]  /*5560*/  SYNCS.PHASECHK.TRANS64 P0, [UR4+0x378], R0 ;  /* 0x00037800ff0075a7 */ /* 0x000ea40008001004 */
[----:B-12---:R-:W-:Y:S05]  /*5570*/  @P0 EXIT ;  /* 0x000000000000094d */ /* 0x006fea0003800000 */
[----:B------:R-:W-:-:S07]  /*5580*/  MOV R0, UR4 ;  /* 0x0000000400007c02 */ /* 0x000fce0008000f00 */
.L_x_97:
[----:B-1----:R-:W-:-:S04]  /*5590*/  SHF.L.U32 R3, R2, 0x1f, RZ ;  /* 0x0000001f02037819 */ /* 0x002fc800000006ff */
[----:B------:R1:W2:Y:S03]  /*55a0*/  SYNCS.PHASECHK.TRANS64.TRYWAIT P0, [R0+URZ+0x378], R3 ;  /* 0x00037803000075a7 */ /* 0x0002a600080011ff */
[----:B--2---:R-:W-:Y:S05]  /*55b0*/  @!P0 NANOSLEEP.SYNCS 0x989680 ;  /* 0x009896800000895d */ /* 0x004fea0003900000 */
[----:B------:R-:W2:Y:S02]  /*55c0*/  @!P0 SYNCS.PHASECHK.TRANS64 P0, [R0+URZ+0x378], R3 ;  /* 0x00037803000085a7 */ /* 0x000ea400080010ff */
[----:B--2---:R-:W-:Y:S05]  /*55d0*/  @P0 EXIT ;  /* 0x000000000000094d */ /* 0x004fea0003800000 */
[----:B------:R-:W-:Y:S05]  /*55e0*/  BRA `(.L_x_97) ;  /* 0xfffffffc00e87947 */ /* 0x000fea000383ffff */
.L_x_93:
[----:B------:R-:W-:Y:S05]  /*55f0*/  BRA.U UP4, `(.L_x_98) ;  /* 0x0000001104387547 */ /* 0x000fea000b800000 */
[----:B------:R-:W-:Y:S01]  /*5600*/  UMOV UR5, 0x40 ;  /* 0x0000004000057882 */ /* 0x000fe20000000000 */
[----:B------:R-:W-:Y:S01]  /*5610*/  NOP ;  /* 0x0000000000007918 */ /* 0x000fe20000000000 */
[----:B------:R-:W-:Y:S01]  /*5620*/  ULEA UR5, UR50, UR5, 0x18 ;  /* 0x0000000532057291 */ /* 0x000fe2000f8ec0ff */
[----:B------:R-:W-:Y:S02]  /*5630*/  UMOV UR6, 0x400 ;  /* 0x0000040000067882 */ /* 0x000fe40000000000 */
[----:B------:R-:W-:-:S06]  /*5640*/  ULEA UR6, UR50, UR6, 0x18 ;  /* 0x0000000632067291 */ /* 0x000fcc000f8ec0ff */
[----:B------:R-:W2:Y:S02]  /*5650*/  LDS.U8 R3, [UR5+0x1c] ;  /* 0x00001c05ff037984 */ /* 0x000ea40008000000 */
[----:B--2---:R-:W-:-:S13]  /*5660*/  ISETP.NE.AND P0, PT, R3, RZ, PT ;  /* 0x000000ff0300720c */ /* 0x004fda0003f05270 */
[----:B------:R-:W-:Y:S05]  /*5670*/  @P0 BRA `(.L_x_99) ;  /* 0x0000000400080947 */ /* 0x000fea0003800000 */
[----:B------:R-:W-:Y:S02]  /*5680*/  UISETP.NE.U32.AND UP1, UPT, UR28, 0x1, UPT ;  /* 0x000000011c00788c */ /* 0x000fe4000bf25070 */
[----:B------:R-:W-:-:S07]  /*5690*/  UIADD3 UR7, UPT, UPT, UR5, 0x8, URZ ;  /* 0x0000000805077890 */ /* 0x000fce000fffe0ff */
[----:B------:R-:W-:Y:S05]  /*56a0*/  BRA.U !UP1, `(.L_x_100) ;  /* 0x00000001099c7547 */ /* 0x000fea000b800000 */
[----:B------:R-:W-:Y:S01]  /*56b0*/  ELECT P0, URZ, PT ;  /* 0x0000000000ff782f */ /* 0x000fe20003800000 */
[----:B------:R-:W-:-:S12]  /*56c0*/  BSSY B0, `(.L_x_100) ;  /* 0x0000025000007945 */ /* 0x000fd80003800000 */
[----:B------:R-:W-:Y:S05]  /*56d0*/  @!P0 BRA `(.L_x_101) ;  /* 0x00000000008c8947 */ /* 0x000fea0003800000 */
[----:B------:R-:W-:-:S05]  /*56e0*/  UMOV UR4, 0x10 ;  /* 0x0000001000047882 */ /* 0x000fca0000000000 */
[----:B------:R-:W-:Y:S04]  /*56f0*/  DEPBAR.LE SB2, 0x36 ;  /* 0x0000ad800000791a */ /* 0x000fe80000000000 */
[----:B------:R-:W2:Y:S02]  /*5700*/  UTCATOMSWS.2CTA.FIND_AND_SET.ALIGN UP0, UR4, UR4 ;  /* 0x00000004000475e3 */ /* 0x000ea40008200800 */
[----:B--2---:R-:W-:Y:S01]  /*5710*/  MOV R10, UR4 ;  /* 0x00000004000a7c02 */ /* 0x004fe20008000f00 */
[----:B------:R-:W-:Y:S06]  /*5720*/  BRA.U UP0, `(.L_x_102) ;  /* 0x0000000100187547 */ /* 0x000fec000b800000 */
.L_x_103:
[----:B------:R-:W-:Y:S05]  /*5730*/  NANOSLEEP 0x64 ;  /* 0x000000640000795d */ /* 0x000fea0003800000 */
[----:B------:R-:W-:-:S05]  /*5740*/  UMOV UR4, 0x10 ;  /* 0x0000001000047882 */ /* 0x000fca0000000000 */
[----:B------:R-:W-:Y:S04]  /*5750*/  DEPBAR.LE SB2, 0x36 ;  /* 0x0000ad800000791a */ /* 0x000fe80000000000 */
[----:B------:R-:W2:Y:S02]  /*5760*/  UTCATOMSWS.2CTA.FIND_AND_SET.ALIGN UP0, UR4, UR4 ;  /* 0x00000004000475e3 */ /* 0x000ea40008200800 */
[----:B--2---:R-:W-:Y:S01]  /*5770*/  MOV R10, UR4 ;  /* 0x00000004000a7c02 */ /* 0x004fe20008000f00 */
[----:B------:R-:W-:Y:S05]  /*5780*/  BRA.U !UP0, `(.L_x_103) ;  /* 0xfffffffd08e87547 */ /* 0x000fea000b83ffff */
.L_x_102:
[----:B------:R-:W2:Y:S01]  /*5790*/  LDS R6, [UR5+0x10] ;  /* 0x00001005ff067984 */ /* 0x000ea20008000800 */
[----:B------:R-:W-:Y:S01]  /*57a0*/  IMAD.U32 R3, RZ, RZ, UR6 ;  /* 0x00000006ff037e24 */ /* 0x000fe2000f8e00ff */
[----:B------:R-:W-:-:S03]  /*57b0*/  MOV R4, UR27 ;  /* 0x0000001b00047c02 */ /* 0x000fc60008000f00 */
[----:B------:R-:W-:Y:S01]  /*57c0*/  VIADD R3, R3, 0x3c0 ;  /* 0x000003c003037836 */ /* 0x000fe20000000000 */
[----:B--2---:R-:W-:-:S04]  /*57d0*/  SHF.L.U32 R6, R6, 0x1f, RZ ;  /* 0x0000001f06067819 */ /* 0x004fc800000006ff */
[----:B------:R-:W2:Y:S02]  /*57e0*/  SYNCS.PHASECHK.TRANS64.TRYWAIT P0, [UR5+0x8], R6 ;  /* 0x00000806ff0075a7 */ /* 0x000ea40008001105 */
[----:B--2---:R-:W-:Y:S05]  /*57f0*/  @P0 BRA `(.L_x_104) ;  /* 0x0000000000080947 */ /* 0x004fea0003800000 */
[----:B------:R-:W2:Y:S02]  /*5800*/  SYNCS.PHASECHK.TRANS64.TRYWAIT P0, [UR5+0x8], R6 ;  /* 0x00000806ff0075a7 */ /* 0x000ea40008001105 */
[----:B--2---:R-:W-:Y:S05]  /*5810*/  @!P0 BRA `(.L_x_105) ;  /* 0x00000068002c8947 */ /* 0x004fea0003800000 */
.L_x_104:
[----:B------:R-:W-:Y:S01]  /*5820*/  PRMT R4, R4, 0x654, R3 ;  /* 0x0000065404047816 */ /* 0x000fe20000000003 */
[----:B------:R-:W-:Y:S01]  /*5830*/  HFMA2 R3, -RZ, RZ, 0, 5.9604644775390625e-08 ;  /* 0x00000001ff037431 */ /* 0x000fe200000001ff */
[----:B------:R-:W-:Y:S01]  /*5840*/  UPRMT UR4, UR27, 0x654, UR7 ;  /* 0x000006541b047896 */ /* 0x000fe20008000007 */
[----:B------:R-:W-:Y:S02]  /*5850*/  IMAD.MOV.U32 R7, RZ, RZ, 0xffff ;  /* 0x0000ffffff077424 */ /* 0x000fe400078e00ff */
[----:B--2---:R-:W-:Y:S02]  /*5860*/  IMAD.MOV.U32 R6, RZ, RZ, 0x4 ;  /* 0x00000004ff067424 */ /* 0x004fe400078e00ff */
[----:B------:R-:W-:Y:S01]  /*5870*/  IMAD.SHL.U32 R9, R10, 0x20, RZ ;  /* 0x000000200a097824 */ /* 0x000fe200078e00ff */
[----:B------:R-:W-:Y:S02]  /*5880*/  MOV R5, UR4 ;  /* 0x0000000400057c02 */ /* 0x000fe40008000f00 */
[-C--:B------:R-:W-:Y:S01]  /*5890*/  SHF.L.U32 R8, R7, R10.reuse, RZ ;  /* 0x0000000a07087219 */ /* 0x080fe200000006ff */
[----:B------:R2:W-:Y:S01]  /*58a0*/  SYNCS.ARRIVE.TRANS64.RED RZ, [UR4], R6 ;  /* 0x00000006ffff79a7 */ /* 0x0005e20008000404 */
[----:B------:R-:W-:Y:S01]  /*58b0*/  SHF.L.U32 R7, R3, R10, RZ ;  /* 0x0000000a03077219 */ /* 0x000fe200000006ff */
[----:B------:R2:W-:Y:S04]  /*58c0*/  STS [UR6+0x3c0], R9 ;  /* 0x0003c009ff007988 */ /* 0x0005e80008000806 */
[----:B------:R2:W-:Y:S04]  /*58d0*/  STAS [R4.64], R10 ;  /* 0x0000000a04007dbd */ /* 0x0005e8000c0008ff */
[----:B------:R2:W-:Y:S04]  /*58e0*/  ATOMS.OR RZ, [UR5+0x14], R8 ;  /* 0x00001408ffff798c */ /* 0x0005e8000b000005 */
[----:B------:R2:W-:Y:S04]  /*58f0*/  ATOMS.OR RZ, [UR5+0x18], R7 ;  /* 0x00001807ffff798c */ /* 0x0005e8000b000005 */
[----:B------:R2:W-:Y:S02]  /*5900*/  ATOMS.XOR RZ, [UR5+0x10], R3 ;  /* 0x00001003ffff798c */ /* 0x0005e4000b800005 */
.L_x_101:
[----:B-1----:R-:W-:Y:S05]  /*5910*/  BSYNC B0 ;  /* 0x0000000000007941 */ /* 0x002fea0003800000 */
.L_x_100:
[----:B------:R-:W-:Y:S05]  /*5920*/  BRA.U UP1, `(.L_x_106) ;  /* 0x00000001016c7547 */ /* 0x000fea000b800000 */
[----:B------:R-:W-:-:S03]  /*5930*/  UMOV UR4, 0xffffffff ;  /* 0xffffffff00047882 */ /* 0x000fc60000000000 */
[----:B------:R-:W-:Y:S05]  /*5940*/  BRA.DIV UR4, `(.L_x_107) ;  /* 0x0000006604f87947 */ /* 0x000fea000b800000 */
[----:B------:R-:W-:-:S13]  /*5950*/  ELECT P6, URZ, PT ;  /* 0x0000000000ff782f */ /* 0x000fda00038c0000 */
.L_x_278:
[----:B------:R-:W-:Y:S05]  /*5960*/  @!P6 BRA `(.L_x_106) ;  /* 0x00000000005ce947 */ /* 0x000fea0003800000 */
[----:B--2---:R-:W2:Y:S02]  /*5970*/  LDS R4, [UR5+0x10] ;  /* 0x00001005ff047984 */ /* 0x004ea40008000800 */
[----:B--2---:R-:W-:-:S04]  /*5980*/  SHF.L.U32 R4, R4, 0x1f, RZ ;  /* 0x0000001f04047819 */ /* 0x004fc800000006ff */
[----:B------:R-:W2:Y:S02]  /*5990*/  SYNCS.PHASECHK.TRANS64.TRYWAIT P0, [UR5+0x8], R4 ;  /* 0x00000804ff0075a7 */ /* 0x000ea40008001105 */
[----:B--2---:R-:W-:Y:S05]  /*59a0*/  @P0 BRA `(.L_x_108) ;  /* 0x0000000000080947 */ /* 0x004fea0003800000 */
[----:B------:R-:W2:Y:S02]  /*59b0*/  SYNCS.PHASECHK.TRANS64.TRYWAIT P0, [UR5+0x8], R4 ;  /* 0x00000804ff0075a7 */ /* 0x000ea40008001105 */
[----:B--2---:R-:W-:Y:S05]  /*59c0*/  @!P0 BRA `(.L_x_109) ;  /* 0x0000006400f88947 */ /* 0x004fea0003800000 */
.L_x_108:
[----:B------:R-:W3:Y:S01]  /*59d0*/  LDS R6, [UR6+0x3c0] ;  /* 0x0003c006ff067984 */ /* 0x000ee20008000800 */
[----:B--2---:R-:W-:Y:S02]  /*59e0*/  HFMA2 R3, -RZ, RZ, 0, 5.9604644775390625e-08 ;  /* 0x00000001ff037431 */ /* 0x004fe400000001ff */
[----:B------:R-:W-:Y:S01]  /*59f0*/  IMAD.MOV.U32 R4, RZ, RZ, 0xffff ;  /* 0x0000ffffff047424 */ /* 0x000fe200078e00ff */
[----:B------:R-:W-:Y:S01]  /*5a00*/  UPRMT UR4, UR27, 0x654, UR7 ;  /* 0x000006541b047896 */ /* 0x000fe20008000007 */
[----:B---3--:R-:W-:-:S03]  /*5a10*/  IMAD.SHL.U32 R5, R6, 0x20, RZ ;  /* 0x0000002006057824 */ /* 0x008fc600078e00ff */
[-C--:B------:R-:W-:Y:S02]  /*5a20*/  SHF.L.U32 R4, R4, R6.reuse, RZ ;  /* 0x0000000604047219 */ /* 0x080fe400000006ff */
[----:B------:R-:W-:Y:S01]  /*5a30*/  SHF.L.U32 R6, R3, R6, RZ ;  /* 0x0000000603067219 */ /* 0x000fe200000006ff */
[----:B------:R3:W-:Y:S04]  /*5a40*/  STS [UR6+0x3c0], R5 ;  /* 0x0003c005ff007988 */ /* 0x0007e80008000806 */
[----:B------:R3:W-:Y:S04]  /*5a50*/  ATOMS.OR RZ, [UR5+0x14], R4 ;  /* 0x00001404ffff798c */ /* 0x0007e8000b000005 */
[----:B------:R3:W-:Y:S01]  /*5a60*/  ATOMS.OR RZ, [UR5+0x18], R6 ;  /* 0x00001806ffff798c */ /* 0x0007e2000b000005 */
[----:B------:R-:W-:Y:S03]  /*5a70*/  SYNCS.ARRIVE.TRANS64.RED.A1T0 RZ, [UR4], RZ ;  /* 0x000000ffffff79a7 */ /* 0x000fe60008100404 */
[----:B------:R3:W-:Y:S01]  /*5a80*/  ATOMS.XOR RZ, [UR5+0x10], R3 ;  /* 0x00001003ffff798c */ /* 0x0007e2000b800005 */
[----:B------:R-:W-:Y:S05]  /*5a90*/  BRA `(.L_x_106) ;  /* 0x0000000000107947 */ /* 0x000fea0003800000 */
.L_x_99:
[----:B------:R-:W-:Y:S02]  /*5aa0*/  MOV R3, 0xffffffff ;  /* 0xffffffff00037802 */ /* 0x000fe40000000f00 */
[----:B------:R-:W-:-:S03]  /*5ab0*/  MOV R4, 0x5ae0 ;  /* 0x00005ae000047802 */ /* 0x000fc60000000f00 */
[----:B------:R2:W-:Y:S04]  /*5ac0*/  STS [UR6+0x3c0], R3 ;  /* 0x0003c003ff007988 */ /* 0x0005e80008000806 */
[----:B-12--5:R-:W-:Y:S05]  /*5ad0*/  CALL.REL.NOINC `($__internal_1_$__cuda_sm10x_tcgen05_guardrail_trap_phase_invalid_during_alloc) ;  /* 0x0000006c001c7944 */ /* 0x026fea0003c00000 */
.L_x_106:
[----:B------:R-:W-:Y:S05]  /*5ae0*/  WARPSYNC.ALL ;  /* 0x0000000000007948 */ /* 0x000fea0003800000 */
[----:B------:R-:W4:Y:S01]  /*5af0*/  S2UR UR15, SR_CgaCtaId ;  /* 0x00000000000f79c3 */ /* 0x000f220000008800 */
[----:B------:R-:W-:Y:S01]  /*5b00*/  UMOV UR4, 0x400 ;  /* 0x0000040000047882 */ /* 0x000fe20000000000 */
[----:B------:R-:W-:-:S06]  /*5b10*/  NOP ;  /* 0x0000000000007918 */ /* 0x000fcc0000000000 */
[----:B------:R-:W-:Y:S06]  /*5b20*/  BAR.ARV 0x6, 0xa0 ;  /* 0x0182800000007b1d */ /* 0x000fec0000002000 */
[----:B------:R-:W1:Y:S01]  /*5b30*/  LDCU UR5, c[0x0][0x390] ;  /* 0x00007200ff0577ac */ /* 0x000e620008000800 */
[----:B------:R-:W-:Y:S01]  /*5b40*/  LOP3.LUT R2, R2, 0xffff, RZ, 0xc0, !PT ;  /* 0x0000ffff02027812 */ /* 0x000fe200078ec0ff */
[----:B--2---:R-:W-:Y:S01]  /*5b50*/  IMAD.MOV.U32 R8, RZ, RZ, 0x1 ;  /* 0x00000001ff087424 */ /* 0x004fe200078e00ff */
[----:B------:R-:W-:Y:S01]  /*5b60*/  LOP3.LUT R0, R0, 0xffff, RZ, 0xc0, !PT ;  /* 0x0000ffff00007812 */ /* 0x000fe200078ec0ff */
[----:B------:R-:W-:Y:S01]  /*5b70*/  UISETP.NE.AND UP4, UPT, UR28, URZ, UPT ;  /* 0x000000ff1c00728c */ /* 0x000fe2000bf85270 */
[----:B------:R-:W-:Y:S01]  /*5b80*/  R2UR UR16, R2 ;  /* 0x00000000021072ca */ /* 0x000fe200000e0000 */
[----:B------:R-:W-:Y:S01]  /*5b90*/  IMAD.MOV.U32 R2, RZ, RZ, RZ ;  /* 0x000000ffff027224 */ /* 0x000fe200078e00ff */
[----:B------:R-:W-:Y:S01]  /*5ba0*/  R2UR UR25, R0 ;  /* 0x00000000001972ca */ /* 0x000fe200000e0000 */
[----:B------:R-:W-:Y:S01]  /*5bb0*/  IMAD.MOV.U32 R0, RZ, RZ, RZ ;  /* 0x000000ffff007224 */ /* 0x000fe200078e00ff */
[----:B------:R-:W-:Y:S01]  /*5bc0*/  UMOV UR19, URZ ;  /* 0x000000ff00137c82 */ /* 0x000fe20008000000 */
[----:B----4-:R-:W-:Y:S01]  /*5bd0*/  ULEA UR15, UR15, UR4, 0x18 ;  /* 0x000000040f0f7291 */ /* 0x010fe2000f8ec0ff */
[----:B------:R-:W-:Y:S01]  /*5be0*/  UMOV UR12, URZ ;  /* 0x000000ff000c7c82 */ /* 0x000fe20008000000 */
[----:B------:R-:W-:-:S02]  /*5bf0*/  UMOV UR22, 0x0 ;  /* 0x0000000000167882 */ /* 0x000fc40000000000 */
[----:B------:R-:W-:Y:S02]  /*5c00*/  UIADD3 UR6, UPT, UPT, UR15, 0x4500, URZ ;  /* 0x000045000f067890 */ /* 0x000fe4000fffe0ff */
[----:B------:R-:W-:Y:S02]  /*5c10*/  UIADD3 UR7, UPT, UPT, UR15, 0x1e500, URZ ;  /* 0x0001e5000f077890 */ /* 0x000fe4000fffe0ff */
[----:B-1----:R-:W-:Y:S01]  /*5c20*/  UIADD3 UR5, UPT, UPT, UR5, 0x1f, URZ ;  /* 0x0000001f05057890 */ /* 0x002fe2000fffe0ff */
[----:B---3--:R-:W1:Y:S01]  /*5c30*/  LDS R3, [UR15+0x3c0] ;  /* 0x0003c00fff037984 */ /* 0x008e620008000800 */
[----:B------:R-:W-:Y:S02]  /*5c40*/  UIADD3 UR24, UPT, UPT, UR15, 0x378, URZ ;  /* 0x000003780f187890 */ /* 0x000fe4000fffe0ff */
[----:B------:R-:W-:Y:S02]  /*5c50*/  USHF.R.S32.HI UR4, URZ, 0x1f, UR5 ;  /* 0x0000001fff047899 */ /* 0x000fe40008011405 */
[----:B------:R-:W-:-:S02]  /*5c60*/  USHF.R.U32.HI UR6, URZ, 0x4, UR6 ;  /* 0x00000004ff067899 */ /* 0x000fc40008011606 */
[----:B------:R-:W-:Y:S02]  /*5c70*/  ULEA.HI UR4, UR4, UR5, URZ, 0x5 ;  /* 0x0000000504047291 */ /* 0x000fe4000f8f28ff */
[----:B------:R-:W-:Y:S02]  /*5c80*/  USHF.R.U32.HI UR7, URZ, 0x4, UR7 ;  /* 0x00000004ff077899 */ /* 0x000fe40008011607 */
[----:B------:R-:W-:Y:S02]  /*5c90*/  USHF.R.S32.HI UR21, URZ, 0x5, UR4 ;  /* 0x00000005ff157899 */ /* 0x000fe40008011404 */
[----:B------:R-:W-:Y:S02]  /*5ca0*/  UPRMT UR24, URZ, 0x654, UR24 ;  /* 0x00000654ff187896 */ /* 0x000fe40008000018 */
[----:B------:R-:W-:Y:S02]  /*5cb0*/  UISETP.LT.AND UP0, UPT, UR21, 0x1, UPT ;  /* 0x000000011500788c */ /* 0x000fe4000bf01270 */
[----:B------:R-:W-:-:S02]  /*5cc0*/  ULOP3.LUT UR18, UR6, 0x3fff, URZ, 0xc0, !UPT ;  /* 0x00003fff06127892 */ /* 0x000fc4000f8ec0ff */
[----:B------:R-:W-:Y:S02]  /*5cd0*/  USEL UR26, UR21, 0x1, !UP0 ;  /* 0x00000001151a7887 */ /* 0x000fe4000c000000 */
[----:B------:R-:W-:Y:S02]  /*5ce0*/  ULOP3.LUT UR17, UR7, 0x3fff, URZ, 0xc0, !UPT ;  /* 0x00003fff07117892 */ /* 0x000fe4000f8ec0ff */
[----:B------:R-:W-:Y:S01]  /*5cf0*/  UIADD3 UR26, UPT, UPT, -UR26, URZ, URZ ;  /* 0x000000ff1a1a7290 */ /* 0x000fe2000fffe1ff */
[----:B------:R-:W-:Y:S01]  /*5d00*/  UMOV UR23, 0x8218010 ;  /* 0x0821801000177882 */ /* 0x000fe20000000000 */
[C---:B-1----:R-:W-:Y:S01]  /*5d10*/  VIADD R5, R3.reuse, 0x40 ;  /* 0x0000004003057836 */ /* 0x042fe20000000000 */
[----:B------:R-:W-:-:S04]  /*5d20*/  LOP3.LUT R4, R3, 0xffff, RZ, 0xc0, !PT ;  /* 0x0000ffff03047812 */ /* 0x000fc800078ec0ff */
[----:B------:R-:W-:-:S05]  /*5d30*/  LOP3.LUT R5, R5, 0xffff, RZ, 0xc0, !PT ;  /* 0x0000ffff05057812 */ /* 0x000fca00078ec0ff */
[----:B------:R1:W-:Y:S02]  /*5d40*/  STL.64 [R1], R4 ;  /* 0x0000000401007387 */ /* 0x0003e40000100a00 */
.L_x_118:
[----:B-1----:R-:W-:-:S04]  /*5d50*/  SHF.L.U32 R5, R2, 0x1f, RZ ;  /* 0x0000001f02057819 */ /* 0x002fc800000006ff */
[----:B------:R-:W1:Y:S02]  /*5d60*/  SYNCS.PHASECHK.TRANS64.TRYWAIT P0, [UR15+0x370], R5 ;  /* 0x00037005ff0075a7 */ /* 0x000e64000800110f */
[----:B-1--4-:R-:W-:Y:S05]  /*5d70*/  @!P0 BRA `(.L_x_110) ;  /* 0x0000006400248947 */ /* 0x012fea0003800000 */
.L_x_280:
[----:B-1----:R-:W1:Y:S01]  /*5d80*/  LDS.128 R4, [UR15+0x3b0] ;  /* 0x0003b00fff047984 */ /* 0x002e620008000c00 */
[----:B------:R-:W-:Y:S01]  /*5d90*/  ULEA UR20, UR19, UR15, 0x3 ;  /* 0x0000000f13147291 */ /* 0x000fe2000f8e18ff */
[----:B------:R-:W-:Y:S01]  /*5da0*/  @!PT LDS RZ, [RZ] ;  /* 0x00000000fffff984 */ /* 0x000fe20000000800 */
[----:B------:R-:W-:Y:S01]  /*5db0*/  @!PT LDS RZ, [RZ] ;  /* 0x00000000fffff984 */ /* 0x000fe20000000800 */
[----:B------:R-:W-:Y:S01]  /*5dc0*/  @!PT LDS RZ, [RZ] ;  /* 0x00000000fffff984 */ /* 0x000fe20000000800 */
[----:B------:R-:W-:Y:S01]  /*5dd0*/  @!PT LDS RZ, [RZ] ;  /* 0x00000000fffff984 */ /* 0x000fe20000000800 */
[----:B------:R2:W-:Y:S06]  /*5de0*/  MEMBAR.ALL.CTA ;  /* 0x0000000000007992 */ /* 0x0005ec0000008000 */
[----:B--2---:R-:W2:Y:S02]  /*5df0*/  FENCE.VIEW.ASYNC.S ;  /* 0x00000000000073c6 */ /* 0x004ea40000000000 */
[----:B--2---:R-:W-:Y:S01]  /*5e00*/  SYNCS.ARRIVE.TRANS64.RED.A1T0 RZ, [UR24], RZ ;  /* 0x000000ffffff79a7 */ /* 0x004fe20008100418 */
[----:B-1----:R-:W-:Y:S01]  /*5e10*/  LOP3.LUT P2, RZ, R6, 0x1, RZ, 0xc0, !PT ;  /* 0x0000000106ff7812 */ /* 0x002fe2000784c0ff */
[----:B------:R-:W-:-:S12]  /*5e20*/  BRA.U UP4, `(.L_x_111) ;  /* 0x00000001040c7547 */ /* 0x000fd8000b800000 */
[----:B------:R-:W-:-:S04]  /*5e30*/  SHF.L.U32 R5, R8, 0x1f, RZ ;  /* 0x0000001f08057819 */ /* 0x000fc800000006ff */
[----:B------:R-:W1:Y:S02]  /*5e40*/  SYNCS.PHASECHK.TRANS64.TRYWAIT P0, [UR20+0x390], R5 ;  /* 0x00039005ff0075a7 */ /* 0x000e640008001114 */
[----:B-1----:R-:W-:Y:S05]  /*5e50*/  @!P0 BRA `(.L_x_112) ;  /* 0x0000006400048947 */ /* 0x002fea0003800000 */
.L_x_111:
[----:B------:R-:W-:Y:S05]  /*5e60*/  BRA.U UP4, `(.L_x_113) ;  /* 0x0000000104c47547 */ /* 0x000fea000b800000 */
[----:B------:R-:W2:Y:S02]  /*5e70*/  LDCU UR4, c[0x0][0x390] ;  /* 0x00007200ff0477ac */ /* 0x000ea40008000800 */
[----:B--2---:R-:W-:-:S09]  /*5e80*/  UISETP.GE.AND UP0, UPT, UR4, 0x1, UPT ;  /* 0x000000010400788c */ /* 0x004fd2000bf06270 */
[----:B------:R-:W-:Y:S05]  /*5e90*/  BRA.U !UP0, `(.L_x_114) ;  /* 0x0000000108ac7547 */ /* 0x000fea000b800000 */
[----:B------:R-:W-:Y:S01]  /*5ea0*/  ULEA UR4, UR19, UR48, 0x2 ;  /* 0x0000003013047291 */ /* 0x000fe2000f8e10ff */
[----:B-1----:R-:W-:-:S08]  /*5eb0*/  SHF.L.U32 R4, R0, 0x1f, RZ ;  /* 0x0000001f00047819 */ /* 0x002fd000000006ff */
[----:B------:R-:W5:Y:S01]  /*5ec0*/  LDL R5, [UR4] ;  /* 0x00000004ff057983 */ /* 0x000f620008100800 */
[----:B------:R-:W-:Y:S02]  /*5ed0*/  ULEA UR4, UR12, UR15, 0x3 ;  /* 0x0000000f0c047291 */ /* 0x000fe4000f8e18ff */
[----:B------:R-:W-:Y:S01]  /*5ee0*/  UPLOP3.LUT UP2, UPT, UPT, UPT, UPT, 0x40, 0x4 ;  /* 0x000000000004789c */ /* 0x000fe20003f4e870 */
[----:B------:R-:W-:Y:S01]  /*5ef0*/  UMOV UR14, UR26 ;  /* 0x0000001a000e7c82 */ /* 0x000fe20008000000 */
[----:B------:R-:W-:-:S05]  /*5f00*/  UMOV UR13, UR21 ;  /* 0x00000015000d7c82 */ /* 0x000fca0008000000 */
[----:B------:R1:W2:Y:S01]  /*5f10*/  SYNCS.PHASECHK.TRANS64.TRYWAIT P1, [UR4], R4 ;  /* 0x00000004ff0075a7 */ /* 0x0002a20008021104 */
[----:B------:R-:W-:-:S05]  /*5f20*/  UMOV UR4, UR12 ;  /* 0x0000000c00047c82 */ /* 0x000fca0008000000 */
.L_x_117:
[----:B------:R-:W-:Y:S02]  /*5f30*/  UIADD3 UR14, UPT, UPT, UR14, 0x1, URZ ;  /* 0x000000010e0e7890 */ /* 0x000fe4000fffe0ff */
[----:B------:R-:W-:Y:S02]  /*5f40*/  ULEA UR10, UR4, UR15, 0x3 ;  /* 0x0000000f040a7291 */ /* 0x000fe4000f8e18ff */
[----:B------:R-:W-:Y:S01]  /*5f50*/  UISETP.NE.AND UP3, UPT, UR14, URZ, UPT ;  /* 0x000000ff0e00728c */ /* 0x000fe2000bf65270 */
[----:B--234-:R-:W-:Y:S10]  /*5f60*/  @P1 BRA `(.L_x_115) ;  /* 0x00000000000c1947 */ /* 0x01cff40003800000 */
[----:B------:R-:W-:Y:S04]  /*5f70*/  SHF.L.U32 R7, R0, 0x1f, RZ ;  /* 0x0000001f00077819 */ /* 0x000fe800000006ff */
[----:B------:R-:W2:Y:S02]  /*5f80*/  SYNCS.PHASECHK.TRANS64.TRYWAIT P0, [UR10], R7 ;  /* 0x00000007ff0075a7 */ /* 0x000ea4000800110a */
[----:B--2---:R-:W-:Y:S05]  /*5f90*/  @!P0 BRA `(.L_x_116) ;  /* 0x0000006000cc8947 */ /* 0x004fea0003800000 */
.L_x_115:
[----:B------:R-:W-:Y:S01]  /*5fa0*/  UISETP.NE.AND UP0, UPT, UR13, 0x1, UPT ;  /* 0x000000010d00788c */ /* 0x000fe2000bf05270 */
[----:B------:R-:W-:Y:S01]  /*5fb0*/  PLOP3.LUT P1, PT, PT, PT, PT, 0x80, 0x8 ;  /* 0x000000000008781c */ /* 0x000fe20003f2f070 */
[----:B------:R-:W-:Y:S02]  /*5fc0*/  UIADD3 UR5, UPT, UPT, UR4, 0x1, URZ ;  /* 0x0000000104057890 */ /* 0x000fe4000fffe0ff */
[----:B------:R-:W-:Y:S02]  /*5fd0*/  USHF.L.U32 UR4, UR4, 0x7, URZ ;  /* 0x0000000704047899 */ /* 0x000fe400080006ff */
[----:B------:R-:W-:Y:S01]  /*5fe0*/  UISETP.NE.AND UP1, UPT, UR5, 0x34, UPT ;  /* 0x000000340500788c */ /* 0x000fe2000bf25270 */
[----:B------:R-:W-:Y:S01]  /*5ff0*/  PLOP3.LUT P0, PT, PT, PT, UP0, 0x80, 0x8 ;  /* 0x000000000008781c */ /* 0x000fe20003f0f008 */
[----:B------:R-:W-:Y:S02]  /*6000*/  UIADD3 UR8, UPT, UPT, UR18, UR4, URZ ;  /* 0x0000000412087290 */ /* 0x000fe4000fffe0ff */
[----:B------:R-:W-:Y:S02]  /*6010*/  USEL UR6, URZ, 0x1, UP1 ;  /* 0x00000001ff067887 */ /* 0x000fe40008800000 */
[----:B------:R-:W-:Y:S01]  /*6020*/  USEL UR12, UR5, URZ, UP1 ;  /* 0x000000ff050c7287 */ /* 0x000fe20008800000 */
[----:B------:R-:W-:Y:S01]  /*6030*/  UMOV UR9, 0x80004020 ;  /* 0x8000402000097882 */ /* 0x000fe20000000000 */
[----:B------:R-:W-:Y:S02]  /*6040*/  UMOV UR7, 0x80004020 ;  /* 0x8000402000077882 */ /* 0x000fe40000000000 */
[----:B------:R-:W-:Y:S01]  /*6050*/  @UP0 ULEA UR5, UR12, UR15, 0x3 ;  /* 0x0000000f0c050291 */ /* 0x000fe2000f8e18ff */
[----:B------:R-:W-:Y:S01]  /*6060*/  LOP3.LUT R0, R0, UR6, RZ, 0x3c, !PT ;  /* 0x0000000600007c12 */ /* 0x000fe2000f8e3cff */
[----:B------:R-:W-:Y:S02]  /*6070*/  UIADD3 UR6, UPT, UPT, UR17, UR4, URZ ;  /* 0x0000000411067290 */ /* 0x000fe4000fffe0ff */
[----:B------:R-:W-:Y:S01]  /*6080*/  UIADD3 UR13, UPT, UPT, UR13, -0x1, URZ ;  /* 0xffffffff0d0d7890 */ /* 0x000fe2000fffe0ff */
[----:B-1----:R-:W-:Y:S01]  /*6090*/  @P0 SHF.L.U32 R4, R0, 0x1f, RZ ;  /* 0x0000001f00040819 */ /* 0x002fe200000006ff */
[----:B------:R-:W-:Y:S03]  /*60a0*/  UMOV UR4, UR12 ;  /* 0x0000000c00047c82 */ /* 0x000fe60008000000 */
[----:B------:R3:W4:Y:S01]  /*60b0*/  @P0 SYNCS.PHASECHK.TRANS64.TRYWAIT P1, [UR5], R4 ;  /* 0x00000004ff0005a7 */ /* 0x0007220008021105 */
[----:B------:R-:W-:Y:S11]  /*60c0*/  ELECT P0, URZ, PT ;  /* 0x0000000000ff782f */ /* 0x000ff60003800000 */
[----:B------:R-:W-:Y:S02]  /*60d0*/  @!UPT UIADD3 URZ, UPT, UPT, URZ, URZ, URZ ;  /* 0x000000fffffff290 */ /* 0x000fe4000fffe0ff */
[----:B-----5:R-:W-:Y:S01]  /*60e0*/  @P0 R2UR.BROADCAST UR11, R5 ;  /* 0x00000000050b02ca */ /* 0x020fe200008e0000 */
[----:B------:R-:W-:Y:S11]  /*60f0*/  UIADD3 UR5, UPT, UPT, UR10, 0x1a0, URZ ;  /* 0x000001a00a057890 */ /* 0x000ff6000fffe0ff */
[----:B------:R-:W-:Y:S01]  /*6100*/  @!UPT UIADD3 URZ, UPT, UPT, URZ, URZ, URZ ;  /* 0x000000fffffff290 */ /* 0x000fe2000fffe0ff */
[----:B------:R3:W-:Y:S01]  /*6110*/  UTCQMMA.2CTA gdesc[UR8], gdesc[UR6], tmem[UR11], tmem[UR22], idesc[UR23], UP2 ;  /* 0x00ff1606080075ea */ /* 0x0007e2000920030b */
[----:B------:R-:W-:Y:S01]  /*6120*/  UPLOP3.LUT UP2, UPT, UPT, UPT, UPT, 0x80, 0x8 ;  /* 0x000000000008789c */ /* 0x000fe20003f4f070 */
[----:B------:R3:W-:Y:S01]  /*6130*/  UTCBAR.2CTA.MULTICAST [UR5], URZ, UR16 ;  /* 0x000000ff050073e9 */ /* 0x0007e20008200810 */
[----:B------:R-:W-:Y:S09]  /*6140*/  BRA.U UP3, `(.L_x_117) ;  /* 0xfffffffd03787547 */ /* 0x000ff2000b83ffff */
.L_x_114:
[----:B------:R-:W-:-:S09]  /*6150*/  UIADD3 UR4, UPT, UPT, UR20, 0x380, URZ ;  /* 0x0000038014047890 */ /* 0x000fd2000fffe0ff */
[----:B------:R2:W-:Y:S01]  /*6160*/  UTCBAR.2CTA.MULTICAST [UR4], URZ, UR25 ;  /* 0x000000ff040073e9 */ /* 0x0005e20008200819 */
[----:B------:R-:W-:Y:S02]  /*6170*/  NOP ;  /* 0x0000000000007918 */ /* 0x000fe40000000000 */
.L_x_113:
[----:B--2---:R-:W-:Y:S01]  /*6180*/  UIADD3 UR4, UPT, UPT, UR19, 0x1, URZ ;  /* 0x0000000113047890 */ /* 0x004fe2000fffe0ff */
[----:B------:R-:W-:-:S03]  /*6190*/  LOP3.LUT R2, R2, 0x1, RZ, 0x3c, !PT ;  /* 0x0000000102027812 */ /* 0x000fc600078e3cff */
[----:B------:R-:W-:-:S04]  /*61a0*/  UISETP.NE.AND UP0, UPT, UR4, 0x2, UPT ;  /* 0x000000020400788c */ /* 0x000fc8000bf05270 */
[----:B---3--:R-:W-:Y:S02]  /*61b0*/  USEL UR5, URZ, 0x1, UP0 ;  /* 0x00000001ff057887 */ /* 0x008fe40008000000 */
[----:B------:R-:W-:-:S04]  /*61c0*/  USEL UR19, UR4, URZ, UP0 ;  /* 0x000000ff04137287 */ /* 0x000fc80008000000 */
[----:B------:R-:W-:Y:S01]  /*61d0*/  LOP3.LUT R8, R8, UR5, RZ, 0x3c, !PT ;  /* 0x0000000508087c12 */ /* 0x000fe2000f8e3cff */
[----:B------:R-:W-:Y:S07]  /*61e0*/  @P2 BRA `(.L_x_118) ;  /* 0xfffffff800d82947 */ /* 0x000fee000383ffff */
[----:B------:R-:W2:Y:S01]  /*61f0*/  S2UR UR8, SR_CgaCtaId ;  /* 0x00000000000879c3 */ /* 0x000ea20000008800 */
[----:B------:R-:W-:Y:S01]  /*6200*/  ELECT P0, URZ, PT ;  /* 0x0000000000ff782f */ /* 0x000fe20003800000 */
[----:B------:R-:W-:Y:S01]  /*6210*/  HFMA2 R0, -RZ, RZ, 0, 5.9604644775390625e-08 ;  /* 0x00000001ff007431 */ /* 0x000fe200000001ff */
[----:B------:R-:W-:-:S05]  /*6220*/  UMOV UR4, 0x40 ;  /* 0x0000004000047882 */ /* 0x000fca0000000000 */
[----:B------:R-:W-:Y:S01]  /*6230*/  UVIRTCOUNT.DEALLOC.SMPOOL 0x80 ;  /* 0x000000800000784c */ /* 0x000fe20000000000 */
[----:B------:R-:W-:Y:S02]  /*6240*/  UISETP.NE.AND UP0, UPT, UR28, URZ, UPT ;  /* 0x000000ff1c00728c */ /* 0x000fe4000bf05270 */
[----:B--2---:R-:W-:-:S09]  /*6250*/  ULEA UR8, UR8, UR4, 0x18 ;  /* 0x0000000408087291 */ /* 0x004fd2000f8ec0ff */
[----:B------:R2:W-:Y:S01]  /*6260*/  @P0 STS.U8 [UR8+0x1c], R0 ;  /* 0x00001c00ff000988 */ /* 0x0005e20008000008 */
[----:B------:R-:W-:Y:S05]  /*6270*/  BRA.U UP0, `(.L_x_119) ;  /* 0x0000000100587547 */ /* 0x000fea000b800000 */
[----:B------:R-:W-:Y:S01]  /*6280*/  UIADD3 UR5, UPT, UPT, UR15, 0x390, URZ ;  /* 0x000003900f057890 */ /* 0x000fe2000fffe0ff */
[----:B-1----:R-:W-:-:S03]  /*6290*/  SHF.L.U32 R5, R8, 0x1f, RZ ;  /* 0x0000001f08057819 */ /* 0x002fc600000006ff */
[----:B------:R-:W-:-:S09]  /*62a0*/  ULEA UR4, UR19, UR5, 0x3 ;  /* 0x0000000513047291 */ /* 0x000fd2000f8e18ff */
[----:B------:R-:W1:Y:S02]  /*62b0*/  SYNCS.PHASECHK.TRANS64.TRYWAIT P0, [UR4], R5 ;  /* 0x00000005ff0075a7 */ /* 0x000e640008001104 */
[----:B-1----:R-:W-:Y:S05]  /*62c0*/  @!P0 BRA `(.L_x_120) ;  /* 0x0000006000188947 */ /* 0x002fea0003800000 */
.L_x_284:
[----:B------:R-:W-:-:S04]  /*62d0*/  UIADD3 UR19, UPT, UPT, UR19, 0x1, URZ ;  /* 0x0000000113137890 */ /* 0x000fc8000fffe0ff */
[----:B------:R-:W-:-:S04]  /*62e0*/  UISETP.NE.AND UP1, UPT, UR19, 0x2, UPT ;  /* 0x000000021300788c */ /* 0x000fc8000bf25270 */
[----:B------:R-:W-:Y:S02]  /*62f0*/  USEL UR6, URZ, 0x1, UP1 ;  /* 0x00000001ff067887 */ /* 0x000fe40008800000 */
[----:B------:R-:W-:-:S04]  /*6300*/  USEL UR4, UR19, URZ, UP1 ;  /* 0x000000ff13047287 */ /* 0x000fc80008800000 */
[----:B------:R-:W-:Y:S01]  /*6310*/  ULEA UR4, UR4, UR5, 0x3 ;  /* 0x0000000504047291 */ /* 0x000fe2000f8e18ff */
[----:B-1----:R-:W-:-:S04]  /*6320*/  LOP3.LUT R5, R8, UR6, RZ, 0x3c, !PT ;  /* 0x0000000608057c12 */ /* 0x002fc8000f8e3cff */
[----:B------:R-:W-:Y:S01]  /*6330*/  SHF.L.U32 R5, R5, 0x1f, RZ ;  /* 0x0000001f05057819 */ /* 0x000fe200000006ff */
[----:B--2---:R-:W-:-:S04]  /*6340*/  IMAD.U32 R0, RZ, RZ, UR4 ;  /* 0x00000004ff007e24 */ /* 0x004fc8000f8e00ff */
[----:B------:R1:W2:Y:S03]  /*6350*/  SYNCS.PHASECHK.TRANS64.TRYWAIT P0, [R0+URZ], R5 ;  /* 0x00000005000075a7 */ /* 0x0002a600080011ff */
[----:B--2---:R-:W-:Y:S05]  /*6360*/  @!P0 NANOSLEEP.SYNCS 0x989680 ;  /* 0x009896800000895d */ /* 0x004fea0003900000 */
[----:B------:R-:W2:Y:S02]  /*6370*/  @!P0 SYNCS.PHASECHK.TRANS64 P0, [R0+URZ], R5 ;  /* 0x00000005000085a7 */ /* 0x000ea400080010ff */
[----:B--2---:R-:W-:Y:S05]  /*6380*/  @P0 BRA `(.L_x_121) ;  /* 0x0000000000200947 */ /* 0x004fea0003800000 */
.L_x_122:
[----:B--2---:R2:W3:Y:S02]  /*6390*/  SYNCS.PHASECHK.TRANS64.TRYWAIT P0, [R0+URZ], R5 ;  /* 0x00000005000075a7 */ /* 0x0044e400080011ff */
[----:B---3--:R-:W-:Y:S05]  /*63a0*/  @!P0 NANOSLEEP.SYNCS 0x989680 ;  /* 0x009896800000895d */ /* 0x008fea0003900000 */
[----:B------:R-:W3:Y:S02]  /*63b0*/  @!P0 SYNCS.PHASECHK.TRANS64 P0, [R0+URZ], R5 ;  /* 0x00000005000085a7 */ /* 0x000ee400080010ff */
[----:B---3--:R-:W-:Y:S05]  /*63c0*/  @!P0 BRA `(.L_x_122) ;  /* 0xfffffffc00f08947 */ /* 0x008fea000383ffff */
[----:B------:R-:W-:Y:S05]  /*63d0*/  BRA `(.L_x_121) ;  /* 0x00000000000c7947 */ /* 0x000fea0003800000 */
.L_x_119:
[----:B------:R-:W-:-:S04]  /*63e0*/  UIADD3 UR4, UPT, UPT, UR15, 0x3a0, URZ ;  /* 0x000003a00f047890 */ /* 0x000fc8000fffe0ff */
[----:B------:R-:W-:-:S09]  /*63f0*/  UPRMT UR4, UR27, 0x654, UR4 ;  /* 0x000006541b047896 */ /* 0x000fd20008000004 */
[----:B------:R-:W-:Y:S03]  /*6400*/  SYNCS.ARRIVE.TRANS64.RED.A1T0 RZ, [UR4], RZ ;  /* 0x000000ffffff79a7 */ /* 0x000fe60008100404 */
.L_x_121:
[----:B-12---:R-:W-:Y:S01]  /*6410*/  SHF.L.U32 R5, RZ, 0x1f, RZ ;  /* 0x0000001fff057819 */ /* 0x006fe200000006ff */
[----:B------:R-:W-:Y:S01]  /*6420*/  UIADD3 UR4, UPT, UPT, UR15, 0x3a0, URZ ;  /* 0x000003a00f047890 */ /* 0x000fe2000fffe0ff */
[----:B------:R-:W-:Y:S02]  /*6430*/  PLOP3.LUT P0, PT, PT, PT, UP0, 0x80, 0x8 ;  /* 0x000000000008781c */ /* 0x000fe40003f0f008 */
[----:B----4-:R-:W1:Y:S02]  /*6440*/  SYNCS.PHASECHK.TRANS64.TRYWAIT P1, [UR15+0x3a0], R5 ;  /* 0x0003a005ff0075a7 */ /* 0x010e64000802110f */
[----:B-1----:R-:W-:Y:S09]  /*6450*/  @!P1 BRA `(.L_x_123) ;  /* 0x0000005c00cc9947 */ /* 0x002ff20003800000 */
.L_x_286:
[----:B------:R-:W-:Y:S01]  /*6460*/  @!UP0 UPRMT UR4, UR27, 0x654, UR4 ;  /* 0x000006541b048896 */ /* 0x000fe20008000004 */
[----:B------:R-:W-:Y:S01]  /*6470*/  LOP3.LUT R2, R3, 0xffff, RZ, 0xc0, !PT ;  /* 0x0000ffff03027812 */ /* 0x000fe200078ec0ff */
[----:B------:R-:W-:Y:S02]  /*6480*/  IMAD.MOV.U32 R3, RZ, RZ, 0xffff ;  /* 0x0000ffffff037424 */ /* 0x000fe400078e00ff */
[----:B-1----:R-:W-:Y:S01]  /*6490*/  IMAD.MOV.U32 R5, RZ, RZ, 0x1 ;  /* 0x00000001ff057424 */ /* 0x002fe200078e00ff */
[----:B------:R-:W-:-:S04]  /*64a0*/  SHF.R.U32.HI R2, RZ, 0x5, R2 ;  /* 0x00000005ff027819 */ /* 0x000fc80000011602 */
[----:B------:R-:W-:Y:S01]  /*64b0*/  @!P0 SYNCS.ARRIVE.TRANS64.RED.A1T0 RZ, [UR4], RZ ;  /* 0x000000ffffff89a7 */ /* 0x000fe20008100404 */
[----:B------:R-:W-:Y:S01]  /*64c0*/  NOP ;  /* 0x0000000000007918 */ /* 0x000fe20000000000 */
[----:B------:R-:W1:Y:S01]  /*64d0*/  LDS R0, [UR8+0x14] ;  /* 0x00001408ff007984 */ /* 0x000e620008000800 */
[-C--:B------:R-:W-:Y:S02]  /*64e0*/  SHF.L.U32 R3, R3, R2.reuse, RZ ;  /* 0x0000000203037219 */ /* 0x080fe400000006ff */
[----:B------:R-:W-:Y:S02]  /*64f0*/  SHF.L.U32 R5, R5, R2, RZ ;  /* 0x0000000205057219 */ /* 0x000fe400000006ff */
[----:B-1----:R-:W-:-:S04]  /*6500*/  LOP3.LUT R0, R0, R3, RZ, 0xc0, !PT ;  /* 0x0000000300007212 */ /* 0x002fc800078ec0ff */
[----:B------:R-:W-:-:S13]  /*6510*/  ISETP.NE.AND P0, PT, R0, R3, PT ;  /* 0x000000030000720c */ /* 0x000fda0003f05270 */
[----:B------:R-:W-:Y:S05]  /*6520*/  @P0 BRA `(.L_x_124) ;  /* 0x00000000005c0947 */ /* 0x000fea0003800000 */
[----:B------:R-:W1:Y:S02]  /*6530*/  LDS R0, [UR8+0x18] ;  /* 0x00001808ff007984 */ /* 0x000e640008000800 */
[----:B-1----:R-:W-:-:S04]  /*6540*/  LOP3.LUT R0, R0, R5, RZ, 0xc0, !PT ;  /* 0x0000000500007212 */ /* 0x002fc800078ec0ff */
[----:B------:R-:W-:-:S13]  /*6550*/  ISETP.NE.AND P0, PT, R0, R5, PT ;  /* 0x000000050000720c */ /* 0x000fda0003f05270 */
[----:B------:R-:W-:Y:S05]  /*6560*/  @P0 BRA `(.L_x_125) ;  /* 0x0000000000400947 */ /* 0x000fea0003800000 */
[----:B------:R-:W-:Y:S01]  /*6570*/  R2UR UR4, R3 ;  /* 0x00000000030472ca */ /* 0x000fe200000e0000 */
[----:B------:R-:W1:Y:S01]  /*6580*/  S2R R2, SR_LANEID ;  /* 0x0000000000027919 */ /* 0x000e620000000000 */
[----:B------:R-:W-:-:S04]  /*6590*/  LOP3.LUT R5, RZ, R5, RZ, 0x33, !PT ;  /* 0x00000005ff057212 */ /* 0x000fc800078e33ff */
[----:B------:R-:W2:Y:S07]  /*65a0*/  REDUX UR6, R5 ;  /* 0x00000000050673c4 */ /* 0x000eae0000000000 */
[----:B------:R-:W-:-:S03]  /*65b0*/  ULOP3.LUT UR5, URZ, UR4, URZ, 0x33, !UPT ;  /* 0x00000004ff057292 */ /* 0x000fc6000f8e33ff */
[----:B------:R-:W-:Y:S02]  /*65c0*/  VOTEU.ANY UR4, UPT, PT ;  /* 0x0000000000047886 */ /* 0x000fe400038e0100 */
[----:B------:R-:W-:Y:S01]  /*65d0*/  UFLO.U32 UR4, UR4 ;  /* 0x00000004000472bd */ /* 0x000fe200080e0000 */
[----:B------:R-:W-:-:S04]  /*65e0*/  IMAD.U32 R0, RZ, RZ, UR5 ;  /* 0x00000005ff007e24 */ /* 0x000fc8000f8e00ff */
[----:B------:R-:W3:Y:S02]  /*65f0*/  REDUX UR7, R0 ;  /* 0x00000000000773c4 */ /* 0x000ee40000000000 */
[----:B------:R4:W-:Y:S01]  /*6600*/  UTCATOMSWS.AND URZ, UR5 ;  /* 0x0000000500ff79e3 */ /* 0x0009e20008000000 */
[----:B-1----:R-:W-:Y:S01]  /*6610*/  ISETP.EQ.U32.AND P0, PT, R2, UR4, PT ;  /* 0x0000000402007c0c */ /* 0x002fe2000bf02070 */
[----:B--2---:R-:W-:Y:S02]  /*6620*/  IMAD.U32 R2, RZ, RZ, UR6 ;  /* 0x00000006ff027e24 */ /* 0x004fe4000f8e00ff */
[----:B---3--:R-:W-:-:S10]  /*6630*/  IMAD.U32 R3, RZ, RZ, UR7 ;  /* 0x00000007ff037e24 */ /* 0x008fd4000f8e00ff */
[----:B------:R4:W-:Y:S04]  /*6640*/  @P0 ATOMS.AND RZ, [UR8+0x14], R3 ;  /* 0x00001403ffff098c */ /* 0x0009e8000a800008 */
[----:B------:R4:W-:Y:S01]  /*6650*/  @P0 ATOMS.AND RZ, [UR8+0x18], R2 ;  /* 0x00001802ffff098c */ /* 0x0009e2000a800008 */
[----:B------:R-:W-:Y:S05]  /*6660*/  BRA `(.L_x_126) ;  /* 0x0000000000147947 */ /* 0x000fea0003800000 */
.L_x_125:
[----:B------:R-:W-:Y:S02]  /*6670*/  MOV R2, 0x6690 ;  /* 0x0000669000027802 */ /* 0x000fe40000000f00 */
[----:B-----5:R-:W-:Y:S05]  /*6680*/  CALL.REL.NOINC `($__internal_0_$__cuda_sm10x_tcgen05_guardrail_trap_col_being_dealloced_not_returned_by_alloc) ;  /* 0x0000006000247944 */ /* 0x020fea0003c00000 */
[----:B------:R-:W-:Y:S05]  /*6690*/  BRA `(.L_x_126) ;  /* 0x0000000000087947 */ /* 0x000fea0003800000 */
.L_x_124:
[----:B------:R-:W-:Y:S02]  /*66a0*/  MOV R2, 0x66c0 ;  /* 0x000066c000027802 */ /* 0x000fe40000000f00 */
[----:B-----5:R-:W-:Y:S05]  /*66b0*/  CALL.REL.NOINC `($__internal_2_$__cuda_sm10x_tcgen05_guardrail_trap_unallocated_columns_being_dealloced) ;  /* 0x0000006000307944 */ /* 0x020fea0003c00000 */
.L_x_126:
[----:B------:R-:W-:Y:S01]  /*66c0*/  NOP ;  /* 0x0000000000007918 */ /* 0x000fe20000000000 */
[----:B----4-:R-:W-:Y:S05]  /*66d0*/  EXIT ;  /* 0x000000000000794d */ /* 0x010fea0003800000 */
.L_x_98:
[----:B------:R-:W2:Y:S01]  /*66e0*/  LDCU UR5, c[0x0][0x384] ;  /* 0x00007080ff0577ac */ /* 0x000ea20008000800 */
[----:B------:R-:W-:Y:S02]  /*66f0*/  UISETP.NE.OR UP0, UPT, UR18, 0x3, !UP3 ;  /* 0x000000031200788c */ /* 0x000fe4000df05670 */
[----:B--2---:R-:W-:-:S07]  /*6700*/  UIADD3 UR5, UPT, UPT, UR5, 0x7f, URZ ;  /* 0x0000007f05057890 */ /* 0x004fce000fffe0ff */
[----:B------:R-:W-:Y:S05]  /*6710*/  BRA.U UP0, `(.L_x_127) ;  /* 0x0000001100e07547 */ /* 0x000fea000b800000 */
[----:B------:R-:W-:Y:S01]  /*6720*/  USHF.R.S32.HI UR4, URZ, 0x1f, UR5 ;  /* 0x0000001fff047899 */ /* 0x000fe20008011405 */
[----:B------:R-:W2:Y:S01]  /*6730*/  LDC.64 R14, c[0x0][0x348] ;  /* 0x0000d200ff0e7b82 */ /* 0x000ea20000000a00 */
[----:B------:R-:W3:Y:S01]  /*6740*/  LDCU UR38, c[0x0][0x370] ;  /* 0x00006e00ff2677ac */ /* 0x000ee20008000800 */
[----:B------:R-:W-:Y:S02]  /*6750*/  HFMA2 R10, -RZ, RZ, 0, 5.9604644775390625e-08 ;  /* 0x00000001ff0a7431 */ /* 0x000fe400000001ff */
[----:B------:R-:W-:Y:S01]  /*6760*/  IMAD.MOV.U32 R8, RZ, RZ, RZ ;  /* 0x000000ffff087224 */ /* 0x000fe200078e00ff */
[----:B------:R-:W-:Y:S01]  /*6770*/  ULEA.HI UR4, UR4, UR5, URZ, 0x7 ;  /* 0x0000000504047291 */ /* 0x000fe2000f8f38ff */
[----:B------:R-:W3:Y:S03]  /*6780*/  LDCU.128 UR40, c[0x0][0xb10] ;  /* 0x00016200ff2877ac */ /* 0x000ee60008000c00 */
[----:B------:R-:W-:Y:S01]  /*6790*/  USHF.R.S32.HI UR32, URZ, 0x7, UR4 ;  /* 0x00000007ff207899 */ /* 0x000fe20008011404 */
[----:B------:R-:W4:Y:S05]  /*67a0*/  LDCU UR37, c[0x0][0x374] ;  /* 0x00006e80ff2577ac */ /* 0x000f2a0008000800 */
[----:B------:R-:W-:Y:S01]  /*67b0*/  IMAD.U32 R2, RZ, RZ, UR32 ;  /* 0x00000020ff027e24 */ /* 0x000fe2000f8e00ff */
[----:B------:R-:W1:Y:S04]  /*67c0*/  LDCU.64 UR4, c[0x0][0x888] ;  /* 0x00011100ff0477ac */ /* 0x000e680008000a00 */
[----:B------:R-:W-:Y:S01]  /*67d0*/  IABS R0, R2 ;  /* 0x0000000200007213 */ /* 0x000fe20000000000 */
[----:B------:R-:W4:Y:S03]  /*67e0*/  LDCU.64 UR34, c[0x0][0x890] ;  /* 0x00011200ff2277ac */ /* 0x000f260008000a00 */
[----:B------:R-:W-:Y:S01]  /*67f0*/  R2UR UR33, R0 ;  /* 0x00000000002172ca */ /* 0x000fe200000e0000 */
[----:B------:R-:W2:Y:S01]  /*6800*/  LDCU UR30, c[0x0][0xb0c] ;  /* 0x00016180ff1e77ac */ /* 0x000ea20008000800 */
[----:B------:R-:W2:Y:S01]  /*6810*/  LDCU UR52, c[0x0][0xb20] ;  /* 0x00016400ff3477ac */ /* 0x000ea20008000800 */
[----:B------:R-:W2:Y:S10]  /*6820*/  LDCU UR36, c[0x0][0x388] ;  /* 0x00007100ff2477ac */ /* 0x000eb40008000800 */
[----:B------:R-:W2:Y:S01]  /*6830*/  I2F.RP R3, UR33 ;  /* 0x0000002100037d06 */ /* 0x000ea20008209400 */
[----:B-1----:R-:W-:Y:S01]  /*6840*/  UISETP.NE.U32.AND UP0, UPT, UR4, URZ, UPT ;  /* 0x000000ff0400728c */ /* 0x002fe2000bf05070 */
[----:B------:R-:W1:Y:S03]  /*6850*/  LDCU UR4, c[0x0][0xb30] ;  /* 0x00016600ff0477ac */ /* 0x000e660008000800 */
[----:B------:R-:W-:Y:S01]  /*6860*/  UISETP.NE.AND.EX UP5, UPT, UR5, URZ, UPT, UP0 ;  /* 0x000000ff0500728c */ /* 0x000fe2000bfa5300 */
[----:B------:R-:W-:Y:S01]  /*6870*/  UMOV UR31, 0x400 ;  /* 0x00000400001f7882 */ /* 0x000fe20000000000 */
[----:B---3--:R-:W-:-:S02]  /*6880*/  UIMAD.WIDE.U32 UR8, UR38, UR40, URZ ;  /* 0x00000028260872a5 */ /* 0x008fc4000f8e00ff */
[----:B------:R-:W-:Y:S02]  /*6890*/  ULEA UR31, UR50, UR31, 0x18 ;  /* 0x0000001f321f7291 */ /* 0x000fe4000f8ec0ff */
[----:B----4-:R-:W-:Y:S01]  /*68a0*/  UIMAD.WIDE.U32 UR10, UR37, UR43, URZ ;  /* 0x0000002b250a72a5 */ /* 0x010fe2000f8e00ff */
[----:B--2---:R-:W2:Y:S01]  /*68b0*/  MUFU.RCP R0, R3 ;  /* 0x0000000300007308 */ /* 0x004ea20000001000 */
[----:B------:R-:W-:Y:S01]  /*68c0*/  UMOV UR6, URZ ;  /* 0x000000ff00067c82 */ /* 0x000fe20008000000 */
[----:B------:R-:W-:Y:S02]  /*68d0*/  UIADD3 UR49, UPT, UPT, UR31, 0x348, URZ ;  /* 0x000003481f317890 */ /* 0x000fe4000fffe0ff */
[----:B------:R-:W-:Y:S02]  /*68e0*/  UISETP.NE.U32.AND UP6, UPT, UR34, URZ, UPT ;  /* 0x000000ff2200728c */ /* 0x000fe4000bfc5070 */
[----:B------:R-:W-:Y:S02]  /*68f0*/  UIADD3 UR47, UPT, UPT, UR31, 0x378, URZ ;  /* 0x000003781f2f7890 */ /* 0x000fe4000fffe0ff */
[----:B------:R-:W-:-:S02]  /*6900*/  UIADD3 UR25, UPT, UPT, UR31, 0x340, URZ ;  /* 0x000003401f197890 */ /* 0x000fc4000fffe0ff */
[----:B------:R-:W-:Y:S02]  /*6910*/  UISETP.NE.AND UP0, UPT, UR39, 0x1, UPT ;  /* 0x000000012700788c */ /* 0x000fe4000bf05270 */
[----:B------:R-:W-:Y:S01]  /*6920*/  UISETP.NE.AND UP0, UPT, UR30, 0x1, UPT ;  /* 0x000000011e00788c */ /* 0x000fe2000bf05270 */
[----:B------:R-:W-:Y:S01]  /*6930*/  UMOV UR46, UR9 ;  /* 0x00000009002e7c82 */ /* 0x000fe20008000000 */
[----:B------:R-:W-:Y:S01]  /*6940*/  UMOV UR45, UR11 ;  /* 0x0000000b002d7c82 */ /* 0x000fe20008000000 */
[----:B------:R-:W-:Y:S01]  /*6950*/  UISETP.GE.AND UP2, UPT, UR39, 0x1, UPT ;  /* 0x000000012700788c */ /* 0x000fe2000bf46270 */
[----:B--2---:R-:W-:Y:S01]  /*6960*/  VIADD R0, R0, 0xffffffe ;  /* 0x0ffffffe00007836 */ /* 0x004fe20000000000 */
[----:B------:R-:W-:Y:S02]  /*6970*/  UPRMT UR49, UR50, 0x654, UR49 ;  /* 0x0000065432317896 */ /* 0x000fe40008000031 */
[----:B------:R-:W-:Y:S02]  /*6980*/  UISETP.NE.AND UP0, UPT, UR42, 0x1, UPT ;  /* 0x000000012a00788c */ /* 0x000fe4000bf05270 */
[----:B------:R-:W-:Y:S01]  /*6990*/  UPLOP3.LUT UP4, UPT, UPT, UPT, UPT, 0x40, 0x4 ;  /* 0x000000000004789c */ /* 0x000fe20003f8e870 */
[----:B------:R-:W2:Y:S01]  /*69a0*/  F2I.FTZ.U32.TRUNC.NTZ R0, R0 ;  /* 0x0000000000007305 */ /* 0x000ea2000021f000 */
[----:B------:R-:W3:Y:S01]  /*69b0*/  LDCU.64 UR22, c[0x0][0xb28] ;  /* 0x00016500ff1677ac */ /* 0x000ee20008000a00 */
[----:B------:R-:W-:-:S02]  /*69c0*/  UISETP.NE.AND.EX UP6, UPT, UR35, URZ, UPT, UP6 ;  /* 0x000000ff2300728c */ /* 0x000fc4000bfc5360 */
[----:B------:R-:W-:Y:S02]  /*69d0*/  UPRMT UR47, URZ, 0x654, UR47 ;  /* 0x00000654ff2f7896 */ /* 0x000fe4000800002f */
[----:B------:R-:W-:Y:S02]  /*69e0*/  UPRMT UR50, UR50, 0x654, UR25 ;  /* 0x0000065432327896 */ /* 0x000fe40008000019 */
[----:B------:R-:W-:Y:S02]  /*69f0*/  USHF.R.U32.HI UR46, URZ, UR41, UR46 ;  /* 0x00000029ff2e7299 */ /* 0x000fe4000801162e */
[----:B------:R-:W-:Y:S01]  /*6a00*/  USHF.R.U32.HI UR45, URZ, UR52, UR45 ;  /* 0x00000034ff2d7299 */ /* 0x000fe2000801162d */
[----:B--2---:R-:W-:Y:S01]  /*6a10*/  R2UR UR7, R0 ;  /* 0x00000000000772ca */ /* 0x004fe200000e0000 */
[----:B-1----:R-:W-:Y:S01]  /*6a20*/  UISETP.NE.AND UP3, UPT, UR4, 0x1, UPT ;  /* 0x000000010400788c */ /* 0x002fe2000bf65270 */
[----:B------:R-:W-:Y:S01]  /*6a30*/  IABS R0, R2 ;  /* 0x0000000200007213 */ /* 0x000fe20000000000 */
[----:B------:R-:W-:Y:S01]  /*6a40*/  UISETP.NE.AND UP2, UPT, UR36, URZ, UPT ;  /* 0x000000ff2400728c */ /* 0x000fe2000bf45270 */
[----:B------:R-:W-:Y:S01]  /*6a50*/  MOV R2, 0x1000 ;  /* 0x0000100000027802 */ /* 0x000fe20000000f00 */
[----:B------:R-:W-:-:S02]  /*6a60*/  UISETP.NE.AND UP0, UPT, UR32, URZ, UPT ;  /* 0x000000ff2000728c */ /* 0x000fc4000bf05270 */
[----:B------:R-:W-:-:S05]  /*6a70*/  IMAD.MOV R0, RZ, RZ, -R0 ;  /* 0x000000ffff007224 */ /* 0x000fca00078e0a00 */
[----:B------:R-:W-:Y:S01]  /*6a80*/  R2UR UR48, R0 ;  /* 0x00000000003072ca */ /* 0x000fe200000e0000 */
[----:B------:R-:W-:-:S04]  /*6a90*/  UIADD3 UR5, UPT, UPT, URZ, -UR7, URZ ;  /* 0x80000007ff057290 */ /* 0x000fc8000fffe0ff */
[----:B------:R-:W-:-:S04]  /*6aa0*/  UIMAD UR5, UR5, UR33, URZ ;  /* 0x00000021050572a4 */ /* 0x000fc8000f8e02ff */
[----:B------:R-:W-:-:S07]  /*6ab0*/  UIMAD.WIDE.U32 UR6, UR7, UR5, UR6 ;  /* 0x00000005070672a5 */ /* 0x000fce000f8e0006 */
[----:B---3--:R-:W-:-:S05]  /*6ac0*/  UMOV UR44, UR7 ;  /* 0x00000007002c7c82 */ /* 0x008fca0008000000 */
.L_x_136:
[----:B------:R-:W-:Y:S04]  /*6ad0*/  SHF.L.U32 R3, R8, 0x1f, RZ ;  /* 0x0000001f08037819 */ /* 0x000fe800000006ff */
[----:B------:R-:W1:Y:S02]  /*6ae0*/  SYNCS.PHASECHK.TRANS64.TRYWAIT P0, [UR31+0x370], R3 ;  /* 0x00037003ff0075a7 */ /* 0x000e64000800111f */
[----:B-12---:R-:W-:Y:S05]  /*6af0*/  @!P0 BRA `(.L_x_128) ;  /* 0x00000058003c8947 */ /* 0x006fea0003800000 */
.L_x_288:
[----:B------:R-:W2:Y:S01]  /*6b00*/  LDS.128 R4, [UR31+0x3b0] ;  /* 0x0003b01fff047984 */ /* 0x000ea20008000c00 */
[----:B------:R-:W-:Y:S01]  /*6b10*/  UISETP.GE.AND UP0, UPT, UR39, 0x1, UPT ;  /* 0x000000012700788c */ /* 0x000fe2000bf06270 */
[----:B------:R-:W-:Y:S01]  /*6b20*/  @!PT LDS RZ, [RZ] ;  /* 0x00000000fffff984 */ /* 0x000fe20000000800 */
[----:B------:R-:W-:Y:S01]  /*6b30*/  @!PT LDS RZ, [RZ] ;  /* 0x00000000fffff984 */ /* 0x000fe20000000800 */
[----:B------:R-:W-:Y:S01]  /*6b40*/  @!PT LDS RZ, [RZ] ;  /* 0x00000000fffff984 */ /* 0x000fe20000000800 */
[----:B------:R-:W-:Y:S01]  /*6b50*/  @!PT LDS RZ, [RZ] ;  /* 0x00000000fffff984 */ /* 0x000fe20000000800 */
[----:B------:R3:W-:Y:S06]  /*6b60*/  MEMBAR.ALL.CTA ;  /* 0x0000000000007992 */ /* 0x0007ec0000008000 */
[----:B---3--:R-:W3:Y:S02]  /*6b70*/  FENCE.VIEW.ASYNC.S ;  /* 0x00000000000073c6 */ /* 0x008ee40000000000 */
[----:B---3--:R-:W-:Y:S01]  /*6b80*/  SYNCS.ARRIVE.TRANS64.RED.A1T0 RZ, [UR47], RZ ;  /* 0x000000ffffff79a7 */ /* 0x008fe2000810042f */
[----:B--2---:R-:W-:Y:S11]  /*6b90*/  LOP3.LUT P0, RZ, R6, 0x1, RZ, 0xc0, !PT ;  /* 0x0000000106ff7812 */ /* 0x004ff6000780c0ff */
[----:B------:R-:W-:Y:S02]  /*6ba0*/  @!UPT UIADD3 URZ, UPT, UPT, URZ, URZ, URZ ;  /* 0x000000fffffff290 */ /* 0x000fe4000fffe0ff */
[----:B------:R-:W-:Y:S01]  /*6bb0*/  VOTEU.ANY UP2, P0 ;  /* 0x0000000000ff7886 */ /* 0x000fe20000040100 */
[----:B------:R-:W-:Y:S11]  /*6bc0*/  PLOP3.LUT P0, PT, PT, PT, UP2, 0x80, 0x8 ;  /* 0x000000000008781c */ /* 0x000ff60003f0f028 */
[----:B------:R-:W-:Y:S02]  /*6bd0*/  @!UPT UIADD3 URZ, UPT, UPT, URZ, URZ, URZ ;  /* 0x000000fffffff290 */ /* 0x000fe4000fffe0ff */
[----:B-1----:R-:W-:Y:S02]  /*6be0*/  @P0 MOV R3, R4 ;  /* 0x0000000400030202 */ /* 0x002fe40000000f00 */
[----:B------:R-:W-:Y:S02]  /*6bf0*/  @P0 LOP3.LUT R0, R5, 0xffff, RZ, 0xc0, !PT ;  /* 0x0000ffff05000812 */ /* 0x000fe400078ec0ff */
[----:B------:R-:W-:Y:S02]  /*6c00*/  @P0 R2UR UR5, R3 ;  /* 0x00000000030502ca */ /* 0x000fe400000e0000 */
[----:B------:R-:W-:Y:S11]  /*6c10*/  @P0 R2UR UR4, R0 ;  /* 0x00000000000402ca */ /* 0x000ff600000e0000 */
[----:B------:R-:W-:Y:S02]  /*6c20*/  @UP2 UMOV UR15, UR5 ;  /* 0x00000005000f2c82 */ /* 0x000fe40008000000 */
[----:B------:R-:W-:Y:S01]  /*6c30*/  @UP2 UMOV UR14, UR4 ;  /* 0x00000004000e2c82 */ /* 0x000fe20008000000 */
[----:B------:R-:W-:Y:S05]  /*6c40*/  BRA.U !UP0, `(.L_x_129) ;  /* 0x0000000108c07547 */ /* 0x000fea000b800000 */
[----:B------:R-:W-:Y:S02]  /*6c50*/  UIMAD.WIDE.U32 UR8, UR14, UR43, URZ ;  /* 0x0000002b0e0872a5 */ /* 0x000fe4000f8e00ff */
[----:B------:R-:W-:Y:S02]  /*6c60*/  UP2UR UR18, UPR, URZ, 0x4 ;  /* 0x00000004ff127883 */ /* 0x000fe40008000000 */
[----:B------:R-:W-:Y:S02]  /*6c70*/  UISETP.NE.AND UP2, UPT, UR42, 0x1, UPT ;  /* 0x000000012a00788c */ /* 0x000fe4000bf45270 */
[----:B------:R-:W-:Y:S02]  /*6c80*/  UIMAD.WIDE.U32 UR10, UR15, UR40, URZ ;  /* 0x000000280f0a72a5 */ /* 0x000fe4000f8e00ff */
[----:B------:R-:W-:Y:S02]  /*6c90*/  USEL UR4, UR37, UR45, !UP2 ;  /* 0x0000002d25047287 */ /* 0x000fe4000d000000 */
[----:B------:R-:W-:Y:S02]  /*6ca0*/  UISETP.NE.AND UP0, UPT, UR30, 0x1, UPT ;  /* 0x000000011e00788c */ /* 0x000fe4000bf05270 */
[----:B------:R-:W-:Y:S02]  /*6cb0*/  UP2UR UR20, UPR, URZ, 0x2 ;  /* 0x00000002ff147883 */ /* 0x000fe40008000000 */
[----:B------:R-:W-:Y:S02]  /*6cc0*/  UISETP.NE.AND UP1, UPT, UR39, 0x1, UPT ;  /* 0x000000012700788c */ /* 0x000fe4000bf25270 */
[----:B------:R-:W-:Y:S02]  /*6cd0*/  UIMAD.WIDE.U32 UR12, UR4, UR22, URZ ;  /* 0x00000016040c72a5 */ /* 0x000fe4000f8e00ff */
[----:B------:R-:W-:Y:S01]  /*6ce0*/  USEL UR7, UR38, UR46, !UP0 ;  /* 0x0000002e26077287 */ /* 0x000fe2000c000000 */
[----:B------:R-:W-:Y:S02]  /*6cf0*/  UMOV UR5, UR9 ;  /* 0x0000000900057c82 */ /* 0x000fe40008000000 */
[----:B------:R-:W-:Y:S02]  /*6d00*/  USHF.R.U32.HI UR6, URZ, UR52, UR5 ;  /* 0x00000034ff067299 */ /* 0x000fe40008011605 */
[----:B------:R-:W-:Y:S02]  /*6d10*/  UIMAD.WIDE.U32 UR16, UR7, UR22, URZ ;  /* 0x00000016071072a5 */ /* 0x000fe4000f8e00ff */
[----:B------:R-:W-:Y:S02]  /*6d20*/  USEL UR6, UR14, UR6, !UP2 ;  /* 0x000000060e067287 */ /* 0x000fe4000d000000 */
[----:B------:R-:W-:Y:S01]  /*6d30*/  UISETP.NE.AND UP2, UPT, UR18, URZ, UPT ;  /* 0x000000ff1200728c */ /* 0x000fe2000bf45270 */
[----:B------:R-:W-:Y:S01]  /*6d40*/  UMOV UR5, UR11 ;  /* 0x0000000b00057c82 */ /* 0x000fe20008000000 */
[----:B------:R-:W-:Y:S02]  /*6d50*/  UIMAD.WIDE.U32 UR10, UR6, UR22, URZ ;  /* 0x00000016060a72a5 */ /* 0x000fe4000f8e00ff */
[----:B------:R-:W-:Y:S03]  /*6d60*/  USHF.R.U32.HI UR8, URZ, UR41, UR5 ;  /* 0x00000029ff087299 */ /* 0x000fe60008011605 */
[----:B------:R-:W-:Y:S02]  /*6d70*/  UMOV UR5, UR13 ;  /* 0x0000000d00057c82 */ /* 0x000fe40008000000 */
[----:B------:R-:W-:Y:S03]  /*6d80*/  @UP1 USHF.R.U32.HI UR4, URZ, UR23, UR5 ;  /* 0x00000017ff041299 */ /* 0x000fe60008011605 */
[----:B------:R-:W-:Y:S01]  /*6d90*/  UMOV UR5, UR17 ;  /* 0x0000001100057c82 */ /* 0x000fe20008000000 */
[----:B------:R-:W-:Y:S02]  /*6da0*/  UIMAD UR4, UR39, UR4, URZ ;  /* 0x00000004270472a4 */ /* 0x000fe4000f8e02ff */
[----:B------:R-:W-:Y:S02]  /*6db0*/  @UP1 USHF.R.U32.HI UR7, URZ, UR23, UR5 ;  /* 0x00000017ff071299 */ /* 0x000fe40008011605 */
[----:B------:R-:W-:Y:S02]  /*6dc0*/  USEL UR5, UR15, UR8, !UP0 ;  /* 0x000000080f057287 */ /* 0x000fe4000c000000 */
[----:B------:R-:W-:Y:S02]  /*6dd0*/  UIMAD UR8, UR39, UR7, URZ ;  /* 0x00000007270872a4 */ /* 0x000fe4000f8e02ff */
[----:B------:R-:W-:Y:S03]  /*6de0*/  UISETP.GE.AND UP0, UPT, UR6, UR4, UPT ;  /* 0x000000040600728c */ /* 0x000fe6000bf06270 */
[----:B------:R-:W-:Y:S01]  /*6df0*/  UMOV UR4, UR11 ;  /* 0x0000000b00047c82 */ /* 0x000fe20008000000 */
[----:B------:R-:W-:Y:S02]  /*6e00*/  UISETP.GE.OR UP0, UPT, UR5, UR8, UP0 ;  /* 0x000000080500728c */ /* 0x000fe40008706670 */
[----:B------:R-:W-:Y:S02]  /*6e10*/  USHF.R.U32.HI UR4, URZ, UR23, UR4 ;  /* 0x00000017ff047299 */ /* 0x000fe40008011604 */
[----:B------:R-:W-:Y:S02]  /*6e20*/  UIMAD.WIDE.U32 UR8, UR5, UR22, URZ ;  /* 0x00000016050872a5 */ /* 0x000fe4000f8e00ff */
[----:B------:R-:W-:Y:S04]  /*6e30*/  USEL UR10, UR6, UR4, !UP1 ;  /* 0x00000004060a7287 */ /* 0x000fe8000c800000 */
[----:B------:R-:W-:Y:S01]  /*6e40*/  UIADD3 UR11, UPT, UPT, -UR10, URZ, URZ ;  /* 0x000000ff0a0b7290 */ /* 0x000fe2000fffe1ff */
[----:B------:R-:W-:Y:S02]  /*6e50*/  @!UP0 UMOV UR4, UR9 ;  /* 0x0000000900048c82 */ /* 0x000fe40008000000 */
[----:B------:R-:W-:Y:S02]  /*6e60*/  @!UP0 USHF.R.U32.HI UR4, URZ, UR23, UR4 ;  /* 0x00000017ff048299 */ /* 0x000fe40008011604 */
[----:B------:R-:W-:Y:S02]  /*6e70*/  UIMAD UR8, UR39, UR11, UR6 ;  /* 0x0000000b270872a4 */ /* 0x000fe4000f8e0206 */
[----:B------:R-:W-:Y:S02]  /*6e80*/  @!UP0 USEL UR4, UR5, UR4, !UP1 ;  /* 0x0000000405048287 */ /* 0x000fe4000c800000 */
[----:B------:R-:W-:Y:S02]  /*6e90*/  UISETP.NE.AND UP1, UPT, UR20, URZ, UPT ;  /* 0x000000ff1400728c */ /* 0x000fe4000bf25270 */
[----:B------:R-:W-:Y:S02]  /*6ea0*/  @!UP0 UIMAD UR7, UR7, UR8, UR4 ;  /* 0x00000008070782a4 */ /* 0x000fe4000f8e0204 */
[----:B------:R-:W-:Y:S02]  /*6eb0*/  @!UP0 UIADD3 UR9, UPT, UPT, UR10, -UR4, URZ ;  /* 0x800000040a098290 */ /* 0x000fe4000fffe0ff */
[----:B------:R-:W-:Y:S02]  /*6ec0*/  UIADD3 UR8, UPT, UPT, -UR6, URZ, URZ ;  /* 0x000000ff06087290 */ /* 0x000fe4000fffe1ff */
[----:B------:R-:W-:Y:S02]  /*6ed0*/  UIADD3 UR4, UPT, UPT, -UR5, URZ, URZ ;  /* 0x000000ff05047290 */ /* 0x000fe4000fffe1ff */
[----:B------:R-:W-:Y:S03]  /*6ee0*/  @!UP0 UIMAD UR6, UR9, UR39, UR5 ;  /* 0x00000027090682a4 */ /* 0x000fe6000f8e0205 */
[----:B------:R-:W-:Y:S01]  /*6ef0*/  @!UP0 UMOV UR5, UR7 ;  /* 0x0000000700058c82 */ /* 0x000fe20008000000 */
[----:B------:R-:W-:Y:S02]  /*6f00*/  UIMAD UR7, UR30, UR4, UR15 ;  /* 0x000000041e0772a4 */ /* 0x000fe4000f8e020f */
[----:B------:R-:W-:Y:S02]  /*6f10*/  UIMAD UR4, UR42, UR8, UR14 ;  /* 0x000000082a0472a4 */ /* 0x000fe4000f8e020e */
[----:B------:R-:W-:Y:S02]  /*6f20*/  UIMAD UR15, UR5, UR30, UR7 ;  /* 0x0000001e050f72a4 */ /* 0x000fe4000f8e0207 */
[----:B------:R-:W-:Y:S11]  /*6f30*/  UIMAD UR14, UR6, UR42, UR4 ;  /* 0x0000002a060e72a4 */ /* 0x000ff6000f8e0204 */
[----:B------:R-:W-:Y:S01]  /*6f40*/  @!UPT UIADD3 URZ, UPT, UPT, URZ, URZ, URZ ;  /* 0x000000fffffff290 */ /* 0x000fe2000fffe0ff */
.L_x_129:
[----:B------:R-:W1:Y:S01]  /*6f50*/  @!UP3 LDCU.128 UR8, c[0x0][0xb10] ;  /* 0x00016200ff08b7ac */ /* 0x000e620008000c00 */
[----:B------:R-:W-:Y:S04]  /*6f60*/  MOV R0, UR19 ;  /* 0x0000001300007c02 */ /* 0x000fe80008000f00 */
[----:B------:R-:W-:Y:S01]  /*6f70*/  IABS R0, R0 ;  /* 0x0000000000007213 */ /* 0x000fe20000000000 */
[----:B------:R-:W2:Y:S01]  /*6f80*/  @!UP3 LDCU UR5, c[0x0][0xb0c] ;  /* 0x00016180ff05b7ac */ /* 0x000ea20008000800 */
[----:B-1----:R-:W-:Y:S07]  /*6f90*/  UIMAD.WIDE.U32 UR6, UR15, UR8, URZ ;  /* 0x000000080f0672a5 */ /* 0x002fee000f8e00ff */
[----:B------:R-:W-:Y:S01]  /*6fa0*/  @!UP3 UMOV UR4, UR7 ;  /* 0x000000070004bc82 */ /* 0x000fe20008000000 */
[----:B--2---:R-:W-:Y:S02]  /*6fb0*/  @!UP3 UISETP.NE.AND UP0, UPT, UR5, 0x1, UPT ;  /* 0x000000010500b88c */ /* 0x004fe4000bf05270 */
[----:B------:R-:W-:Y:S02]  /*6fc0*/  @!UP3 USHF.R.U32.HI UR4, URZ, UR9, UR4 ;  /* 0x00000009ff04b299 */ /* 0x000fe40008011604 */
[----:B------:R-:W-:Y:S02]  /*6fd0*/  UIMAD.WIDE.U32 UR6, UR14, UR11, URZ ;  /* 0x0000000b0e0672a5 */ /* 0x000fe4000f8e00ff */
[----:B------:R-:W-:Y:S02]  /*6fe0*/  @!UP3 USEL UR8, UR15, UR4, !UP0 ;  /* 0x000000040f08b287 */ /* 0x000fe4000c000000 */
[----:B------:R-:W-:Y:S03]  /*6ff0*/  @!UP3 UISETP.NE.AND UP0, UPT, UR10, 0x1, UPT ;  /* 0x000000010a00b88c */ /* 0x000fe6000bf05270 */
[----:B------:R-:W-:Y:S02]  /*7000*/  @!UP3 UMOV UR6, UR7 ;  /* 0x000000070006bc82 */ /* 0x000fe40008000000 */
[----:B------:R-:W1:Y:S02]  /*7010*/  @!UP3 LDCU UR4, c[0x0][0xb20] ;  /* 0x00016400ff04b7ac */ /* 0x000e640008000800 */
[----:B-1----:R-:W-:Y:S04]  /*7020*/  @!UP3 USHF.R.U32.HI UR6, URZ, UR4, UR6 ;  /* 0x00000004ff06b299 */ /* 0x002fe80008011606 */
[----:B------:R-:W-:Y:S04]  /*7030*/  @!UP3 USEL UR6, UR14, UR6, !UP0 ;  /* 0x000000060e06b287 */ /* 0x000fe8000c000000 */
[----:B------:R-:W-:Y:S02]  /*7040*/  @!UP3 UIADD3 UR4, UPT, UPT, -UR8, UR6, URZ ;  /* 0x000000060804b290 */ /* 0x000fe4000fffe1ff */
[----:B------:R-:W-:Y:S02]  /*7050*/  @!UP3 UIADD3 UR6, UPT, UPT, UR8, -UR6, URZ ;  /* 0x800000060806b290 */ /* 0x000fe4000fffe0ff */
[----:B------:R-:W-:Y:S02]  /*7060*/  @!UP3 UIMAD UR15, UR4, UR5, UR15 ;  /* 0x00000005040fb2a4 */ /* 0x000fe4000f8e020f */
[----:B------:R-:W-:Y:S01]  /*7070*/  @!UP3 UIMAD UR14, UR6, UR10, UR14 ;  /* 0x0000000a060eb2a4 */ /* 0x000fe2000f8e020e */
[----:B------:R-:W-:Y:S11]  /*7080*/  BRA.U UP4, `(.L_x_130) ;  /* 0x0000000104107547 */ /* 0x000ff6000b800000 */
[----:B------:R-:W-:Y:S04]  /*7090*/  MOV R3, UR53 ;  /* 0x0000003500037c02 */ /* 0x000fe80008000f00 */
[----:B------:R-:W-:Y:S04]  /*70a0*/  SHF.L.U32 R12, R3, 0x1f, RZ ;  /* 0x0000001f030c7819 */ /* 0x000fe800000006ff */
[----:B------:R-:W1:Y:S02]  /*70b0*/  SYNCS.PHASECHK.TRANS64.TRYWAIT P1, [UR31+0x368], R12 ;  /* 0x0003680cff0075a7 */ /* 0x000e64000802111f */
[----:B-1----:R-:W-:Y:S05]  /*70c0*/  @!P1 BRA `(.L_x_131) ;  /* 0x0000005000e09947 */ /* 0x002fea0003800000 */
.L_x_130:
[----:B------:R-:W-:Y:S01]  /*70d0*/  UISETP.NE.AND UP4, UPT, UR32, URZ, UPT ;  /* 0x000000ff2000728c */ /* 0x000fe2000bf85270 */
[----:B------:R-:W-:Y:S01]  /*70e0*/  R2UR UR4, R0 ;  /* 0x00000000000472ca */ /* 0x000fe200000e0000 */
[----:B------:R-:W-:Y:S01]  /*70f0*/  USHF.L.U32 UR27, UR21, 0x6, URZ ;  /* 0x00000006151b7899 */ /* 0x000fe200080006ff */
[----:B------:R-:W-:Y:S05]  /*7100*/  IMAD.U32 R0, RZ, RZ, UR36 ;  /* 0x00000024ff007e24 */ /* 0x000fea000f8e00ff */
[----:B------:R-:W-:Y:S04]  /*7110*/  IABS R9, R0 ;  /* 0x0000000000097213 */ /* 0x000fe80000000000 */
[----:B------:R-:W2:Y:S02]  /*7120*/  I2F.RP R16, R9 ;  /* 0x0000000900107306 */ /* 0x000ea40000209400 */
[----:B------:R-:W-:Y:S07]  /*7130*/  UIMAD.WIDE.U32 UR6, UR44, UR4, URZ ;  /* 0x000000042c0672a5 */ /* 0x000fee000f8e00ff */
[----:B------:R-:W-:Y:S02]  /*7140*/  UMOV UR28, UR7 ;  /* 0x00000007001c7c82 */ /* 0x000fe40008000000 */
[----:B------:R-:W-:Y:S04]  /*7150*/  UIMAD UR4, UR28, UR48, UR4 ;  /* 0x000000301c0472a4 */ /* 0x000fe8000f8e0204 */
[----:B------:R-:W-:Y:S01]  /*7160*/  UISETP.GT.U32.AND UP0, UPT, UR33, UR4, UPT ;  /* 0x000000042100728c */ /* 0x000fe2000bf04070 */
[----:B--2---:R-:W2:Y:S10]  /*7170*/  MUFU.RCP R0, R16 ;  /* 0x0000001000007308 */ /* 0x004eb40000001000 */
[----:B------:R-:W-:Y:S02]  /*7180*/  @!UP0 UIADD3 UR4, UPT, UPT, UR4, -UR33, URZ ;  /* 0x8000002104048290 */ /* 0x000fe4000fffe0ff */
[----:B------:R-:W-:Y:S02]  /*7190*/  @!UP0 UIADD3 UR28, UPT, UPT, UR28, 0x1, URZ ;  /* 0x000000011c1c8890 */ /* 0x000fe4000fffe0ff */
[----:B------:R-:W-:Y:S02]  /*71a0*/  UISETP.GE.U32.AND UP0, UPT, UR4, UR33, UPT ;  /* 0x000000210400728c */ /* 0x000fe4000bf06070 */
[----:B------:R-:W-:Y:S01]  /*71b0*/  ULOP3.LUT UR4, UR19, UR32, URZ, 0x3c, !UPT ;  /* 0x0000002013047292 */ /* 0x000fe2000f8e3cff */
[----:B--2---:R-:W-:Y:S04]  /*71c0*/  VIADD R11, R0, 0xffffffe ;  /* 0x0ffffffe000b7836 */ /* 0x004fe80000000000 */
[----:B------:R-:W1:Y:S04]  /*71d0*/  F2I.FTZ.U32.TRUNC.NTZ R13, R11 ;  /* 0x0000000b000d7305 */ /* 0x000e68000021f000 */
[----:B------:R-:W-:Y:S02]  /*71e0*/  @UP0 UIADD3 UR28, UPT, UPT, UR28, 0x1, URZ ;  /* 0x000000011c1c0890 */ /* 0x000fe4000fffe0ff */
[----:B------:R-:W-:Y:S01]  /*71f0*/  UISETP.GE.AND UP0, UPT, UR4, URZ, UPT ;  /* 0x000000ff0400728c */ /* 0x000fe2000bf06270 */
[--C-:B-1----:R-:W-:Y:S10]  /*7200*/  IMAD.MOV R12, RZ, RZ, -R13.reuse ;  /* 0x000000ffff0c7224 */ /* 0x102ff400078e0a0d */
[----:B------:R-:W-:Y:S02]  /*7210*/  @!UP0 UIADD3 UR28, UPT, UPT, -UR28, URZ, URZ ;  /* 0x000000ff1c1c8290 */ /* 0x000fe4000fffe1ff */
[----:B------:R-:W-:Y:S01]  /*7220*/  @!UP4 ULOP3.LUT UR28, URZ, UR32, URZ, 0x33, !UPT ;  /* 0x00000020ff1cc292 */ /* 0x000fe2000f8e33ff */
[----:B------:R-:W-:Y:S01]  /*7230*/  IMAD R3, R12, R9, RZ ;  /* 0x000000090c037224 */ /* 0x000fe200078e02ff */
[----:B------:R-:W-:Y:S01]  /*7240*/  UISETP.NE.AND UP4, UPT, UR36, URZ, UPT ;  /* 0x000000ff2400728c */ /* 0x000fe2000bf85270 */
[----:B------:R-:W-:Y:S01]  /*7250*/  IMAD.MOV.U32 R12, RZ, RZ, RZ ;  /* 0x000000ffff0c7224 */ /* 0x000fe200078e00ff */
[----:B------:R-:W-:Y:S02]  /*7260*/  ULOP3.LUT UR4, UR28, UR36, URZ, 0x3c, !UPT ;  /* 0x000000241c047292 */ /* 0x000fe4000f8e3cff */
[----:B------:R-:W-:Y:S01]  /*7270*/  MOV R0, UR28 ;  /* 0x0000001c00007c02 */ /* 0x000fe20008000f00 */
[----:B------:R-:W-:Y:S01]  /*7280*/  IMAD.HI.U32 R13, R13, R3, R12 ;  /* 0x000000030d0d7227 */ /* 0x000fe200078e000c */
[----:B------:R-:W-:Y:S02]  /*7290*/  UISETP.GE.AND UP0, UPT, UR4, URZ, UPT ;  /* 0x000000ff0400728c */ /* 0x000fe4000bf06270 */
[----:B------:R-:W-:Y:S01]  /*72a0*/  IABS R0, R0 ;  /* 0x0000000000007213 */ /* 0x000fe20000000000 */
[----:B------:R-:W-:Y:S04]  /*72b0*/  UIADD3 UR4, UPT, UPT, -UR28, URZ, URZ ;  /* 0x000000ff1c047290 */ /* 0x000fe8000fffe1ff */
[----:B------:R-:W-:Y:S01]  /*72c0*/  IMAD.HI.U32 R13, R13, R0, RZ ;  /* 0x000000000d0d7227 */ /* 0x000fe200078e00ff */
[----:B------:R-:W-:Y:S03]  /*72d0*/  UIMAD UR4, UR32, UR4, UR19 ;  /* 0x00000004200472a4 */ /* 0x000fe6000f8e0213 */
[----:B------:R-:W-:Y:S01]  /*72e0*/  IMAD.MOV R3, RZ, RZ, -R13 ;  /* 0x000000ffff037224 */ /* 0x000fe200078e0a0d */
[----:B------:R-:W-:Y:S03]  /*72f0*/  USHF.L.U32 UR26, UR4, 0x7, URZ ;  /* 0x00000007041a7899 */ /* 0x000fe600080006ff */
[C---:B------:R-:W-:Y:S05]  /*7300*/  IMAD R0, R9.reuse, R3, R0 ;  /* 0x0000000309007224 */ /* 0x040fea00078e0200 */
[----:B------:R-:W-:Y:S11]  /*7310*/  ISETP.GT.U32.AND P1, PT, R9, R0, PT ;  /* 0x000000000900720c */ /* 0x000ff60003f24070 */
[----:B------:R-:W-:Y:S02]  /*7320*/  @!UPT UIADD3 URZ, UPT, UPT, URZ, URZ, URZ ;  /* 0x000000fffffff290 */ /* 0x000fe4000fffe0ff */
[-C--:B------:R-:W-:Y:S01]  /*7330*/  @!P1 IADD3 R0, PT, PT, R0, -R9.reuse, RZ ;  /* 0x8000000900009210 */ /* 0x080fe20007ffe0ff */
[----:B------:R-:W-:Y:S01]  /*7340*/  @!P1 VIADD R13, R13, 0x1 ;  /* 0x000000010d0d9836 */ /* 0x000fe20000000000 */
[----:B------:R-:W-:Y:S02]  /*7350*/  ISETP.NE.U32.AND P1, PT, RZ, UR34, PT ;  /* 0x00000022ff007c0c */ /* 0x000fe4000bf25070 */
[----:B------:R-:W-:Y:S02]  /*7360*/  ISETP.GE.U32.AND P2, PT, R0, R9, PT ;  /* 0x000000090000720c */ /* 0x000fe40003f46070 */
[----:B------:R-:W-:Y:S02]  /*7370*/  ISETP.NE.AND.EX P1, PT, RZ, UR35, PT, P1 ;  /* 0x00000023ff007c0c */ /* 0x000fe4000bf25310 */
[----:B------:R-:W-:Y:S09]  /*7380*/  SHF.L.U32 R9, R10, 0x1f, RZ ;  /* 0x0000001f0a097819 */ /* 0x000ff200000006ff */
[----:B------:R-:W-:Y:S04]  /*7390*/  @P2 IADD3 R13, PT, PT, R13, 0x1, RZ ;  /* 0x000000010d0d2810 */ /* 0x000fe80007ffe0ff */
[----:B------:R-:W-:Y:S11]  /*73a0*/  R2UR UR29, R13 ;  /* 0x000000000d1d72ca */ /* 0x000ff600000e0000 */
[----:B------:R-:W-:Y:S02]  /*73b0*/  @!UPT UIADD3 URZ, UPT, UPT, URZ, URZ, URZ ;  /* 0x000000fffffff290 */ /* 0x000fe4000fffe0ff */
[----:B------:R-:W-:Y:S02]  /*73c0*/  @!UP0 UIADD3 UR29, UPT, UPT, -UR29, URZ, URZ ;  /* 0x000000ff1d1d8290 */ /* 0x000fe4000fffe1ff */
[----:B------:R-:W-:Y:S04]  /*73d0*/  @!UP4 ULOP3.LUT UR29, URZ, UR36, URZ, 0x33, !UPT ;  /* 0x00000024ff1dc292 */ /* 0x000fe8000f8e33ff */
[----:B------:R-:W-:Y:S04]  /*73e0*/  UIADD3 UR5, UPT, UPT, -UR29, URZ, URZ ;  /* 0x000000ff1d057290 */ /* 0x000fe8000fffe1ff */
[----:B------:R-:W-:Y:S01]  /*73f0*/  UIMAD UR28, UR36, UR5, UR28 ;  /* 0x00000005241c72a4 */ /* 0x000fe2000f8e021c */
[----:B------:R-:W-:Y:S11]  /*7400*/  BRA.U !UP6, `(.L_x_132) ;  /* 0x000000010e387547 */ /* 0x000ff6000b800000 */
[----:B------:R-:W-:Y:S01]  /*7410*/  UPLOP3.LUT UP1, UPT, UPT, UPT, UP5, 0x80, 0x8 ;  /* 0x000000000008789c */ /* 0x000fe20003f2f050 */
[----:B------:R-:W-:Y:S01]  /*7420*/  HFMA2 R0, -RZ, RZ, 0, 5.9604644775390625e-08 ;  /* 0x00000001ff007431 */ /* 0x000fe200000001ff */
[----:B------:R-:W1:Y:S01]  /*7430*/  LDCU.64 UR8, c[0x0][0x358] ;  /* 0x00006b00ff0877ac */ /* 0x000e620008000a00 */
[----:B------:R-:W-:Y:S03]  /*7440*/  IMAD.MOV.U32 R86, RZ, RZ, 0x1 ;  /* 0x00000001ff567424 */ /* 0x000fe600078e00ff */
[----:B------:R-:W-:Y:S05]  /*7450*/  PLOP3.LUT P2, PT, PT, PT, UP1, 0x80, 0x8 ;  /* 0x000000000008781c */ /* 0x000fea0003f4f018 */
[----:B------:R-:W2:Y:S01]  /*7460*/  @UP1 LDCU.64 UR4, c[0x0][0x888] ;  /* 0x00011100ff0417ac */ /* 0x000ea20008000a00 */
[----:B------:R-:W-:Y:S07]  /*7470*/  @UP1 UIMAD UR6, UR51, UR34, URZ ;  /* 0x00000022330612a4 */ /* 0x000fee000f8e02ff */
[----:B------:R-:W-:Y:S01]  /*7480*/  @!P2 PRMT R86, R0, 0x7610, R86 ;  /* 0x000076100056a816 */ /* 0x000fe20000000056 */
[----:B--2---:R-:W-:Y:S06]  /*7490*/  @UP1 UIMAD.WIDE UR4, UR6, 0x4, UR4 ;  /* 0x00000004060418a5 */ /* 0x004fec000f8e0204 */
[----:B------:R-:W-:Y:S01]  /*74a0*/  IMAD.U32 R12, RZ, RZ, UR4 ;  /* 0x00000004ff0c7e24 */ /* 0x000fe2000f8e00ff */
[----:B------:R-:W-:Y:S04]  /*74b0*/  MOV R13, UR5 ;  /* 0x00000005000d7c02 */ /* 0x000fe80008000f00 */
[----:B------:R-:W2:Y:S01]  /*74c0*/  @!UP1 LDCU UR4, c[0x0][0x880] ;  /* 0x00011000ff0497ac */ /* 0x000ea20008000800 */
[----:B-1---5:R1:W5:Y:S02]  /*74d0*/  @P2 LDG.E R41, desc[UR8][R12.64] ;  /* 0x000000080c292981 */ /* 0x022364000c1e1900 */
[----:B-12---:R-:W-:Y:S07]  /*74e0*/  @!P2 IMAD.U32 R41, RZ, RZ, UR4 ;  /* 0x00000004ff29ae24 */ /* 0x006fee000f8e00ff */
.L_x_132:
[----:B-----5:R-:W-:Y:S01]  /*74f0*/  @!P1 FSETP.EQ.AND P3, PT, R41, RZ, PT ;  /* 0x000000ff2900920b */ /* 0x020fe20003f62000 */
[----:B------:R-:W-:Y:S01]  /*7500*/  @!UPT UIADD3 URZ, UPT, UPT, URZ, URZ, URZ ;  /* 0x000000fffffff290 */ /* 0x000fe2000fffe0ff */
[----:B------:R-:W-:Y:S11]  /*7510*/  @!P1 BRA `(.L_x_133) ;  /* 0x0000000000149947 */ /* 0x000ff60003800000 */
[----:B------:R-:W-:Y:S02]  /*7520*/  LOP3.LUT P1, RZ, R86, 0xff, RZ, 0xc0, !PT ;  /* 0x000000ff56ff7812 */ /* 0x000fe4000782c0ff */
[----:B------:R-:W-:Y:S04]  /*7530*/  PLOP3.LUT P3, PT, PT, PT, UP1, 0x80, 0x8 ;  /* 0x000000000008781c */ /* 0x000fe80003f6f018 */
[----:B------:R-:W-:Y:S07]  /*7540*/  PLOP3.LUT P3, PT, P3, PT, PT, 0x8, 0x80 ;  /* 0x000000000080781c */ /* 0x000fee0001f6e170 */
[----:B------:R-:W-:Y:S11]  /*7550*/  @P1 FSETP.EQ.AND P3, PT, R41, RZ, PT ;  /* 0x000000ff2900120b */ /* 0x000ff60003f62000 */
[----:B------:R-:W-:Y:S02]  /*7560*/  @!UPT UIADD3 URZ, UPT, UPT, URZ, URZ, URZ ;  /* 0x000000fffffff290 */ /* 0x000fe4000fffe0ff */
.L_x_133:
[----:B------:R-:W1:Y:S01]  /*7570*/  SYNCS.PHASECHK.TRANS64.TRYWAIT P1, [UR31+0x350], R9 ;  /* 0x00035009ff0075a7 */ /* 0x000e62000802111f */
[----:B------:R-:W-:Y:S04]  /*7580*/  ELECT P2, URZ, PT ;  /* 0x0000000000ff782f */ /* 0x000fe80003840000 */
[----:B------:R-:W-:Y:S01]  /*7590*/  PLOP3.LUT P2, PT, P3, P2, PT, 0xf2, 0x2f ;  /* 0x00000000002f781c */ /* 0x000fe20001f45e72 */
[----:B------:R-:W-:Y:S01]  /*75a0*/  @!UPT UIADD3 URZ, UPT, UPT, URZ, URZ, URZ ;  /* 0x000000fffffff290 */ /* 0x000fe2000fffe0ff */
[----:B-1----:R-:W-:Y:S11]  /*75b0*/  @!P1 BRA `(.L_x_134) ;  /* 0x0000004c00bc9947 */ /* 0x002ff60003800000 */
.L_x_291:
[----:B------:R-:W-:Y:S01]  /*75c0*/  @!P2 IADD3 R3, P1, PT, R14, 0x580, RZ ;  /* 0x000005800e03a810 */ /* 0x000fe20007f3e0ff */
[----:B------:R-:W-:Y:S01]  /*75d0*/  VOTEU.ALL UP0, P2 ;  /* 0x0000000000ff7886 */ /* 0x000fe20001000000 */
[----:B------:R-:W-:Y:S01]  /*75e0*/  UMOV UR6, 0x0 ;  /* 0x0000000000067882 */ /* 0x000fe20000000000 */
[----:B------:R-:W-:Y:S01]  /*75f0*/  UMOV UR7, 0x10000000 ;  /* 0x1000000000077882 */ /* 0x000fe20000000000 */
[----:B------:R-:W-:Y:S01]  /*7600*/  @!P2 R2UR UR5, R3 ;  /* 0x000000000305a2ca */ /* 0x000fe200000e0000 */
[----:B-1----:R-:W-:Y:S01]  /*7610*/  @!P2 IMAD.X R0, RZ, RZ, R15, P1 ;  /* 0x000000ffff00a224 */ /* 0x002fe200008e060f */
[----:B------:R-:W-:Y:S01]  /*7620*/  @!UP0 UIADD3 UR24, UPT, UPT, UR31, 0x400, URZ ;  /* 0x000004001f188890 */ /* 0x000fe2000fffe0ff */
[----:B------:R-:W-:Y:S01]  /*7630*/  @P0 SHF.R.U32.HI R4, RZ, 0x10, R5 ;  /* 0x00000010ff040819 */ /* 0x000fe20000011605 */
[----:B------:R-:W-:Y:S02]  /*7640*/  @!UP0 UIADD3 UR10, UPT, UPT, UR26, 0x40, URZ ;  /* 0x000000401a0a8890 */ /* 0x000fe4000fffe0ff */
[----:B------:R-:W-:Y:S01]  /*7650*/  @!P2 R2UR UR4, R0 ;  /* 0x000000000004a2ca */ /* 0x000fe200000e0000 */
[----:B------:R-:W-:Y:S01]  /*7660*/  @!UP0 UIADD3 UR8, UPT, UPT, UR31, 0xc00, URZ ;  /* 0x00000c001f088890 */ /* 0x000fe2000fffe0ff */
[----:B------:R-:W-:Y:S01]  /*7670*/  @!P2 IMAD.MOV.U32 R0, RZ, RZ, 0x1000 ;  /* 0x00001000ff00a424 */ /* 0x000fe200078e00ff */
[----:B------:R-:W-:Y:S01]  /*7680*/  VOTEU.ALL UP0, P2 ;  /* 0x0000000000ff7886 */ /* 0x000fe20001000000 */
[----:B------:R-:W-:Y:S01]  /*7690*/  UMOV UR9, UR25 ;  /* 0x0000001900097c82 */ /* 0x000fe20008000000 */
[----:B------:R-:W-:Y:S01]  /*76a0*/  UMOV UR11, UR27 ;  /* 0x0000001b000b7c82 */ /* 0x000fe20008000000 */
[----:B------:R-:W-:Y:S01]  /*76b0*/  UMOV UR12, UR28 ;  /* 0x0000001c000c7c82 */ /* 0x000fe20008000000 */
[----:B------:R-:W-:Y:S01]  /*76c0*/  IMAD.U32 R12, RZ, RZ, UR5 ;  /* 0x00000005ff0c7e24 */ /* 0x000fe2000f8e00ff */
[----:B------:R-:W-:Y:S01]  /*76d0*/  UMOV UR13, UR29 ;  /* 0x0000001d000d7c82 */ /* 0x000fe20008000000 */
[----:B------:R-:W-:Y:S04]  /*76e0*/  @P0 R2UR UR51, R4 ;  /* 0x00000000043302ca */ /* 0x000fe800000e0000 */
[----:B------:R-:W-:Y:S01]  /*76f0*/  IMAD.U32 R13, RZ, RZ, UR4 ;  /* 0x00000004ff0d7e24 */ /* 0x000fe2000f8e00ff */
[----:B------:R-:W-:Y:S04]  /*7700*/  @!P2 R2UR UR4, R12 ;  /* 0x000000000c04a2ca */ /* 0x000fe800000e0000 */
[----:B------:R-:W-:Y:S11]  /*7710*/  @!P2 R2UR UR5, R13 ;  /* 0x000000000d05a2ca */ /* 0x000ff600000e0000 */
[----:B------:R-:W-:Y:S02]  /*7720*/  @!UPT UIADD3 URZ, UPT, UPT, URZ, URZ, URZ ;  /* 0x000000fffffff290 */ /* 0x000fe4000fffe0ff */
[----:B------:R1:W-:Y:S01]  /*7730*/  @!UP0 UTMALDG.4D [UR24], [UR4], desc[UR6] ;  /* 0x00000618040085b4 */ /* 0x0003e20008019000 */
[----:B------:R-:W-:Y:S05]  /*7740*/  VOTEU.ALL UP0, P2 ;  /* 0x0000000000ff7886 */ /* 0x000fea0001000000 */
[----:B------:R1:W-:Y:S01]  /*7750*/  @!UP0 UTMALDG.4D [UR8], [UR4], desc[UR6] ;  /* 0x00000608040085b4 */ /* 0x0003e20008019000 */
[----:B------:R1:W-:Y:S01]  /*7760*/  @!P2 SYNCS.ARRIVE.TRANS64.RED.A0TR RZ, [UR31+0x340], R0 ;  /* 0x00034000ffffa9a7 */ /* 0x0003e2000830041f */
[----:B------:R-:W-:Y:S01]  /*7770*/  SYNCS.ARRIVE.TRANS64.RED.A1T0 RZ, [UR50], RZ ;  /* 0x000000ffffff79a7 */ /* 0x000fe20008100432 */
[----:B------:R-:W2:Y:S02]  /*7780*/  SYNCS.PHASECHK.TRANS64.TRYWAIT P1, [UR31+0x358], R9 ;  /* 0x00035809ff0075a7 */ /* 0x000ea4000802111f */
[----:B-12---:R-:W-:Y:S05]  /*7790*/  @!P1 BRA `(.L_x_135) ;  /* 0x0000004c005c9947 */ /* 0x006fea0003800000 */
.L_x_293:
[----:B------:R-:W-:Y:S01]  /*77a0*/  UPLOP3.LUT UP4, UPT, UPT, UPT, UPT, 0x80, 0x8 ;  /* 0x000000000008789c */ /* 0x000fe20003f8f070 */
[----:B------:R-:W-:Y:S01]  /*77b0*/  @!P2 IADD3 R3, P0, PT, R14, 0x580, RZ ;  /* 0x000005800e03a810 */ /* 0x000fe20007f1e0ff */
[----:B------:R-:W-:Y:S01]  /*77c0*/  UMOV UR6, 0x0 ;  /* 0x0000000000067882 */ /* 0x000fe20000000000 */
[----:B------:R-:W-:Y:S01]  /*77d0*/  UMOV UR7, 0x10000000 ;  /* 0x1000000000077882 */ /* 0x000fe20000000000 */
[----:B------:R-:W-:Y:S01]  /*77e0*/  UMOV UR19, UR27 ;  /* 0x0000001b00137c82 */ /* 0x000fe20008000000 */
[----:B------:R-:W-:Y:S01]  /*77f0*/  @!P2 R2UR UR5, R3 ;  /* 0x000000000305a2ca */ /* 0x000fe200000e0000 */
[----:B-1----:R-:W-:Y:S01]  /*7800*/  @!P2 IMAD.X R0, RZ, RZ, R15, P0 ;  /* 0x000000ffff00a224 */ /* 0x002fe200000e060f */
[----:B------:R-:W-:Y:S01]  /*7810*/  VOTEU.ALL UP0, P2 ;  /* 0x0000000000ff7886 */ /* 0x000fe20001000000 */
[----:B------:R-:W-:Y:S01]  /*7820*/  UMOV UR20, UR28 ;  /* 0x0000001c00147c82 */ /* 0x000fe20008000000 */
[----:B------:R-:W-:Y:S01]  /*7830*/  UMOV UR21, UR29 ;  /* 0x0000001d00157c82 */ /* 0x000fe20008000000 */
[----:B------:R-:W-:Y:S01]  /*7840*/  UMOV UR11, UR27 ;  /* 0x0000001b000b7c82 */ /* 0x000fe20008000000 */
[----:B------:R-:W-:Y:S01]  /*7850*/  @!P2 R2UR UR4, R0 ;  /* 0x000000000004a2ca */ /* 0x000fe200000e0000 */
[----:B------:R-:W-:Y:S01]  /*7860*/  @!UP0 UIADD3 UR18, UPT, UPT, UR26, 0x20, URZ ;  /* 0x000000201a128890 */ /* 0x000fe2000fffe0ff */
[----:B------:R-:W-:Y:S01]  /*7870*/  R2UR UR54, R90 ;  /* 0x000000005a3672ca */ /* 0x000fe200000e0000 */
[----:B------:R-:W-:Y:S01]  /*7880*/  @!UP0 UIADD3 UR16, UPT, UPT, UR31, 0x1400, URZ ;  /* 0x000014001f108890 */ /* 0x000fe2000fffe0ff */
[----:B------:R-:W-:Y:S01]  /*7890*/  R2UR UR24, R91 ;  /* 0x000000005b1872ca */ /* 0x000fe200000e0000 */
[----:B------:R-:W-:Y:S01]  /*78a0*/  @!UP0 UIADD3 UR17, UPT, UPT, UR31, 0x348, URZ ;  /* 0x000003481f118890 */ /* 0x000fe2000fffe0ff */
[----:B------:R-:W-:Y:S01]  /*78b0*/  LOP3.LUT R10, R10, 0x1, RZ, 0x3c, !PT ;  /* 0x000000010a0a7812 */ /* 0x000fe200078e3cff */
[----:B------:R-:W-:Y:S01]  /*78c0*/  IMAD.U32 R4, RZ, RZ, UR5 ;  /* 0x00000005ff047e24 */ /* 0x000fe2000f8e00ff */
[----:B------:R-:W-:Y:S01]  /*78d0*/  @!UP0 UIADD3 UR10, UPT, UPT, UR26, 0x60, URZ ;  /* 0x000000601a0a8890 */ /* 0x000fe2000fffe0ff */
[----:B------:R-:W-:Y:S01]  /*78e0*/  LOP3.LUT R8, R8, 0x1, RZ, 0x3c, !PT ;  /* 0x0000000108087812 */ /* 0x000fe200078e3cff */
[----:B------:R-:W-:Y:S01]  /*78f0*/  @!UP0 UIADD3 UR8, UPT, UPT, UR31, 0x1c00, URZ ;  /* 0x00001c001f088890 */ /* 0x000fe2000fffe0ff */
[----:B------:R-:W-:Y:S02]  /*7900*/  VOTEU.ALL UP0, P2 ;  /* 0x0000000000ff7886 */ /* 0x000fe40001000000 */
[----:B------:R-:W-:Y:S01]  /*7910*/  IMAD.U32 R5, RZ, RZ, UR4 ;  /* 0x00000004ff057e24 */ /* 0x000fe2000f8e00ff */
[----:B------:R-:W-:Y:S01]  /*7920*/  @!P2 R2UR UR4, R4 ;  /* 0x000000000404a2ca */ /* 0x000fe200000e0000 */
[----:B------:R-:W-:Y:S01]  /*7930*/  UMOV UR12, UR28 ;  /* 0x0000001c000c7c82 */ /* 0x000fe20008000000 */
[----:B------:R-:W-:Y:S01]  /*7940*/  UMOV UR13, UR29 ;  /* 0x0000001d000d7c82 */ /* 0x000fe20008000000 */
[----:B------:R-:W-:Y:S01]  /*7950*/  UMOV UR9, UR17 ;  /* 0x0000001100097c82 */ /* 0x000fe20008000000 */
[----:B------:R-:W-:Y:S11]  /*7960*/  @!P2 R2UR UR5, R5 ;  /* 0x000000000505a2ca */ /* 0x000ff600000e0000 */
[----:B------:R-:W-:Y:S02]  /*7970*/  @!UPT UIADD3 URZ, UPT, UPT, URZ, URZ, URZ ;  /* 0x000000fffffff290 */ /* 0x000fe4000fffe0ff */
[----:B------:R1:W-:Y:S01]  /*7980*/  @!UP0 UTMALDG.4D [UR16], [UR4], desc[UR6] ;  /* 0x00000610040085b4 */ /* 0x0003e20008019000 */
[----:B------:R-:W-:Y:S05]  /*7990*/  VOTEU.ALL UP0, P2 ;  /* 0x0000000000ff7886 */ /* 0x000fea0001000000 */
[----:B------:R2:W-:Y:S01]  /*79a0*/  @!UP0 UTMALDG.4D [UR8], [UR4], desc[UR6] ;  /* 0x00000608040085b4 */ /* 0x0005e20008019000 */
[----:B------:R2:W-:Y:S01]  /*79b0*/  @!P2 SYNCS.ARRIVE.TRANS64.RED.A0TR RZ, [UR31+0x348], R2 ;  /* 0x00034802ffffa9a7 */ /* 0x0005e2000830041f */
[----:B------:R-:W-:Y:S01]  /*79c0*/  SYNCS.ARRIVE.TRANS64.RED.A1T0 RZ, [UR49], RZ ;  /* 0x000000ffffff79a7 */ /* 0x000fe20008100431 */
[----:B-1----:R-:W-:Y:S02]  /*79d0*/  UIADD3 UR19, UPT, UPT, UR14, UR54, URZ ;  /* 0x000000360e137290 */ /* 0x002fe4000fffe0ff */
[----:B------:R-:W-:Y:S01]  /*79e0*/  UIADD3 UR21, UPT, UPT, UR15, UR24, URZ ;  /* 0x000000180f157290 */ /* 0x000fe2000fffe0ff */
[----:B------:R-:W-:Y:S11]  /*79f0*/  BRA.U UP2, `(.L_x_136) ;  /* 0xfffffff102347547 */ /* 0x000ff6000b83ffff */
[----:B------:R-:W-:-:S04]  /*7a00*/  SHF.L.U32 R3, R10, 0x1f, RZ ;  /* 0x0000001f0a037819 */ /* 0x000fc800000006ff */
[----:B------:R-:W1:Y:S02]  /*7a10*/  SYNCS.PHASECHK.TRANS64.TRYWAIT P0, [UR31+0x350], R3 ;  /* 0x00035003ff0075a7 */ /* 0x000e64000800111f */
[----:B-1----:R-:W-:Y:S05]  /*7a20*/  @!P0 BRA `(.L_x_137) ;  /* 0x0000004800d08947 */ /* 0x002fea0003800000 */
.L_x_295:
[----:B-1----:R-:W-:-:S07]  /*7a30*/  MOV R0, UR31 ;  /* 0x0000001f00007c02 */ /* 0x002fce0008000f00 */
.L_x_138:
[----:B-1----:R-:W-:-:S04]  /*7a40*/  SHF.L.U32 R3, R10, 0x1f, RZ ;  /* 0x0000001f0a037819 */ /* 0x002fc800000006ff */
[----:B------:R1:W3:Y:S03]  /*7a50*/  SYNCS.PHASECHK.TRANS64.TRYWAIT P0, [R0+URZ+0x358], R3 ;  /* 0x00035803000075a7 */ /* 0x0002e600080011ff */
[----:B---3--:R-:W-:Y:S05]  /*7a60*/  @!P0 NANOSLEEP.SYNCS 0x989680 ;  /* 0x009896800000895d */ /* 0x008fea0003900000 */
[----:B------:R-:W3:Y:S02]  /*7a70*/  @!P0 SYNCS.PHASECHK.TRANS64 P0, [R0+URZ+0x358], R3 ;  /* 0x00035803000085a7 */ /* 0x000ee400080010ff */
[----:B--23--:R-:W-:Y:S05]  /*7a80*/  @P0 EXIT ;  /* 0x000000000000094d */ /* 0x00cfea0003800000 */
[----:B------:R-:W-:Y:S05]  /*7a90*/  BRA `(.L_x_138) ;  /* 0xfffffffc00e87947 */ /* 0x000fea000383ffff */
.L_x_127:
[----:B------:R-:W-:-:S06]  /*7aa0*/  UISETP.GE.AND UP0, UPT, UR18, 0x4, UPT ;  /* 0x000000041200788c */ /* 0x000fcc000bf06270 */
[----:B------:R-:W-:-:S13]  /*7ab0*/  PLOP3.LUT P0, PT, PT, PT, UP0, 0x80, 0x8 ;  /* 0x000000000008781c */ /* 0x000fda0003f0f008 */
[----:B-1----:R-:W-:Y:S05]  /*7ac0*/  @!P0 EXIT ;  /* 0x000000000000894d */ /* 0x002fea0003800000 */
[----:B------:R-:W-:Y:S01]  /*7ad0*/  BAR.SYNC.DEFER_BLOCKING 0x6, 0xa0 ;  /* 0x0182800000007b1d */ /* 0x000fe20000010000 */
[----:B------:R-:W-:Y:S01]  /*7ae0*/  IMAD.SHL.U32 R73, R99, 0x20, RZ ;  /* 0x0000002063497824 */ /* 0x000fe200078e00ff */
[----:B------:R-:W-:Y:S01]  /*7af0*/  USHF.R.S32.HI UR52, URZ, 0x1f, UR5 ;  /* 0x0000001fff347899 */ /* 0x000fe20008011405 */
[----:B------:R-:W-:Y:S01]  /*7b00*/  IMAD.SHL.U32 R0, R87, 0x400, RZ ;  /* 0x0000040057007824 */ /* 0x000fe200078e00ff */
[----:B------:R-:W-:Y:S01]  /*7b10*/  CS2R R94, SRZ ;  /* 0x00000000005e7805 */ /* 0x000fe2000001ff00 */
[----:B------:R-:W-:Y:S01]  /*7b20*/  IMAD.SHL.U32 R4, R99, 0x4, RZ ;  /* 0x0000000463047824 */ /* 0x000fe200078e00ff */
[----:B------:R-:W-:Y:S02]  /*7b30*/  UMOV UR49, 0x400 ;  /* 0x0000040000317882 */ /* 0x000fe40000000000 */
[----:B------:R-:W1:Y:S01]  /*7b40*/  LDC.64 R84, c[0x0][0x8b0] ;  /* 0x00022c00ff547b82 */ /* 0x000e620000000a00 */
[----:B------:R-:W-:Y:S01]  /*7b50*/  ULEA UR49, UR50, UR49, 0x18 ;  /* 0x0000003132317291 */ /* 0x000fe2000f8ec0ff */
[C---:B------:R-:W-:Y:S01]  /*7b60*/  LOP3.LUT R97, R73.reuse, 0xb60, RZ, 0xc0, !PT ;  /* 0x00000b6049617812 */ /* 0x040fe200078ec0ff */
[----:B------:R-:W2:Y:S01]  /*7b70*/  LDCU.64 UR6, c[0x0][0x890] ;  /* 0x00011200ff0677ac */ /* 0x000ea20008000a00 */
[----:B------:R-:W-:Y:S01]  /*7b80*/  LOP3.LUT R5, R73, 0x80, RZ, 0xc0, !PT ;  /* 0x0000008049057812 */ /* 0x000fe200078ec0ff */
[----:B------:R-:W-:Y:S01]  /*7b90*/  IMAD.U32 R37, R99, 0x10000, RZ ;  /* 0x0001000063257824 */ /* 0x000fe200078e00ff */
[----:B------:R-:W-:Y:S01]  /*7ba0*/  LOP3.LUT R97, R97, 0x400, R0, 0xf8, !PT ;  /* 0x0000040061617812 */ /* 0x000fe200078ef800 */
[----:B------:R-:W-:Y:S01]  /*7bb0*/  IMAD.SHL.U32 R0, R87, 0x200000, RZ ;  /* 0x0020000057007824 */ /* 0x000fe200078e00ff */
[----:B------:R-:W3:Y:S01]  /*7bc0*/  LDC.64 R74, c[0x0][0x8a8] ;  /* 0x00022a00ff4a7b82 */ /* 0x000ee20000000a00 */
[----:B------:R-:W-:Y:S01]  /*7bd0*/  ULEA.HI UR52, UR52, UR5, URZ, 0x7 ;  /* 0x0000000534347291 */ /* 0x000fe2000f8f38ff */
[----:B------:R-:W-:Y:S01]  /*7be0*/  LOP3.LUT P0, RZ, R73, 0x80, RZ, 0xc0, !PT ;  /* 0x0000008049ff7812 */ /* 0x000fe2000780c0ff */
[----:B------:R-:W-:Y:S01]  /*7bf0*/  UIADD3 UR4, UPT, UPT, UR49, 0x2400, URZ ;  /* 0x0000240031047890 */ /* 0x000fe2000fffe0ff */
[----:B------:R-:W-:Y:S01]  /*7c00*/  LOP3.LUT R4, R5, 0x10, R4, 0xf8, !PT ;  /* 0x0000001005047812 */ /* 0x000fe200078ef804 */
[----:B------:R-:W-:Y:S01]  /*7c10*/  UIADD3 UR5, UPT, UPT, UR49, 0x400, URZ ;  /* 0x0000040031057890 */ /* 0x000fe2000fffe0ff */
[----:B------:R-:W-:Y:S01]  /*7c20*/  LOP3.LUT R0, R0, 0x200000, RZ, 0xc0, !PT ;  /* 0x0020000000007812 */ /* 0x000fe200078ec0ff */
[----:B------:R-:W-:Y:S01]  /*7c30*/  IMAD.MOV.U32 R36, RZ, RZ, RZ ;  /* 0x000000ffff247224 */ /* 0x000fe200078e00ff */
[----:B------:R-:W-:Y:S01]  /*7c40*/  P2R R8, PR, RZ, 0x1 ;  /* 0x00000001ff087803 */ /* 0x000fe20000000000 */
[----:B------:R-:W4:Y:S01]  /*7c50*/  LDS R2, [UR49+0x3c0] ;  /* 0x0003c031ff027984 */ /* 0x000f220008000800 */
[----:B------:R-:W-:Y:S01]  /*7c60*/  LOP3.LUT R37, R0, 0x400000, R37, 0xf8, !PT ;  /* 0x0040000000257812 */ /* 0x000fe200078ef825 */
[----:B------:R-:W-:Y:S01]  /*7c70*/  IMAD.MOV.U32 R96, RZ, RZ, RZ ;  /* 0x000000ffff607224 */ /* 0x000fe200078e00ff */
[----:B------:R-:W-:Y:S01]  /*7c80*/  LOP3.LUT R97, R97, R4, RZ, 0xfc, !PT ;  /* 0x0000000461617212 */ /* 0x000fe200078efcff */
[----:B--2---:R-:W-:Y:S01]  /*7c90*/  IMAD.U32 R89, RZ, RZ, UR6 ;  /* 0x00000006ff597e24 */ /* 0x004fe2000f8e00ff */
[----:B------:R-:W-:Y:S01]  /*7ca0*/  LOP3.LUT R99, R99, 0x60, RZ, 0xc0, !PT ;  /* 0x0000006063637812 */ /* 0x000fe200078ec0ff */
[----:B------:R-:W-:Y:S01]  /*7cb0*/  IMAD.U32 R88, RZ, RZ, UR7 ;  /* 0x00000007ff587e24 */ /* 0x000fe2000f8e00ff */
[----:B------:R-:W2:Y:S01]  /*7cc0*/  LDCU UR61, c[0x0][0x370] ;  /* 0x00006e00ff3d77ac */ /* 0x000ea20008000800 */
[----:B------:R-:W-:-:S02]  /*7cd0*/  IMAD.U32 R100, RZ, RZ, UR5 ;  /* 0x00000005ff647e24 */ /* 0x000fc4000f8e00ff */
[----:B------:R-:W-:Y:S01]  /*7ce0*/  IMAD.MOV.U32 R93, RZ, RZ, RZ ;  /* 0x000000ffff5d7224 */ /* 0x000fe200078e00ff */
[----:B------:R-:W1:Y:S01]  /*7cf0*/  LDCU UR45, c[0x0][0xb0c] ;  /* 0x00016180ff2d77ac */ /* 0x000e620008000800 */
[----:B------:R-:W-:Y:S01]  /*7d00*/  IMAD.U32 R98, RZ, RZ, UR4 ;  /* 0x00000004ff627e24 */ /* 0x000fe2000f8e00ff */
[----:B------:R-:W1:Y:S01]  /*7d10*/  LDCU UR38, c[0x0][0xb30] ;  /* 0x00016600ff2677ac */ /* 0x000e620008000800 */
[----:B------:R-:W1:Y:S01]  /*7d20*/  LDCU UR63, c[0x0][0x388] ;  /* 0x00007100ff3f77ac */ /* 0x000e620008000800 */
[----:B------:R-:W1:Y:S01]  /*7d30*/  LDCU.64 UR54, c[0x0][0x888] ;  /* 0x00011100ff3677ac */ /* 0x000e620008000a00 */
[----:B------:R-:W1:Y:S01]  /*7d40*/  LDCU.64 UR46, c[0x0][0xb28] ;  /* 0x00016500ff2e77ac */ /* 0x000e620008000a00 */
[----:B------:R-:W1:Y:S01]  /*7d50*/  LDCU.128 UR56, c[0x0][0xb10] ;  /* 0x00016200ff3877ac */ /* 0x000e620008000c00 */
[----:B------:R-:W1:Y:S01]  /*7d60*/  LDCU UR60, c[0x0][0x374] ;  /* 0x00006e80ff3c77ac */ /* 0x000e620008000800 */
[----:B------:R-:W-:Y:S01]  /*7d70*/  USHF.R.S32.HI UR52, URZ, 0x7, UR52 ;  /* 0x00000007ff347899 */ /* 0x000fe20008011434 */
[C---:B----4-:R-:W-:Y:S01]  /*7d80*/  VIADD R3, R2.reuse, 0x40 ;  /* 0x0000004002037836 */ /* 0x050fe20000000000 */
[----:B------:R-:W-:-:S04]  /*7d90*/  LOP3.LUT R2, R2, 0xffff, RZ, 0xc0, !PT ;  /* 0x0000ffff02027812 */ /* 0x000fc800078ec0ff */
[----:B------:R-:W-:-:S05]  /*7da0*/  LOP3.LUT R3, R3, 0xffff, RZ, 0xc0, !PT ;  /* 0x0000ffff03037812 */ /* 0x000fca00078ec0ff */
[----:B-123--:R4:W-:Y:S02]  /*7db0*/  STL.64 [R1], R2 ;  /* 0x0000000201007387 */ /* 0x00e9e40000100a00 */
.L_x_165:
[----:B----4-:R-:W-:Y:S04]  /*7dc0*/  SHF.L.U32 R3, R95, 0x1f, RZ ;  /* 0x0000001f5f037819 */ /* 0x010fe800000006ff */
[----:B-1----:R-:W1:Y:S02]  /*7dd0*/  SYNCS.PHASECHK.TRANS64.TRYWAIT P0, [UR49+0x370], R3 ;  /* 0x00037003ff0075a7 */ /* 0x002e640008001131 */
[----:B-1----:R-:W-:Y:S05]  /*7de0*/  @!P0 BRA `(.L_x_139) ;  /* 0x0000004400f88947 */ /* 0x002fea0003800000 */
.L_x_297:
[----:B------:R-:W2:Y:S01]  /*7df0*/  LDS.128 R4, [UR49+0x3b0] ;  /* 0x0003b031ff047984 */ /* 0x000ea20008000c00 */
[----:B------:R-:W-:Y:S01]  /*7e00*/  LEA R2, R36, UR48, 0x2 ;  /* 0x0000003024027c11 */ /* 0x000fe2000f8e10ff */
[----:B------:R-:W-:Y:S02]  /*7e10*/  UIADD3 UR4, UPT, UPT, UR49, 0x378, URZ ;  /* 0x0000037831047890 */ /* 0x000fe4000fffe0ff */
[----:B------:R-:W-:Y:S02]  /*7e20*/  UISETP.GE.AND UP0, UPT, UR39, 0x1, UPT ;  /* 0x000000012700788c */ /* 0x000fe4000bf06270 */
[----:B------:R-:W-:Y:S01]  /*7e30*/  UPRMT UR4, URZ, 0x654, UR4 ;  /* 0x00000654ff047896 */ /* 0x000fe20008000004 */
[----:B------:R-:W-:Y:S01]  /*7e40*/  @!PT LDS RZ, [RZ] ;  /* 0x00000000fffff984 */ /* 0x000fe20000000800 */
[----:B------:R-:W-:Y:S01]  /*7e50*/  @!PT LDS RZ, [RZ] ;  /* 0x00000000fffff984 */ /* 0x000fe20000000800 */
[----:B------:R-:W-:Y:S01]  /*7e60*/  @!PT LDS RZ, [RZ] ;  /* 0x00000000fffff984 */ /* 0x000fe20000000800 */
[----:B------:R-:W-:Y:S01]  /*7e70*/  @!PT LDS RZ, [RZ] ;  /* 0x00000000fffff984 */ /* 0x000fe20000000800 */
[----:B------:R3:W-:Y:S06]  /*7e80*/  MEMBAR.ALL.CTA ;  /* 0x0000000000007992 */ /* 0x0007ec0000008000 */
[----:B---3--:R-:W3:Y:S02]  /*7e90*/  FENCE.VIEW.ASYNC.S ;  /* 0x00000000000073c6 */ /* 0x008ee40000000000 */
[----:B---3--:R-:W-:Y:S06]  /*7ea0*/  SYNCS.ARRIVE.TRANS64.RED.A1T0 RZ, [UR4], RZ ;  /* 0x000000ffffff79a7 */ /* 0x008fec0008100404 */
[----:B------:R-:W5:Y:S01]  /*7eb0*/  LDL R2, [R2] ;  /* 0x0000000002027983 */ /* 0x000f620000100800 */
[----:B--2---:R-:W-:Y:S11]  /*7ec0*/  LOP3.LUT P0, RZ, R6, 0x1, RZ, 0xc0, !PT ;  /* 0x0000000106ff7812 */ /* 0x004ff6000780c0ff */
[----:B------:R-:W-:Y:S02]  /*7ed0*/  @!UPT UIADD3 URZ, UPT, UPT, URZ, URZ, URZ ;  /* 0x000000fffffff290 */ /* 0x000fe4000fffe0ff */
[----:B------:R-:W-:Y:S01]  /*7ee0*/  VOTEU.ANY UP1, P0 ;  /* 0x0000000000ff7886 */ /* 0x000fe20000020100 */
[----:B------:R-:W-:Y:S01]  /*7ef0*/  PLOP3.LUT P0, PT, PT, PT, UP1, 0x80, 0x8 ;  /* 0x000000000008781c */ /* 0x000fe20003f0f018 */
[----:B------:R-:W-:Y:S11]  /*7f00*/  UP2UR UR53, UPR, URZ, 0x2 ;  /* 0x00000002ff357883 */ /* 0x000ff60008000000 */
[----:B------:R-:W-:Y:S01]  /*7f10*/  @!UPT UIADD3 URZ, UPT, UPT, URZ, URZ, URZ ;  /* 0x000000fffffff290 */ /* 0x000fe2000fffe0ff */
[----:B-1----:R-:W-:Y:S02]  /*7f20*/  @P0 MOV R3, R4 ;  /* 0x0000000400030202 */ /* 0x002fe40000000f00 */
[----:B------:R-:W-:Y:S02]  /*7f30*/  @P0 LOP3.LUT R0, R5, 0xffff, RZ, 0xc0, !PT ;  /* 0x0000ffff05000812 */ /* 0x000fe400078ec0ff */
[----:B------:R-:W-:Y:S02]  /*7f40*/  @P0 R2UR UR5, R3 ;  /* 0x00000000030502ca */ /* 0x000fe400000e0000 */
[----:B------:R-:W-:Y:S01]  /*7f50*/  @P0 R2UR UR4, R0 ;  /* 0x00000000000402ca */ /* 0x000fe200000e0000 */
[----:B------:R-:W-:Y:S05]  /*7f60*/  IMAD.U32 R0, RZ, RZ, UR52 ;  /* 0x00000034ff007e24 */ /* 0x000fea000f8e00ff */
[----:B------:R-:W-:Y:S05]  /*7f70*/  IABS R3, R0 ;  /* 0x0000000000037213 */ /* 0x000fea0000000000 */
[----:B------:R-:W-:Y:S02]  /*7f80*/  @UP1 UMOV UR37, UR5 ;  /* 0x0000000500251c82 */ /* 0x000fe40008000000 */
[----:B------:R-:W-:Y:S01]  /*7f90*/  @UP1 UMOV UR36, UR4 ;  /* 0x0000000400241c82 */ /* 0x000fe20008000000 */
[----:B------:R-:W-:Y:S05]  /*7fa0*/  BRA.U !UP0, `(.L_x_140) ;  /* 0x0000000108cc7547 */ /* 0x000fea000b800000 */
[----:B------:R-:W1:Y:S01]  /*7fb0*/  LDCU UR9, c[0x0][0xb20] ;  /* 0x00016400ff0977ac */ /* 0x000e620008000800 */
[----:B------:R-:W-:Y:S02]  /*7fc0*/  UIMAD.WIDE.U32 UR4, UR60, UR59, URZ ;  /* 0x0000003b3c0472a5 */ /* 0x000fe4000f8e00ff */
[----:B------:R-:W-:Y:S02]  /*7fd0*/  UIMAD.WIDE.U32 UR6, UR61, UR56, URZ ;  /* 0x000000383d0672a5 */ /* 0x000fe4000f8e00ff */
[----:B------:R-:W-:Y:S02]  /*7fe0*/  UIMAD.WIDE.U32 UR10, UR36, UR59, URZ ;  /* 0x0000003b240a72a5 */ /* 0x000fe4000f8e00ff */
[----:B------:R-:W-:Y:S02]  /*7ff0*/  UISETP.NE.AND UP0, UPT, UR58, 0x1, UPT ;  /* 0x000000013a00788c */ /* 0x000fe4000bf05270 */
[----:B------:R-:W-:Y:S02]  /*8000*/  UISETP.NE.AND UP1, UPT, UR45, 0x1, UPT ;  /* 0x000000012d00788c */ /* 0x000fe4000bf25270 */
[----:B------:R-:W-:Y:S02]  /*8010*/  UISETP.NE.AND UP2, UPT, UR39, 0x1, UPT ;  /* 0x000000012700788c */ /* 0x000fe4000bf45270 */
[----:B------:R-:W-:Y:S01]  /*8020*/  UIMAD.WIDE.U32 UR12, UR37, UR56, URZ ;  /* 0x00000038250c72a5 */ /* 0x000fe2000f8e00ff */
[----:B------:R-:W-:Y:S01]  /*8030*/  UMOV UR4, UR5 ;  /* 0x0000000500047c82 */ /* 0x000fe20008000000 */
[----:B------:R-:W-:Y:S01]  /*8040*/  UMOV UR6, UR11 ;  /* 0x0000000b00067c82 */ /* 0x000fe20008000000 */
[----:B-1----:R-:W-:Y:S03]  /*8050*/  USHF.R.U32.HI UR8, URZ, UR9, UR4 ;  /* 0x00000009ff087299 */ /* 0x002fe60008011604 */
[----:B------:R-:W-:Y:S02]  /*8060*/  UMOV UR4, UR7 ;  /* 0x0000000700047c82 */ /* 0x000fe40008000000 */
[----:B------:R-:W-:Y:S02]  /*8070*/  USHF.R.U32.HI UR5, URZ, UR57, UR4 ;  /* 0x00000039ff057299 */ /* 0x000fe40008011604 */
[----:B------:R-:W-:Y:S02]  /*8080*/  USEL UR4, UR60, UR8, !UP0 ;  /* 0x000000083c047287 */ /* 0x000fe4000c000000 */
[----:B------:R-:W-:Y:S02]  /*8090*/  USHF.R.U32.HI UR8, URZ, UR9, UR6 ;  /* 0x00000009ff087299 */ /* 0x000fe40008011606 */
[----:B------:R-:W-:Y:S02]  /*80a0*/  UIMAD.WIDE.U32 UR6, UR4, UR46, URZ ;  /* 0x0000002e040672a5 */ /* 0x000fe4000f8e00ff */
[----:B------:R-:W-:Y:S02]  /*80b0*/  USEL UR9, UR61, UR5, !UP1 ;  /* 0x000000053d097287 */ /* 0x000fe4000c800000 */
[----:B------:R-:W-:Y:S02]  /*80c0*/  USEL UR8, UR36, UR8, !UP0 ;  /* 0x0000000824087287 */ /* 0x000fe4000c000000 */
[----:B------:R-:W-:Y:S01]  /*80d0*/  UIMAD.WIDE.U32 UR10, UR9, UR46, URZ ;  /* 0x0000002e090a72a5 */ /* 0x000fe2000f8e00ff */
[----:B------:R-:W-:Y:S01]  /*80e0*/  UMOV UR6, UR7 ;  /* 0x0000000700067c82 */ /* 0x000fe20008000000 */
[----:B------:R-:W-:Y:S01]  /*80f0*/  UMOV UR5, UR13 ;  /* 0x0000000d00057c82 */ /* 0x000fe20008000000 */
[----:B------:R-:W-:Y:S02]  /*8100*/  @UP2 USHF.R.U32.HI UR4, URZ, UR47, UR6 ;  /* 0x0000002fff042299 */ /* 0x000fe40008011606 */
[----:B------:R-:W-:Y:S02]  /*8110*/  USHF.R.U32.HI UR5, URZ, UR57, UR5 ;  /* 0x00000039ff057299 */ /* 0x000fe40008011605 */
[----:B------:R-:W-:Y:S02]  /*8120*/  UIMAD UR4, UR39, UR4, URZ ;  /* 0x00000004270472a4 */ /* 0x000fe4000f8e02ff */
[----:B------:R-:W-:Y:S02]  /*8130*/  USEL UR5, UR37, UR5, !UP1 ;  /* 0x0000000525057287 */ /* 0x000fe4000c800000 */
[----:B------:R-:W-:Y:S01]  /*8140*/  UISETP.GE.AND UP0, UPT, UR8, UR4, UPT ;  /* 0x000000040800728c */ /* 0x000fe2000bf06270 */
[----:B------:R-:W-:Y:S01]  /*8150*/  UMOV UR6, UR11 ;  /* 0x0000000b00067c82 */ /* 0x000fe20008000000 */
[----:B------:R-:W-:Y:S02]  /*8160*/  UIMAD.WIDE.U32 UR10, UR8, UR46, URZ ;  /* 0x0000002e080a72a5 */ /* 0x000fe4000f8e00ff */
[----:B------:R-:W-:Y:S04]  /*8170*/  @UP2 USHF.R.U32.HI UR9, URZ, UR47, UR6 ;  /* 0x0000002fff092299 */ /* 0x000fe80008011606 */
[----:B------:R-:W-:Y:S01]  /*8180*/  UIMAD UR6, UR39, UR9, URZ ;  /* 0x00000009270672a4 */ /* 0x000fe2000f8e02ff */
[----:B------:R-:W-:Y:S03]  /*8190*/  UMOV UR4, UR11 ;  /* 0x0000000b00047c82 */ /* 0x000fe60008000000 */
[----:B------:R-:W-:Y:S02]  /*81a0*/  UISETP.GE.OR UP0, UPT, UR5, UR6, UP0 ;  /* 0x000000060500728c */ /* 0x000fe40008706670 */
[----:B------:R-:W-:Y:S02]  /*81b0*/  USHF.R.U32.HI UR4, URZ, UR47, UR4 ;  /* 0x0000002fff047299 */ /* 0x000fe40008011604 */
[----:B------:R-:W-:Y:S02]  /*81c0*/  UIMAD.WIDE.U32 UR6, UR5, UR46, URZ ;  /* 0x0000002e050672a5 */ /* 0x000fe4000f8e00ff */
[----:B------:R-:W-:Y:S02]  /*81d0*/  USEL UR11, UR8, UR4, !UP2 ;  /* 0x00000004080b7287 */ /* 0x000fe4000d000000 */
[----:B------:R-:W-:Y:S02]  /*81e0*/  UIADD3 UR6, UPT, UPT, -UR5, URZ, URZ ;  /* 0x000000ff05067290 */ /* 0x000fe4000fffe1ff */
[----:B------:R-:W-:Y:S02]  /*81f0*/  UIADD3 UR10, UPT, UPT, -UR11, URZ, URZ ;  /* 0x000000ff0b0a7290 */ /* 0x000fe4000fffe1ff */
[----:B------:R-:W-:Y:S02]  /*8200*/  UIMAD UR6, UR45, UR6, UR37 ;  /* 0x000000062d0672a4 */ /* 0x000fe4000f8e0225 */
[----:B------:R-:W-:Y:S01]  /*8210*/  UIMAD UR10, UR39, UR10, UR8 ;  /* 0x0000000a270a72a4 */ /* 0x000fe2000f8e0208 */
[----:B------:R-:W-:Y:S01]  /*8220*/  @!UP0 UMOV UR4, UR7 ;  /* 0x0000000700048c82 */ /* 0x000fe20008000000 */
[----:B------:R-:W-:Y:S02]  /*8230*/  UIADD3 UR7, UPT, UPT, -UR8, URZ, URZ ;  /* 0x000000ff08077290 */ /* 0x000fe4000fffe1ff */
[----:B------:R-:W-:Y:S04]  /*8240*/  @!UP0 USHF.R.U32.HI UR4, URZ, UR47, UR4 ;  /* 0x0000002fff048299 */ /* 0x000fe80008011604 */
[----:B------:R-:W-:Y:S04]  /*8250*/  @!UP0 USEL UR4, UR5, UR4, !UP2 ;  /* 0x0000000405048287 */ /* 0x000fe8000d000000 */
[----:B------:R-:W-:Y:S02]  /*8260*/  @!UP0 UIMAD UR9, UR9, UR10, UR4 ;  /* 0x0000000a090982a4 */ /* 0x000fe4000f8e0204 */
[----:B------:R-:W-:Y:S02]  /*8270*/  @!UP0 UIADD3 UR10, UPT, UPT, UR11, -UR4, URZ ;  /* 0x800000040b0a8290 */ /* 0x000fe4000fffe0ff */
[----:B------:R-:W-:Y:S02]  /*8280*/  UIMAD UR4, UR58, UR7, UR36 ;  /* 0x000000073a0472a4 */ /* 0x000fe4000f8e0224 */
[----:B------:R-:W-:Y:S03]  /*8290*/  @!UP0 UIMAD UR8, UR10, UR39, UR5 ;  /* 0x000000270a0882a4 */ /* 0x000fe6000f8e0205 */
[----:B------:R-:W-:Y:S02]  /*82a0*/  @!UP0 UMOV UR5, UR9 ;  /* 0x0000000900058c82 */ /* 0x000fe40008000000 */
[----:B------:R-:W-:Y:S02]  /*82b0*/  UIMAD UR37, UR5, UR45, UR6 ;  /* 0x0000002d052572a4 */ /* 0x000fe4000f8e0206 */
[----:B------:R-:W-:Y:S11]  /*82c0*/  UIMAD UR36, UR8, UR58, UR4 ;  /* 0x0000003a082472a4 */ /* 0x000ff6000f8e0204 */
[----:B------:R-:W-:Y:S01]  /*82d0*/  @!UPT UIADD3 URZ, UPT, UPT, URZ, URZ, URZ ;  /* 0x000000fffffff290 */ /* 0x000fe2000fffe0ff */
.L_x_140:
[----:B------:R-:W-:Y:S01]  /*82e0*/  UISETP.NE.AND UP4, UPT, UR63, URZ, UPT ;  /* 0x000000ff3f00728c */ /* 0x000fe2000bf85270 */
[----:B------:R-:W-:Y:S01]  /*82f0*/  R2UR UR6, R3 ;  /* 0x00000000030672ca */ /* 0x000fe200000e0000 */
[----:B------:R-:W-:Y:S01]  /*8300*/  UIADD3 UR11, UPT, UPT, UR49, 0x400, URZ ;  /* 0x00000400310b7890 */ /* 0x000fe2000fffe0ff */
[----:B------:R-:W-:Y:S01]  /*8310*/  IABS R0, R0 ;  /* 0x0000000000007213 */ /* 0x000fe20000000000 */
[----:B------:R-:W-:Y:S01]  /*8320*/  USHF.L.U32 UR42, UR21, 0x6, URZ ;  /* 0x00000006152a7899 */ /* 0x000fe200080006ff */
[----:B------:R-:W-:Y:S03]  /*8330*/  @P0 SHF.R.U32.HI R4, RZ, 0x10, R5 ;  /* 0x00000010ff040819 */ /* 0x000fe60000011605 */
[----:B------:R-:W-:Y:S01]  /*8340*/  IMAD.MOV R0, RZ, RZ, -R0 ;  /* 0x000000ffff007224 */ /* 0x000fe200078e0a00 */
[----:B------:R-:W-:Y:S04]  /*8350*/  @P0 R2UR UR62, R4 ;  /* 0x00000000043e02ca */ /* 0x000fe800000e0000 */
[----:B------:R-:W-:Y:S01]  /*8360*/  R2UR UR9, R0 ;  /* 0x00000000000972ca */ /* 0x000fe200000e0000 */
[----:B------:R-:W1:Y:S10]  /*8370*/  I2F.RP R9, UR6 ;  /* 0x0000000600097d06 */ /* 0x000e740008209400 */
[----:B-1----:R-:W1:Y:S02]  /*8380*/  MUFU.RCP R3, R9 ;  /* 0x0000000900037308 */ /* 0x002e640000001000 */
[----:B-1----:R-:W-:Y:S08]  /*8390*/  VIADD R8, R3, 0xffffffe ;  /* 0x0ffffffe03087836 */ /* 0x002ff00000000000 */
[----:B------:R-:W1:Y:S02]  /*83a0*/  F2I.FTZ.U32.TRUNC.NTZ R3, R8 ;  /* 0x0000000800037305 */ /* 0x000e64000021f000 */
[----:B-1----:R-:W-:Y:S01]  /*83b0*/  R2UR UR5, R3 ;  /* 0x00000000030572ca */ /* 0x002fe200000e0000 */
[----:B------:R-:W-:Y:S05]  /*83c0*/  IMAD.U32 R3, RZ, RZ, UR19 ;  /* 0x00000013ff037e24 */ /* 0x000fea000f8e00ff */
[----:B------:R-:W-:Y:S04]  /*83d0*/  IABS R3, R3 ;  /* 0x0000000300037213 */ /* 0x000fe80000000000 */
[----:B------:R-:W-:Y:S01]  /*83e0*/  R2UR UR8, R3 ;  /* 0x00000000030872ca */ /* 0x000fe200000e0000 */
[----:B------:R-:W-:Y:S02]  /*83f0*/  IMAD.U32 R3, RZ, RZ, UR63 ;  /* 0x0000003fff037e24 */ /* 0x000fe4000f8e00ff */
[----:B------:R-:W-:Y:S03]  /*8400*/  UIADD3 UR4, UPT, UPT, URZ, -UR5, URZ ;  /* 0x80000005ff047290 */ /* 0x000fe6000fffe0ff */
[----:B------:R-:W-:Y:S01]  /*8410*/  IABS R9, R3 ;  /* 0x0000000300097213 */ /* 0x000fe20000000000 */
[----:B------:R-:W-:Y:S03]  /*8420*/  UIMAD UR7, UR4, UR6, URZ ;  /* 0x00000006040772a4 */ /* 0x000fe6000f8e02ff */
[----:B------:R-:W-:Y:S01]  /*8430*/  UMOV UR4, URZ ;  /* 0x000000ff00047c82 */ /* 0x000fe20008000000 */
[----:B------:R-:W1:Y:S01]  /*8440*/  I2F.RP R0, R9 ;  /* 0x0000000900007306 */ /* 0x000e620000209400 */
[----:B------:R-:W-:Y:S07]  /*8450*/  UIMAD.WIDE.U32 UR4, UR5, UR7, UR4 ;  /* 0x00000007050472a5 */ /* 0x000fee000f8e0004 */
[----:B------:R-:W-:Y:S02]  /*8460*/  UMOV UR4, UR5 ;  /* 0x0000000500047c82 */ /* 0x000fe40008000000 */
[----:B------:R-:W-:Y:S01]  /*8470*/  UIMAD.WIDE.U32 UR4, UR4, UR8, URZ ;  /* 0x00000008040472a5 */ /* 0x000fe2000f8e00ff */
[----:B-1----:R-:W1:Y:S06]  /*8480*/  MUFU.RCP R0, R0 ;  /* 0x0000000000007308 */ /* 0x002e6c0000001000 */
[----:B------:R-:W-:Y:S02]  /*8490*/  UMOV UR43, UR5 ;  /* 0x00000005002b7c82 */ /* 0x000fe40008000000 */
[----:B------:R-:W-:Y:S04]  /*84a0*/  UIMAD UR4, UR43, UR9, UR8 ;  /* 0x000000092b0472a4 */ /* 0x000fe8000f8e0208 */
[----:B------:R-:W-:Y:S01]  /*84b0*/  UISETP.GT.U32.AND UP0, UPT, UR6, UR4, UPT ;  /* 0x000000040600728c */ /* 0x000fe2000bf04070 */
[----:B-1----:R-:W-:Y:S10]  /*84c0*/  IADD3 R10, PT, PT, R0, 0xffffffe, RZ ;  /* 0x0ffffffe000a7810 */ /* 0x002ff40007ffe0ff */
[----:B------:R-:W-:Y:S02]  /*84d0*/  @!UP0 UIADD3 UR4, UPT, UPT, UR4, -UR6, URZ ;  /* 0x8000000604048290 */ /* 0x000fe4000fffe0ff */
[----:B------:R-:W-:Y:S01]  /*84e0*/  @!UP0 UIADD3 UR43, UPT, UPT, UR43, 0x1, URZ ;  /* 0x000000012b2b8890 */ /* 0x000fe2000fffe0ff */
[----:B------:R1:W2:Y:S01]  /*84f0*/  F2I.FTZ.U32.TRUNC.NTZ R11, R10 ;  /* 0x0000000a000b7305 */ /* 0x0002a2000021f000 */
[----:B------:R-:W-:Y:S02]  /*8500*/  UISETP.GE.U32.AND UP2, UPT, UR4, UR6, UPT ;  /* 0x000000060400728c */ /* 0x000fe4000bf46070 */
[----:B------:R-:W-:Y:S02]  /*8510*/  ULOP3.LUT UR4, UR19, UR52, URZ, 0x3c, !UPT ;  /* 0x0000003413047292 */ /* 0x000fe4000f8e3cff */
[----:B------:R-:W-:Y:S02]  /*8520*/  UISETP.NE.AND UP0, UPT, UR52, URZ, UPT ;  /* 0x000000ff3400728c */ /* 0x000fe4000bf05270 */
[----:B------:R-:W-:Y:S05]  /*8530*/  UISETP.GE.AND UP1, UPT, UR4, URZ, UPT ;  /* 0x000000ff0400728c */ /* 0x000fea000bf26270 */
[----:B------:R-:W-:Y:S01]  /*8540*/  @UP2 UIADD3 UR43, UPT, UPT, UR43, 0x1, URZ ;  /* 0x000000012b2b2890 */ /* 0x000fe2000fffe0ff */
[----:B-1----:R-:W-:Y:S02]  /*8550*/  HFMA2 R10, -RZ, RZ, 0, 0 ;  /* 0x00000000ff0a7431 */ /* 0x002fe400000001ff */
[--C-:B--2---:R-:W-:Y:S03]  /*8560*/  IMAD.MOV R8, RZ, RZ, -R11.reuse ;  /* 0x000000ffff087224 */ /* 0x104fe600078e0a0b */
[----:B------:R-:W-:Y:S02]  /*8570*/  @!UP1 UIADD3 UR43, UPT, UPT, -UR43, URZ, URZ ;  /* 0x000000ff2b2b9290 */ /* 0x000fe4000fffe1ff */
[----:B------:R-:W-:Y:S01]  /*8580*/  @!UP0 ULOP3.LUT UR43, URZ, UR52, URZ, 0x33, !UPT ;  /* 0x00000034ff2b8292 */ /* 0x000fe2000f8e33ff */
[----:B------:R-:W-:Y:S01]  /*8590*/  IMAD R3, R8, R9, RZ ;  /* 0x0000000908037224 */ /* 0x000fe200078e02ff */
[----:B------:R-:W-:Y:S02]  /*85a0*/  UISETP.NE.AND UP0, UPT, UR38, 0x1, UPT ;  /* 0x000000012600788c */ /* 0x000fe4000bf05270 */
[----:B------:R-:W-:Y:S01]  /*85b0*/  ULOP3.LUT UR4, UR43, UR63, URZ, 0x3c, !UPT ;  /* 0x0000003f2b047292 */ /* 0x000fe2000f8e3cff */
[----:B------:R-:W-:Y:S03]  /*85c0*/  IMAD.HI.U32 R11, R11, R3, R10 ;  /* 0x000000030b0b7227 */ /* 0x000fe600078e000a */
[----:B------:R-:W-:Y:S01]  /*85d0*/  UISETP.GE.AND UP3, UPT, UR4, URZ, UPT ;  /* 0x000000ff0400728c */ /* 0x000fe2000bf66270 */
[----:B------:R-:W-:Y:S04]  /*85e0*/  IMAD.U32 R0, RZ, RZ, UR43 ;  /* 0x0000002bff007e24 */ /* 0x000fe8000f8e00ff */
[----:B------:R-:W1:Y:S01]  /*85f0*/  @!UP0 LDCU.128 UR12, c[0x0][0xb10] ;  /* 0x00016200ff0c87ac */ /* 0x000e620008000c00 */
[----:B------:R-:W-:Y:S05]  /*8600*/  IABS R0, R0 ;  /* 0x0000000000007213 */ /* 0x000fea0000000000 */
[----:B------:R-:W-:Y:S01]  /*8610*/  IMAD.HI.U32 R11, R11, R0, RZ ;  /* 0x000000000b0b7227 */ /* 0x000fe200078e00ff */
[----:B------:R-:W2:Y:S03]  /*8620*/  @!UP0 LDCU UR5, c[0x0][0xb0c] ;  /* 0x00016180ff0587ac */ /* 0x000ea60008000800 */
[----:B------:R-:W-:Y:S01]  /*8630*/  IMAD.MOV R3, RZ, RZ, -R11 ;  /* 0x000000ffff037224 */ /* 0x000fe200078e0a0b */
[----:B------:R-:W3:Y:S03]  /*8640*/  @!UP0 LDCU UR10, c[0x0][0xb20] ;  /* 0x00016400ff0a87ac */ /* 0x000ee60008000800 */
[C---:B------:R-:W-:Y:S01]  /*8650*/  IMAD R0, R9.reuse, R3, R0 ;  /* 0x0000000309007224 */ /* 0x040fe200078e0200 */
[----:B-1----:R-:W-:Y:S04]  /*8660*/  UIMAD.WIDE.U32 UR6, UR37, UR12, URZ ;  /* 0x0000000c250672a5 */ /* 0x002fe8000f8e00ff */
[----:B------:R-:W-:Y:S01]  /*8670*/  ISETP.GT.U32.AND P1, PT, R9, R0, PT ;  /* 0x000000000900720c */ /* 0x000fe20003f24070 */
[----:B------:R-:W-:Y:S02]  /*8680*/  UIMAD.WIDE.U32 UR8, UR36, UR15, URZ ;  /* 0x0000000f240872a5 */ /* 0x000fe4000f8e00ff */
[----:B------:R-:W-:Y:S01]  /*8690*/  @!UP0 UISETP.NE.AND UP1, UPT, UR14, 0x1, UPT ;  /* 0x000000010e00888c */ /* 0x000fe2000bf25270 */
[----:B------:R-:W-:Y:S01]  /*86a0*/  @!UP0 UMOV UR6, UR7 ;  /* 0x0000000700068c82 */ /* 0x000fe20008000000 */
[----:B--2---:R-:W-:Y:S02]  /*86b0*/  @!UP0 UISETP.NE.AND UP2, UPT, UR5, 0x1, UPT ;  /* 0x000000010500888c */ /* 0x004fe4000bf45270 */
[----:B------:R-:W-:Y:S01]  /*86c0*/  @!UP0 USHF.R.U32.HI UR6, URZ, UR13, UR6 ;  /* 0x0000000dff068299 */ /* 0x000fe20008011606 */
[----:B------:R-:W-:Y:S02]  /*86d0*/  @!UP0 UMOV UR4, UR9 ;  /* 0x0000000900048c82 */ /* 0x000fe40008000000 */
[----:B---3--:R-:W-:Y:S03]  /*86e0*/  @!UP0 USHF.R.U32.HI UR4, URZ, UR10, UR4 ;  /* 0x0000000aff048299 */ /* 0x008fe60008011604 */
[----:B------:R-:W-:Y:S01]  /*86f0*/  @!P1 IMAD.IADD R0, R0, 0x1, -R9 ;  /* 0x0000000100009824 */ /* 0x000fe200078e0a09 */
[----:B------:R-:W-:Y:S01]  /*8700*/  @!UP0 USEL UR7, UR37, UR6, !UP2 ;  /* 0x0000000625078287 */ /* 0x000fe2000d000000 */
[----:B------:R-:W-:Y:S01]  /*8710*/  @!P1 IADD3 R11, PT, PT, R11, 0x1, RZ ;  /* 0x000000010b0b9810 */ /* 0x000fe20007ffe0ff */
[----:B------:R-:W-:Y:S02]  /*8720*/  @!UP0 USEL UR6, UR36, UR4, !UP1 ;  /* 0x0000000424068287 */ /* 0x000fe4000c800000 */
[----:B------:R-:W-:Y:S02]  /*8730*/  ISETP.GE.U32.AND P2, PT, R0, R9, PT ;  /* 0x000000090000720c */ /* 0x000fe40003f46070 */
[----:B------:R-:W-:Y:S02]  /*8740*/  @!UP0 UIADD3 UR4, UPT, UPT, -UR7, UR6, URZ ;  /* 0x0000000607048290 */ /* 0x000fe4000fffe1ff */
[----:B------:R-:W-:Y:S02]  /*8750*/  @!UP0 UIADD3 UR6, UPT, UPT, UR7, -UR6, URZ ;  /* 0x8000000607068290 */ /* 0x000fe4000fffe0ff */
[----:B------:R-:W-:Y:S02]  /*8760*/  @!UP0 UIMAD UR37, UR4, UR5, UR37 ;  /* 0x00000005042582a4 */ /* 0x000fe4000f8e0225 */
[----:B------:R-:W-:Y:S02]  /*8770*/  @!UP0 UIMAD UR36, UR6, UR14, UR36 ;  /* 0x0000000e062482a4 */ /* 0x000fe4000f8e0224 */
[----:B------:R-:W-:Y:S02]  /*8780*/  ULOP3.LUT UP0, URZ, UR11, 0x90, URZ, 0xc0, !UPT ;  /* 0x000000900bff7892 */ /* 0x000fe4000f80c0ff */
[----:B------:R-:W-:Y:S01]  /*8790*/  UIADD3 UR4, UPT, UPT, -UR43, URZ, URZ ;  /* 0x000000ff2b047290 */ /* 0x000fe2000fffe1ff */
[----:B------:R-:W-:Y:S03]  /*87a0*/  @P2 VIADD R11, R11, 0x1 ;  /* 0x000000010b0b2836 */ /* 0x000fe60000000000 */
[----:B------:R-:W-:Y:S02]  /*87b0*/  UIMAD UR5, UR52, UR4, UR19 ;  /* 0x00000004340572a4 */ /* 0x000fe4000f8e0213 */
[----:B------:R-:W-:Y:S02]  /*87c0*/  R2UR UR44, R11 ;  /* 0x000000000b2c72ca */ /* 0x000fe400000e0000 */
[----:B------:R-:W-:Y:S11]  /*87d0*/  USHF.L.U32 UR50, UR5, 0x7, URZ ;  /* 0x0000000705327899 */ /* 0x000ff600080006ff */
[----:B------:R-:W-:Y:S02]  /*87e0*/  @!UP3 UIADD3 UR44, UPT, UPT, -UR44, URZ, URZ ;  /* 0x000000ff2c2cb290 */ /* 0x000fe4000fffe1ff */
[----:B------:R-:W-:Y:S04]  /*87f0*/  @!UP4 ULOP3.LUT UR44, URZ, UR63, URZ, 0x33, !UPT ;  /* 0x0000003fff2cc292 */ /* 0x000fe8000f8e33ff */
[----:B------:R-:W-:Y:S04]  /*8800*/  UIADD3 UR4, UPT, UPT, -UR44, URZ, URZ ;  /* 0x000000ff2c047290 */ /* 0x000fe8000fffe1ff */
[----:B------:R-:W-:Y:S01]  /*8810*/  UIMAD UR43, UR63, UR4, UR43 ;  /* 0x000000043f2b72a4 */ /* 0x000fe2000f8e022b */
[----:B------:R-:W-:Y:S11]  /*8820*/  BRA.U !UP0, `(.L_x_141) ;  /* 0x0000000108407547 */ /* 0x000ff6000b800000 */
[----:B------:R-:W1:Y:S01]  /*8830*/  LDCU.64 UR8, c[0x4][0x80] ;  /* 0x01001000ff0877ac */ /* 0x000e620008000a00 */
[----:B------:R-:W-:Y:S01]  /*8840*/  MOV R15, 0x0 ;  /* 0x00000000000f7802 */ /* 0x000fe20000000f00 */
[----:B------:R-:W-:Y:S01]  /*8850*/  IMAD.MOV.U32 R8, RZ, RZ, 0x70 ;  /* 0x00000070ff087424 */ /* 0x000fe200078e00ff */
[----:B------:R-:W-:Y:S01]  /*8860*/  MOV R12, 0x1 ;  /* 0x00000001000c7802 */ /* 0x000fe20000000f00 */
[----:B------:R-:W-:Y:S01]  /*8870*/  IMAD.MOV.U32 R13, RZ, RZ, RZ ;  /* 0x000000ffff0d7224 */ /* 0x000fe200078e00ff */
[----:B------:R-:W2:Y:S02]  /*8880*/  LDCU.64 UR6, c[0x4][0x88] ;  /* 0x01001100ff0677ac */ /* 0x000ea40008000a00 */
[----:B------:R-:W3:Y:S01]  /*8890*/  LDC.64 R14, c[0x4][R15] ;  /* 0x010000000f0e7b82 */ /* 0x000ee20000000a00 */
[----:B------:R-:W4:Y:S01]  /*88a0*/  LDCU.64 UR4, c[0x4][0x8] ;  /* 0x01000100ff0477ac */ /* 0x000f220008000a00 */
[----:B-1----:R-:W-:Y:S01]  /*88b0*/  MOV R5, UR9 ;  /* 0x0000000900057c02 */ /* 0x002fe20008000f00 */
[----:B------:R-:W-:Y:S01]  /*88c0*/  IMAD.U32 R4, RZ, RZ, UR8 ;  /* 0x00000008ff047e24 */ /* 0x000fe2000f8e00ff */
[----:B--2---:R-:W-:Y:S01]  /*88d0*/  MOV R7, UR7 ;  /* 0x0000000700077c02 */ /* 0x004fe20008000f00 */
[----:B------:R-:W-:Y:S01]  /*88e0*/  IMAD.U32 R6, RZ, RZ, UR6 ;  /* 0x00000006ff067e24 */ /* 0x000fe2000f8e00ff */
[----:B----4-:R-:W-:Y:S01]  /*88f0*/  MOV R11, UR5 ;  /* 0x00000005000b7c02 */ /* 0x010fe20008000f00 */
[----:B------:R-:W-:Y:S02]  /*8900*/  IMAD.U32 R10, RZ, RZ, UR4 ;  /* 0x00000004ff0a7e24 */ /* 0x000fe4000f8e00ff */
[----:B------:R-:W-:Y:S07]  /*8910*/  LEPC R20, `(.L_x_141) ;  /* 0x000000001014794e */ /* 0x000fee0000000000 */
[----:B---3-5:R-:W-:Y:S05]  /*8920*/  CALL.ABS.NOINC R14 ;  /* 0x000000000e007343 */ /* 0x028fea0003c00000 */
.L_x_141:
[----:B------:R-:W-:Y:S01]  /*8930*/  LOP3.LUT P0, RZ, R98, 0x90, RZ, 0xc0, !PT ;  /* 0x0000009062ff7812 */ /* 0x000fe2000780c0ff */
[----:B------:R-:W-:Y:S11]  /*8940*/  BSSY.RECONVERGENT B6, `(.L_x_142) ;  /* 0x0000013000067945 */ /* 0x000ff60003800200 */
[----:B------:R-:W-:Y:S01]  /*8950*/  @!UPT UIADD3 URZ, UPT, UPT, URZ, URZ, URZ ;  /* 0x000000fffffff290 */ /* 0x000fe2000fffe0ff */
[----:B------:R-:W-:Y:S05]  /*8960*/  @!P0 BRA `(.L_x_143) ;  /* 0x0000000000408947 */ /* 0x000fea0003800000 */
[----:B------:R-:W1:Y:S01]  /*8970*/  LDCU.64 UR8, c[0x4][0x80] ;  /* 0x01001000ff0877ac */ /* 0x000e620008000a00 */
[----:B------:R-:W-:Y:S01]  /*8980*/  MOV R15, 0x0 ;  /* 0x00000000000f7802 */ /* 0x000fe20000000f00 */
[----:B------:R-:W-:Y:S02]  /*8990*/  HFMA2 R12, -RZ, RZ, 0, 5.9604644775390625e-08 ;  /* 0x00000001ff0c7431 */ /* 0x000fe400000001ff */
[----:B------:R-:W-:Y:S02]  /*89a0*/  IMAD.MOV.U32 R8, RZ, RZ, 0x70 ;  /* 0x00000070ff087424 */ /* 0x000fe400078e00ff */
[----:B------:R-:W-:Y:S01]  /*89b0*/  IMAD.MOV.U32 R13, RZ, RZ, RZ ;  /* 0x000000ffff0d7224 */ /* 0x000fe200078e00ff */
[----:B------:R-:W2:Y:S01]  /*89c0*/  LDCU.64 UR6, c[0x4][0x88] ;  /* 0x01001100ff0677ac */ /* 0x000ea20008000a00 */
        /* <DEDUP_REMOVED lines=10> */
.L_x_143:
[----:B------:R-:W-:Y:S05]  /*8a70*/  BSYNC.RECONVERGENT B6 ;  /* 0x0000000000067941 */ /* 0x000fea0003800200 */
.L_x_142:
[----:B------:R-:W-:Y:S02]  /*8a80*/  R2UR UR6, R92 ;  /* 0x000000005c0672ca */ /* 0x000fe400000e0000 */
[----:B------:R-:W-:Y:S02]  /*8a90*/  R2UR UR5, R89 ;  /* 0x00000000590572ca */ /* 0x000fe400000e0000 */
[----:B------:R-:W-:Y:S02]  /*8aa0*/  R2UR UR4, R88 ;  /* 0x00000000580472ca */ /* 0x000fe400000e0000 */
[----:B------:R-:W-:Y:S02]  /*8ab0*/  ISETP.NE.U32.AND P4, PT, R84, RZ, PT ;  /* 0x000000ff5400720c */ /* 0x000fe40003f85070 */
[----:B------:R-:W-:Y:S02]  /*8ac0*/  ISETP.NE.U32.AND P2, PT, RZ, UR54, PT ;  /* 0x00000036ff007c0c */ /* 0x000fe4000bf45070 */
[----:B------:R-:W-:Y:S02]  /*8ad0*/  ISETP.NE.AND.EX P4, PT, R85, RZ, PT, P4 ;  /* 0x000000ff5500720c */ /* 0x000fe40003f85340 */
[----:B------:R-:W-:Y:S01]  /*8ae0*/  ISETP.NE.AND.EX P2, PT, RZ, UR55, PT, P2 ;  /* 0x00000037ff007c0c */ /* 0x000fe2000bf45320 */
[----:B------:R-:W-:Y:S02]  /*8af0*/  UISETP.NE.AND UP2, UPT, UR6, URZ, UPT ;  /* 0x000000ff0600728c */ /* 0x000fe4000bf45270 */
[----:B------:R-:W-:Y:S04]  /*8b00*/  UISETP.NE.U32.AND UP0, UPT, UR5, URZ, UPT ;  /* 0x000000ff0500728c */ /* 0x000fe8000bf05070 */
[----:B------:R-:W-:Y:S01]  /*8b10*/  UISETP.NE.AND.EX UP1, UPT, UR4, URZ, UPT, UP0 ;  /* 0x000000ff0400728c */ /* 0x000fe2000bf25300 */
[----:B------:R-:W-:Y:S01]  /*8b20*/  PLOP3.LUT P1, PT, PT, PT, UP2, 0x80, 0x8 ;  /* 0x000000000008781c */ /* 0x000fe20003f2f028 */
[----:B------:R-:W-:Y:S03]  /*8b30*/  UPLOP3.LUT UP0, UPT, UPT, UPT, UPT, 0x40, 0x4 ;  /* 0x000000000004789c */ /* 0x000fe60003f0e870 */
[----:B------:R-:W-:Y:S06]  /*8b40*/  @UP2 UPLOP3.LUT UP0, UPT, UPT, UPT, UP1, 0x80, 0x8 ;  /* 0x000000000008289c */ /* 0x000fec0003f0f010 */
[----:B------:R-:W-:Y:S01]  /*8b50*/  PLOP3.LUT P0, PT, PT, PT, UP0, 0x80, 0x8 ;  /* 0x000000000008781c */ /* 0x000fe20003f0f008 */
[----:B------:R-:W-:Y:S01]  /*8b60*/  @!UPT UIADD3 URZ, UPT, UPT, URZ, URZ, URZ ;  /* 0x000000fffffff290 */ /* 0x000fe2000fffe0ff */
[----:B------:R-:W-:Y:S11]  /*8b70*/  BRA.U !UP1, `(.L_x_144) ;  /* 0x0000000109407547 */ /* 0x000ff6000b800000 */
[----:B------:R-:W-:Y:S01]  /*8b80*/  UISETP.NE.U32.AND UP0, UPT, UR54, URZ, UPT ;  /* 0x000000ff3600728c */ /* 0x000fe2000bf05070 */
[----:B------:R-:W-:Y:S01]  /*8b90*/  R2UR UR6, R89 ;  /* 0x00000000590672ca */ /* 0x000fe200000e0000 */
[----:B------:R-:W1:Y:S01]  /*8ba0*/  LDCU.64 UR8, c[0x0][0x358] ;  /* 0x00006b00ff0877ac */ /* 0x000e620008000a00 */
[----:B------:R-:W-:Y:S02]  /*8bb0*/  HFMA2 R86, -RZ, RZ, 0, 5.9604644775390625e-08 ;  /* 0x00000001ff567431 */ /* 0x000fe400000001ff */
[----:B------:R-:W-:Y:S01]  /*8bc0*/  IMAD.MOV.U32 R0, RZ, RZ, 0x1 ;  /* 0x00000001ff007424 */ /* 0x000fe200078e00ff */
[----:B------:R-:W-:Y:S06]  /*8bd0*/  UISETP.NE.AND.EX UP0, UPT, UR55, URZ, UPT, UP0 ;  /* 0x000000ff3700728c */ /* 0x000fec000bf05300 */
[----:B------:R-:W-:Y:S05]  /*8be0*/  PLOP3.LUT P3, PT, PT, PT, UP0, 0x80, 0x8 ;  /* 0x000000000008781c */ /* 0x000fea0003f6f008 */
[----:B------:R-:W2:Y:S01]  /*8bf0*/  @UP0 LDCU.64 UR4, c[0x0][0x888] ;  /* 0x00011100ff0407ac */ /* 0x000ea20008000a00 */
[----:B------:R-:W-:Y:S07]  /*8c00*/  @UP0 UIMAD UR6, UR51, UR6, URZ ;  /* 0x00000006330602a4 */ /* 0x000fee000f8e02ff */
[----:B------:R-:W-:Y:S01]  /*8c10*/  @!P3 PRMT R86, R0, 0x7610, R86 ;  /* 0x000076100056b816 */ /* 0x000fe20000000056 */
[----:B--2---:R-:W-:Y:S06]  /*8c20*/  @UP0 UIMAD.WIDE UR4, UR6, 0x4, UR4 ;  /* 0x00000004060408a5 */ /* 0x004fec000f8e0204 */
[----:B------:R-:W-:Y:S02]  /*8c30*/  IMAD.U32 R4, RZ, RZ, UR4 ;  /* 0x00000004ff047e24 */ /* 0x000fe4000f8e00ff */
[----:B------:R-:W-:Y:S03]  /*8c40*/  IMAD.U32 R5, RZ, RZ, UR5 ;  /* 0x00000005ff057e24 */ /* 0x000fe6000f8e00ff */
[----:B------:R-:W2:Y:S02]  /*8c50*/  @!UP0 LDCU UR4, c[0x0][0x880] ;  /* 0x00011000ff0487ac */ /* 0x000ea40008000800 */
[----:B-1---5:R1:W5:Y:S02]  /*8c60*/  @P3 LDG.E R41, desc[UR8][R4.64] ;  /* 0x0000000804293981 */ /* 0x022364000c1e1900 */
[----:B-12---:R-:W-:Y:S02]  /*8c70*/  @!P3 MOV R41, UR4 ;  /* 0x000000040029bc02 */ /* 0x006fe40008000f00 */
.L_x_144:
[----:B------:R-:W-:Y:S05]  /*8c80*/  @!P4 BRA `(.L_x_145) ;  /* 0x000000000024c947 */ /* 0x000fea0003800000 */
[----:B------:R-:W-:Y:S01]  /*8c90*/  ISETP.NE.U32.AND P3, PT, R74, RZ, PT ;  /* 0x000000ff4a00720c */ /* 0x000fe20003f65070 */
[----:B------:R-:W1:Y:S03]  /*8ca0*/  LDCU.64 UR4, c[0x0][0x358] ;  /* 0x00006b00ff0477ac */ /* 0x000e660008000a00 */
[----:B------:R-:W-:Y:S11]  /*8cb0*/  ISETP.NE.AND.EX P3, PT, R75, RZ, PT, P3 ;  /* 0x000000ff4b00720c */ /* 0x000ff60003f65330 */
[----:B------:R-:W-:Y:S02]  /*8cc0*/  @!UPT UIADD3 URZ, UPT, UPT, URZ, URZ, URZ ;  /* 0x000000fffffff290 */ /* 0x000fe4000fffe0ff */
[----:B------:R-:W2:Y:S01]  /*8cd0*/  @P3 LDC.64 R4, c[0x0][0x8a8] ;  /* 0x00022a00ff043b82 */ /* 0x000ea20000000a00 */
[----:B------:R-:W-:Y:S04]  /*8ce0*/  @P3 IMAD R0, R84, UR51, RZ ;  /* 0x0000003354003c24 */ /* 0x000fe8000f8e02ff */
[----:B--2---:R-:W-:Y:S05]  /*8cf0*/  @P3 IMAD.WIDE R4, R0, 0x4, R4 ;  /* 0x0000000400043825 */ /* 0x004fea00078e0204 */
[----:B-1---5:R1:W5:Y:S02]  /*8d00*/  @P3 LDG.E R38, desc[UR4][R4.64] ;  /* 0x0000000404263981 */ /* 0x022364000c1e1900 */
[----:B-1----:R-:W2:Y:S02]  /*8d10*/  @!P3 LDC R38, c[0x0][0x8a0] ;  /* 0x00022800ff26bb82 */ /* 0x002ea40000000800 */
.L_x_145:
[----:B-----5:R-:W-:Y:S01]  /*8d20*/  FSETP.NEU.AND P4, PT, R41, RZ, PT ;  /* 0x000000ff2900720b */ /* 0x020fe20003f8d000 */
[----:B------:R-:W-:Y:S01]  /*8d30*/  BSSY B1, `(.L_x_146) ;  /* 0x0000041000017945 */ /* 0x000fe20003800000 */
[----:B------:R-:W-:Y:S01]  /*8d40*/  SEL R6, RZ, 0xffffffff, P2 ;  /* 0xffffffffff067807 */ /* 0x000fe20001000000 */
[----:B------:R-:W-:Y:S01]  /*8d50*/  IMAD.MOV.U32 R103, RZ, RZ, 0x1 ;  /* 0x00000001ff677424 */ /* 0x000fe200078e00ff */
[----:B------:R-:W-:Y:S01]  /*8d60*/  LOP3.LUT P3, RZ, R86, 0xff, RZ, 0xc0, !PT ;  /* 0x000000ff56ff7812 */ /* 0x000fe2000786c0ff */
[----:B------:R-:W-:Y:S01]  /*8d70*/  IMAD.IADD R39, R37, 0x1, R2 ;  /* 0x0000000125277824 */ /* 0x000fe200078e0202 */
[----:B------:R-:W-:Y:S02]  /*8d80*/  @P1 SEL R3, RZ, 0xffffffff, P4 ;  /* 0xffffffffff031807 */ /* 0x000fe40002000000 */
[----:B------:R-:W-:Y:S02]  /*8d90*/  CS2R R82, SRZ ;  /* 0x0000000000527805 */ /* 0x000fe4000001ff00 */
[----:B------:R-:W-:Y:S02]  /*8da0*/  LEA R0, R94, UR49, 0x3 ;  /* 0x000000315e007c11 */ /* 0x000fe4000f8e18ff */
[----:B------:R-:W-:Y:S02]  /*8db0*/  CS2R R80, SRZ ;  /* 0x0000000000507805 */ /* 0x000fe4000001ff00 */
[----:B------:R-:W-:Y:S02]  /*8dc0*/  @P0 SEL R3, R6, R3, !P3 ;  /* 0x0000000306030207 */ /* 0x000fe40005800000 */
[----:B------:R-:W-:Y:S02]  /*8dd0*/  CS2R R78, SRZ ;  /* 0x00000000004e7805 */ /* 0x000fe4000001ff00 */
[----:B------:R-:W-:Y:S02]  /*8de0*/  LEA R101, R36, UR49, 0x3 ;  /* 0x0000003124657c11 */ /* 0x000fe4000f8e18ff */
[----:B------:R-:W-:Y:S02]  /*8df0*/  CS2R R76, SRZ ;  /* 0x00000000004c7805 */ /* 0x000fe4000001ff00 */
[----:B------:R-:W-:Y:S02]  /*8e00*/  @P1 LOP3.LUT R3, R3, 0x1, RZ, 0xc0, !PT ;  /* 0x0000000103031812 */ /* 0x000fe400078ec0ff */
[----:B------:R-:W-:Y:S02]  /*8e10*/  SHF.L.U32 R4, R96, 0x1f, RZ ;  /* 0x0000001f60047819 */ /* 0x000fe400000006ff */
[----:B------:R-:W-:Y:S02]  /*8e20*/  ISETP.NE.U32.OR P6, PT, R3, 0x1, !P1 ;  /* 0x000000010300780c */ /* 0x000fe40004fc5470 */
[----:B------:R-:W-:Y:S02]  /*8e30*/  PLOP3.LUT P2, PT, PT, PT, UP1, 0x80, 0x8 ;  /* 0x000000000008781c */ /* 0x000fe40003f4f018 */
[----:B------:R-:W-:Y:S02]  /*8e40*/  SEL R3, RZ, 0xffffffff, P4 ;  /* 0xffffffffff037807 */ /* 0x000fe40002000000 */
[----:B------:R-:W-:Y:S07]  /*8e50*/  P2R R102, PR, RZ, 0x40 ;  /* 0x00000040ff667803 */ /* 0x000fee0000000000 */
[----:B------:R-:W-:Y:S02]  /*8e60*/  @P6 SHF.L.U32 R5, R93, 0x1f, RZ ;  /* 0x0000001f5d056819 */ /* 0x000fe400000006ff */
[----:B------:R-:W-:Y:S02]  /*8e70*/  @P2 SEL R3, R6, R3, !P3 ;  /* 0x0000000306032207 */ /* 0x000fe40005800000 */
[----:B------:R-:W1:Y:S02]  /*8e80*/  @P6 SYNCS.PHASECHK.TRANS64.TRYWAIT P1, [R0+URZ+0x340], R5 ;  /* 0x00034005000065a7 */ /* 0x000e6400080211ff */
[----:B------:R-:W-:Y:S04]  /*8e90*/  LOP3.LUT R3, R3, 0x1, RZ, 0xc0, !PT ;  /* 0x0000000103037812 */ /* 0x000fe800078ec0ff */
[----:B------:R-:W-:Y:S04]  /*8ea0*/  ISETP.NE.U32.AND P5, PT, R3, 0x1, PT ;  /* 0x000000010300780c */ /* 0x000fe80003fa5070 */
[----:B------:R-:W-:Y:S01]  /*8eb0*/  P2R R108, PR, RZ, 0x20 ;  /* 0x00000020ff6c7803 */ /* 0x000fe20000000000 */
[----:B------:R3:W4:Y:S01]  /*8ec0*/  SYNCS.PHASECHK.TRANS64.TRYWAIT P0, [R101+URZ+0x380], R4 ;  /* 0x00038004650075a7 */ /* 0x00072200080011ff */
[----:B-1----:R-:W-:Y:S01]  /*8ed0*/  @P6 SEL R103, RZ, 0x1, !P1 ;  /* 0x00000001ff676807 */ /* 0x002fe20004800000 */
[----:B---3--:R-:W-:Y:S06]  /*8ee0*/  @!P6 BRA `(.L_x_147) ;  /* 0x000000000094e947 */ /* 0x008fec0003800000 */
[----:B------:R-:W-:Y:S01]  /*8ef0*/  @P5 IMAD R6, R94, 0x1000, R97 ;  /* 0x000010005e065824 */ /* 0x000fe200078e0261 */
[----:B------:R-:W-:Y:S01]  /*8f00*/  LOP3.LUT P6, RZ, R73, 0x80, RZ, 0xc0, !PT ;  /* 0x0000008049ff7812 */ /* 0x000fe200078cc0ff */
[----:B------:R-:W1:Y:S01]  /*8f10*/  S2R R2, SR_CgaCtaId ;  /* 0x0000000000027919 */ /* 0x000e620000008800 */
[----:B------:R-:W-:Y:S01]  /*8f20*/  ISETP.NE.AND P2, PT, R103, RZ, PT ;  /* 0x000000ff6700720c */ /* 0x000fe20003f45270 */
[----:B------:R-:W-:Y:S01]  /*8f30*/  @P5 VIADD R5, R6, UR49 ;  /* 0x0000003106055c36 */ /* 0x000fe20008000000 */
[----:B------:R-:W-:Y:S01]  /*8f40*/  PLOP3.LUT P1, PT, PT, PT, PT, 0x8, 0x80 ;  /* 0x000000000080781c */ /* 0x000fe20003f2e170 */
[----:B------:R-:W-:Y:S01]  /*8f50*/  BSSY B0, `(.L_x_148) ;  /* 0x000000d000007945 */ /* 0x000fe20003800000 */
[----:B------:R-:W-:Y:S01]  /*8f60*/  @P5 PLOP3.LUT P1, PT, P6, PT, PT, 0x80, 0x8 ;  /* 0x000000000008581c */ /* 0x000fe2000372f070 */
[C---:B------:R-:W-:Y:S01]  /*8f70*/  @P5 VIADD R3, R5.reuse, 0x400 ;  /* 0x0000040005035836 */ /* 0x040fe20000000000 */
[----:B------:R-:W-:Y:S01]  /*8f80*/  CS2R R78, SRZ ;  /* 0x00000000004e7805 */ /* 0x000fe2000001ff00 */
[----:B------:R-:W-:Y:S01]  /*8f90*/  @P5 VIADD R5, R5, 0x410 ;  /* 0x0000041005055836 */ /* 0x000fe20000000000 */
[----:B------:R-:W-:Y:S02]  /*8fa0*/  CS2R R76, SRZ ;  /* 0x00000000004c7805 */ /* 0x000fe4000001ff00 */
[----:B------:R-:W-:Y:S02]  /*8fb0*/  CS2R R82, SRZ ;  /* 0x0000000000527805 */ /* 0x000fe4000001ff00 */
[----:B------:R-:W-:Y:S05]  /*8fc0*/  CS2R R80, SRZ ;  /* 0x0000000000507805 */ /* 0x000fea000001ff00 */
[----:B------:R-:W-:Y:S01]  /*8fd0*/  @P1 VIADD R5, R3, 0xfffffff0 ;  /* 0xfffffff003051836 */ /* 0x000fe20000000000 */
[----:B------:R-:W-:Y:S06]  /*8fe0*/  @P2 BRA `(.L_x_149) ;  /* 0x00000000000c2947 */ /* 0x000fec0003800000 */
[----:B------:R-:W-:Y:S04]  /*8ff0*/  SHF.L.U32 R3, R93, 0x1f, RZ ;  /* 0x0000001f5d037819 */ /* 0x000fe800000006ff */
[----:B------:R-:W3:Y:S02]  /*9000*/  SYNCS.PHASECHK.TRANS64.TRYWAIT P1, [R0+URZ+0x340], R3 ;  /* 0x00034003000075a7 */ /* 0x000ee400080211ff */
[----:B---3--:R-:W-:Y:S05]  /*9010*/  @!P1 BRA `(.L_x_150) ;  /* 0x0000003400849947 */ /* 0x008fea0003800000 */
.L_x_149:
[----:B------:R-:W-:Y:S05]  /*9020*/  BSYNC B0 ;  /* 0x0000000000007941 */ /* 0x000fea0003800000 */
.L_x_148:
[----:B------:R-:W-:Y:S01]  /*9030*/  ISETP.NE.AND P1, PT, R108, RZ, PT ;  /* 0x000000ff6c00720c */ /* 0x000fe20003f25270 */
[----:B---3--:R-:W-:Y:S02]  /*9040*/  VIADD R3, R0, 0x350 ;  /* 0x0000035000037836 */ /* 0x008fe40000000000 */
[----:B------:R-:W-:Y:S03]  /*9050*/  VIADD R94, R94, 0x1 ;  /* 0x000000015e5e7836 */ /* 0x000fe60000000000 */
[----:B-1----:R-:W-:Y:S07]  /*9060*/  PRMT R2, R2, 0x654, R3 ;  /* 0x0000065402027816 */ /* 0x002fee0000000003 */
[----:B------:R1:W3:Y:S04]  /*9070*/  @P1 LDS.128 R76, [R6+UR49+0x400] ;  /* 0x00040031064c1984 */ /* 0x0002e80008000c00 */
[----:B------:R1:W1:Y:S01]  /*9080*/  @P1 LDS.128 R80, [R5] ;  /* 0x0000000005501984 */ /* 0x0002620000000c00 */
[C---:B------:R-:W-:Y:S01]  /*9090*/  ISETP.NE.AND P1, PT, R94.reuse, 0x2, PT ;  /* 0x000000025e00780c */ /* 0x040fe20003f25270 */
[----:B------:R-:W-:Y:S01]  /*90a0*/  @!PT LDS RZ, [RZ] ;  /* 0x00000000fffff984 */ /* 0x000fe20000000800 */
[----:B------:R-:W-:Y:S01]  /*90b0*/  @!PT LDS RZ, [RZ] ;  /* 0x00000000fffff984 */ /* 0x000fe20000000800 */
[----:B------:R-:W-:Y:S01]  /*90c0*/  @!PT LDS RZ, [RZ] ;  /* 0x00000000fffff984 */ /* 0x000fe20000000800 */
[----:B------:R-:W-:Y:S01]  /*90d0*/  @!PT LDS RZ, [RZ] ;  /* 0x00000000fffff984 */ /* 0x000fe20000000800 */
[----:B------:R5:W-:Y:S06]  /*90e0*/  MEMBAR.ALL.CTA ;  /* 0x0000000000007992 */ /* 0x000bec0000008000 */
[----:B-----5:R-:W5:Y:S01]  /*90f0*/  FENCE.VIEW.ASYNC.S ;  /* 0x00000000000073c6 */ /* 0x020f620000000000 */
[----:B------:R-:W-:Y:S02]  /*9100*/  SEL R0, RZ, 0x1, P1 ;  /* 0x00000001ff007807 */ /* 0x000fe40000800000 */
[----:B------:R-:W-:Y:S02]  /*9110*/  SEL R94, R94, RZ, P1 ;  /* 0x000000ff5e5e7207 */ /* 0x000fe40000800000 */
[----:B------:R-:W-:Y:S01]  /*9120*/  LOP3.LUT R93, R93, R0, RZ, 0x3c, !PT ;  /* 0x000000005d5d7212 */ /* 0x000fe200078e3cff */
[----:B-----5:R1:W-:Y:S06]  /*9130*/  SYNCS.ARRIVE.TRANS64.RED.A1T0 RZ, [R2+URZ], RZ ;  /* 0x000000ff02ff79a7 */ /* 0x0203ec00081004ff */
.L_x_147:
[----:B------:R-:W-:Y:S05]  /*9140*/  BSYNC B1 ;  /* 0x0000000000017941 */ /* 0x000fea0003800000 */
.L_x_146:
[----:B------:R-:W-:Y:S04]  /*9150*/  SHF.R.U32.HI R0, RZ, 0x15, R39 ;  /* 0x00000015ff007819 */ /* 0x000fe80000011627 */
[----:B------:R-:W-:Y:S01]  /*9160*/  LOP3.LUT P1, RZ, R0, 0x3, R87, 0x48, !PT ;  /* 0x0000000300ff7812 */ /* 0x000fe20007824857 */
[----:B------:R-:W-:Y:S01]  /*9170*/  @!UPT UIADD3 URZ, UPT, UPT, URZ, URZ, URZ ;  /* 0x000000fffffff290 */ /* 0x000fe2000fffe0ff */
[----:B----4-:R-:W-:Y:S11]  /*9180*/  @P0 BRA `(.L_x_151) ;  /* 0x0000000000080947 */ /* 0x010ff60003800000 */
[----:B------:R-:W4:Y:S02]  /*9190*/  SYNCS.PHASECHK.TRANS64.TRYWAIT P0, [R101+URZ+0x380], R4 ;  /* 0x00038004650075a7 */ /* 0x000f2400080011ff */
[----:B----4-:R-:W-:Y:S05]  /*91a0*/  @!P0 BRA `(.L_x_152) ;  /* 0x0000003400348947 */ /* 0x010fea0003800000 */
.L_x_151:
[----:B------:R-:W-:Y:S04]  /*91b0*/  BSSY.RECONVERGENT B6, `(.L_x_153) ;  /* 0x0000012000067945 */ /* 0x000fe80003800200 */
[----:B------:R-:W-:Y:S05]  /*91c0*/  @!P1 BRA `(.L_x_154) ;  /* 0x0000000000409947 */ /* 0x000fea0003800000 */
[----:B------:R-:W5:Y:S01]  /*91d0*/  LDCU.64 UR8, c[0x4][0x70] ;  /* 0x01000e00ff0877ac */ /* 0x000f620008000a00 */
[----:B------:R-:W-:Y:S01]  /*91e0*/  MOV R3, 0x0 ;  /* 0x0000000000037802 */ /* 0x000fe20000000f00 */
[----:B------:R-:W-:Y:S02]  /*91f0*/  HFMA2 R12, -RZ, RZ, 0, 5.9604644775390625e-08 ;  /* 0x00000001ff0c7431 */ /* 0x000fe400000001ff */
[----:B------:R-:W-:Y:S02]  /*9200*/  IMAD.MOV.U32 R8, RZ, RZ, 0x192 ;  /* 0x00000192ff087424 */ /* 0x000fe400078e00ff */
[----:B------:R-:W-:Y:S01]  /*9210*/  IMAD.MOV.U32 R13, RZ, RZ, RZ ;  /* 0x000000ffff0d7224 */ /* 0x000fe200078e00ff */
[----:B------:R-:W2:Y:S01]  /*9220*/  LDCU.64 UR6, c[0x4][0x78] ;  /* 0x01000f00ff0677ac */ /* 0x000ea20008000a00 */
[----:B-1----:R-:W1:Y:S01]  /*9230*/  LDC.64 R2, c[0x4][R3] ;  /* 0x0100000003027b82 */ /* 0x002e620000000a00 */
[----:B------:R-:W3:Y:S01]  /*9240*/  LDCU.64 UR4, c[0x4][0x10] ;  /* 0x01000200ff0477ac */ /* 0x000ee20008000a00 */
[----:B-----5:R-:W-:Y:S01]  /*9250*/  MOV R5, UR9 ;  /* 0x0000000900057c02 */ /* 0x020fe20008000f00 */
[----:B----4-:R-:W-:Y:S01]  /*9260*/  IMAD.U32 R4, RZ, RZ, UR8 ;  /* 0x00000008ff047e24 */ /* 0x010fe2000f8e00ff */
[----:B--2---:R-:W-:Y:S01]  /*9270*/  MOV R7, UR7 ;  /* 0x0000000700077c02 */ /* 0x004fe20008000f00 */
[----:B------:R-:W-:Y:S01]  /*9280*/  IMAD.U32 R6, RZ, RZ, UR6 ;  /* 0x00000006ff067e24 */ /* 0x000fe2000f8e00ff */
[----:B---3--:R-:W-:Y:S01]  /*9290*/  MOV R11, UR5 ;  /* 0x00000005000b7c02 */ /* 0x008fe20008000f00 */
[----:B------:R-:W-:Y:S02]  /*92a0*/  IMAD.U32 R10, RZ, RZ, UR4 ;  /* 0x00000004ff0a7e24 */ /* 0x000fe4000f8e00ff */
[----:B------:R-:W-:Y:S07]  /*92b0*/  LEPC R20, `(.L_x_154) ;  /* 0x000000001014794e */ /* 0x000fee0000000000 */
[----:B-1----:R-:W-:Y:S05]  /*92c0*/  CALL.ABS.NOINC R2 ;  /* 0x0000000002007343 */ /* 0x002fea0003c00000 */
.L_x_154:
[----:B------:R-:W-:Y:S05]  /*92d0*/  BSYNC.RECONVERGENT B6 ;  /* 0x0000000000067941 */ /* 0x000fea0003800200 */
.L_x_153:
[-C--:B---3--:R-:W-:Y:S01]  /*92e0*/  F2FP.F16.E4M3.UNPACK_B R42, R76.reuse ;  /* 0x0000004cff2a723e */ /* 0x088fe200020006ff */
[----:B------:R-:W-:Y:S05]  /*92f0*/  WARPSYNC.ALL ;  /* 0x0000000000007948 */ /* 0x000fea0003800000 */
[----:B------:R-:W-:Y:S01]  /*9300*/  R2UR UR4, R39 ;  /* 0x00000000270472ca */ /* 0x000fe200000e0000 */
[--C-:B------:R-:W-:Y:S01]  /*9310*/  HADD2.F32 R40, -RZ, R42.reuse.H0_H0 ;  /* 0x2000002aff287230 */ /* 0x100fe20000004100 */
[----:B------:R-:W-:Y:S01]  /*9320*/  F2FP.F16.E4M3.UNPACK_B R44, R76.H1 ;  /* 0x0000004cff2c723e */ /* 0x000fe200030006ff */
[----:B------:R-:W-:Y:S01]  /*9330*/  HADD2.F32 R43, -RZ, R42.H1_H1 ;  /* 0x3000002aff2b7230 */ /* 0x000fe20000004100 */
[-C--:B------:R-:W-:Y:S01]  /*9340*/  F2FP.F16.E4M3.UNPACK_B R46, R77.reuse ;  /* 0x0000004dff2e723e */ /* 0x080fe200020006ff */
[----:B------:R-:W-:Y:S01]  /*9350*/  BSSY.RECONVERGENT B0, `(.L_x_155) ;  /* 0x000009f000007945 */ /* 0x000fe20003800200 */
[----:B------:R-:W-:Y:S01]  /*9360*/  F2FP.F16.E4M3.UNPACK_B R48, R77.H1 ;  /* 0x0000004dff30723e */ /* 0x000fe200030006ff */
[--C-:B------:R-:W-:Y:S01]  /*9370*/  HADD2.F32 R42, -RZ, R44.reuse.H0_H0 ;  /* 0x2000002cff2a7230 */ /* 0x100fe20000004100 */
[-C--:B------:R-:W-:Y:S01]  /*9380*/  F2FP.F16.E4M3.UNPACK_B R50, R78.reuse ;  /* 0x0000004eff32723e */ /* 0x080fe200020006ff */
[----:B------:R-:W-:Y:S01]  /*9390*/  HADD2.F32 R44, -RZ, R44.H1_H1 ;  /* 0x3000002cff2c7230 */ /* 0x000fe20000004100 */
[----:B------:R-:W-:Y:S01]  /*93a0*/  F2FP.F16.E4M3.UNPACK_B R52, R78.H1 ;  /* 0x0000004eff34723e */ /* 0x000fe200030006ff */
[--C-:B------:R-:W-:Y:S01]  /*93b0*/  HADD2.F32 R45, -RZ, R46.reuse.H0_H0 ;  /* 0x2000002eff2d7230 */ /* 0x100fe20000004100 */
[-C--:B------:R-:W-:Y:S01]  /*93c0*/  F2FP.F16.E4M3.UNPACK_B R54, R79.reuse ;  /* 0x0000004fff36723e */ /* 0x080fe200020006ff */
[----:B-1--4-:R-:W2:Y:S01]  /*93d0*/  LDTM.x32 R4, tmem[UR4] ;  /* 0x00000004000479ee */ /* 0x012ea200082c0000 */
[----:B------:R-:W-:Y:S01]  /*93e0*/  F2FP.F16.E4M3.UNPACK_B R56, R79.H1 ;  /* 0x0000004fff38723e */ /* 0x000fe200030006ff */
[----:B------:R-:W-:Y:S01]  /*93f0*/  HADD2.F32 R46, -RZ, R46.H1_H1 ;  /* 0x3000002eff2e7230 */ /* 0x000fe20000004100 */
[----:B------:R-:W-:Y:S01]  /*9400*/  F2FP.F16.E4M3.UNPACK_B R58, R80 ;  /* 0x00000050ff3a723e */ /* 0x000fe200020006ff */
[--C-:B------:R-:W-:Y:S01]  /*9410*/  HADD2.F32 R49, -RZ, R50.reuse.H0_H0 ;  /* 0x20000032ff317230 */ /* 0x100fe20000004100 */
[----:B------:R-:W-:Y:S01]  /*9420*/  IADD3 R110, PT, PT, R97, UR49, RZ ;  /* 0x00000031616e7c10 */ /* 0x000fe2000fffe0ff */
[----:B------:R-:W-:Y:S01]  /*9430*/  HADD2.F32 R50, -RZ, R50.H1_H1 ;  /* 0x30000032ff327230 */ /* 0x000fe20000004100 */
[----:B------:R-:W-:Y:S01]  /*9440*/  ISETP.NE.AND P6, PT, R102, RZ, PT ;  /* 0x000000ff6600720c */ /* 0x000fe20003fc5270 */
[--C-:B------:R-:W-:Y:S01]  /*9450*/  HADD2.F32 R53, -RZ, R54.reuse.H0_H0 ;  /* 0x20000036ff357230 */ /* 0x100fe20000004100 */
[----:B------:R-:W-:Y:S01]  /*9460*/  LOP3.LUT P5, RZ, R73, 0x80, RZ, 0xc0, !PT ;  /* 0x0000008049ff7812 */ /* 0x000fe200078ac0ff */
[----:B------:R-:W-:Y:S01]  /*9470*/  HADD2.F32 R54, -RZ, R54.H1_H1 ;  /* 0x30000036ff367230 */ /* 0x000fe20000004100 */
[----:B------:R-:W-:Y:S01]  /*9480*/  F2FP.F16.E4M3.UNPACK_B R62, R81 ;  /* 0x00000051ff3e723e */ /* 0x000fe200020006ff */
[--C-:B------:R-:W-:Y:S01]  /*9490*/  HADD2.F32 R57, -RZ, R58.reuse.H0_H0 ;  /* 0x2000003aff397230 */ /* 0x100fe20000004100 */
[----:B------:R-:W-:Y:S01]  /*94a0*/  F2FP.F16.E4M3.UNPACK_B R66, R82 ;  /* 0x00000052ff42723e */ /* 0x000fe200020006ff */
[----:B------:R-:W-:Y:S01]  /*94b0*/  HADD2.F32 R58, -RZ, R58.H1_H1 ;  /* 0x3000003aff3a7230 */ /* 0x000fe20000004100 */
[----:B------:R-:W-:Y:S01]  /*94c0*/  F2FP.F16.E4M3.UNPACK_B R70, R83 ;  /* 0x00000053ff46723e */ /* 0x000fe200020006ff */
[--C-:B------:R-:W-:Y:S01]  /*94d0*/  HADD2.F32 R61, -RZ, R62.reuse.H0_H0 ;  /* 0x2000003eff3d7230 */ /* 0x100fe20000004100 */
[----:B------:R-:W-:Y:S01]  /*94e0*/  F2FP.F16.E4M3.UNPACK_B R60, R80.H1 ;  /* 0x00000050ff3c723e */ /* 0x000fe200030006ff */
[----:B------:R-:W-:Y:S01]  /*94f0*/  HADD2.F32 R62, -RZ, R62.H1_H1 ;  /* 0x3000003eff3e7230 */ /* 0x000fe20000004100 */
[----:B------:R-:W-:Y:S01]  /*9500*/  F2FP.F16.E4M3.UNPACK_B R64, R81.H1 ;  /* 0x00000051ff40723e */ /* 0x000fe200030006ff */
[--C-:B------:R-:W-:Y:S01]  /*9510*/  HADD2.F32 R65, -RZ, R66.reuse.H0_H0 ;  /* 0x20000042ff417230 */ /* 0x100fe20000004100 */
[----:B------:R-:W-:Y:S01]  /*9520*/  F2FP.F16.E4M3.UNPACK_B R68, R82.H1 ;  /* 0x00000052ff44723e */ /* 0x000fe200030006ff */
[----:B------:R-:W-:Y:S01]  /*9530*/  HADD2.F32 R66, -RZ, R66.H1_H1 ;  /* 0x30000042ff427230 */ /* 0x000fe20000004100 */
[----:B------:R-:W-:Y:S01]  /*9540*/  F2FP.F16.E4M3.UNPACK_B R72, R83.H1 ;  /* 0x00000053ff48723e */ /* 0x000fe200030006ff */
[C---:B--2---:R-:W-:Y:S01]  /*9550*/  FMUL R0, R38.reuse, R4 ;  /* 0x0000000426007220 */ /* 0x044fe20000400000 */
[C---:B------:R-:W-:Y:S01]  /*9560*/  FMUL R2, R38.reuse, R5 ;  /* 0x0000000526027220 */ /* 0x040fe20000400000 */
[C---:B------:R-:W-:Y:S01]  /*9570*/  FMUL R4, R38.reuse, R8 ;  /* 0x0000000826047220 */ /* 0x040fe20000400000 */
[C---:B------:R-:W-:Y:S01]  /*9580*/  FMUL R5, R38.reuse, R9 ;  /* 0x0000000926057220 */ /* 0x040fe20000400000 */
[C---:B------:R-:W-:Y:S01]  /*9590*/  FFMA R0, R41.reuse, R40, R0 ;  /* 0x0000002829007223 */ /* 0x040fe20000000000 */
[----:B------:R-:W-:Y:S01]  /*95a0*/  FFMA R2, R41, R43, R2 ;  /* 0x0000002b29027223 */ /* 0x000fe20000000002 */
[C---:B------:R-:W-:Y:S01]  /*95b0*/  FMUL R8, R38.reuse, R12 ;  /* 0x0000000c26087220 */ /* 0x040fe20000400000 */
        /* <DEDUP_REMOVED lines=9> */
[--C-:B------:R-:W-:Y:S02]  /*9650*/  HADD2.F32 R69, -RZ, R70.reuse.H0_H0 ;  /* 0x20000046ff457230 */ /* 0x100fe40000004100 */
[C---:B------:R-:W-:Y:S01]  /*9660*/  FMUL R28, R38.reuse, R32 ;  /* 0x00000020261c7220 */ /* 0x040fe20000400000 */
[----:B------:R-:W-:Y:S02]  /*9670*/  HADD2.F32 R70, -RZ, R70.H1_H1 ;  /* 0x30000046ff467230 */ /* 0x000fe40000004100 */
[C---:B------:R-:W-:Y:S01]  /*9680*/  FMUL R29, R38.reuse, R33 ;  /* 0x00000021261d7220 */ /* 0x040fe20000400000 */
[C---:B------:R-:W-:Y:S01]  /*9690*/  FMUL R3, R38.reuse, R6 ;  /* 0x0000000626037220 */ /* 0x040fe20000400000 */
[C---:B------:R-:W-:Y:S01]  /*96a0*/  FMUL R7, R38.reuse, R7 ;  /* 0x0000000726077220 */ /* 0x040fe20000400000 */
[--C-:B------:R-:W-:Y:S02]  /*96b0*/  HADD2.F32 R47, -RZ, R48.reuse.H0_H0 ;  /* 0x20000030ff2f7230 */ /* 0x100fe40000004100 */
[C---:B------:R-:W-:Y:S01]  /*96c0*/  FMUL R6, R38.reuse, R10 ;  /* 0x0000000a26067220 */ /* 0x040fe20000400000 */
[----:B------:R-:W-:Y:S01]  /*96d0*/  ISETP.NE.AND P0, PT, R99, RZ, PT ;  /* 0x000000ff6300720c */ /* 0x000fe20003f05270 */
[C---:B------:R-:W-:Y:S01]  /*96e0*/  FFMA R3, R41.reuse, R42, R3 ;  /* 0x0000002a29037223 */ /* 0x040fe20000000003 */
[----:B------:R-:W-:Y:S02]  /*96f0*/  HADD2.F32 R48, -RZ, R48.H1_H1 ;  /* 0x30000030ff307230 */ /* 0x000fe40000004100 */
[C---:B------:R-:W-:Y:S01]  /*9700*/  FFMA R7, R41.reuse, R44, R7 ;  /* 0x0000002c29077223 */ /* 0x040fe20000000007 */
[C---:B------:R-:W-:Y:S01]  /*9710*/  FMUL R11, R38.reuse, R11 ;  /* 0x0000000b260b7220 */ /* 0x040fe20000400000 */
[C---:B------:R-:W-:Y:S01]  /*9720*/  FFMA R4, R41.reuse, R45, R4 ;  /* 0x0000002d29047223 */ /* 0x040fe20000000004 */
[----:B------:R-:W-:Y:S01]  /*9730*/  FFMA R5, R41, R46, R5 ;  /* 0x0000002e29057223 */ /* 0x000fe20000000005 */
[--C-:B------:R-:W-:Y:S01]  /*9740*/  HADD2.F32 R51, -RZ, R52.reuse.H0_H0 ;  /* 0x20000034ff337230 */ /* 0x100fe20000004100 */
[----:B------:R-:W-:Y:S01]  /*9750*/  F2FP.SATFINITE.E4M3.F32.PACK_AB_MERGE_C R105, R7, R3, RZ ;  /* 0x000000030769723e */ /* 0x000fe200048070ff */
[C---:B------:R-:W-:Y:S01]  /*9760*/  FFMA R6, R41.reuse, R47, R6 ;  /* 0x0000002f29067223 */ /* 0x040fe20000000006 */
[----:B------:R-:W-:Y:S02]  /*9770*/  HADD2.F32 R52, -RZ, R52.H1_H1 ;  /* 0x30000034ff347230 */ /* 0x000fe40000004100 */
[----:B------:R-:W-:Y:S01]  /*9780*/  FMUL R10, R38, R14 ;  /* 0x0000000e260a7220 */ /* 0x000fe20000400000 */
[----:B------:R-:W-:Y:S01]  /*9790*/  F2FP.SATFINITE.E4M3.F32.PACK_AB_MERGE_C R104, R2, R0, R105 ;  /* 0x000000000268723e */ /* 0x000fe20004807069 */
[C---:B------:R-:W-:Y:S01]  /*97a0*/  FFMA R11, R41.reuse, R48, R11 ;  /* 0x00000030290b7223 */ /* 0x040fe2000000000b */
[C---:B------:R-:W-:Y:S01]  /*97b0*/  FMUL R15, R38.reuse, R15 ;  /* 0x0000000f260f7220 */ /* 0x040fe20000400000 */
[C---:B------:R-:W-:Y:S01]  /*97c0*/  FFMA R8, R41.reuse, R49, R8 ;  /* 0x0000003129087223 */ /* 0x040fe20000000008 */
[----:B------:R-:W-:Y:S01]  /*97d0*/  FFMA R9, R41, R50, R9 ;  /* 0x0000003229097223 */ /* 0x000fe20000000009 */
[--C-:B------:R-:W-:Y:S01]  /*97e0*/  HADD2.F32 R55, -RZ, R56.reuse.H0_H0 ;  /* 0x20000038ff377230 */ /* 0x100fe20000004100 */
[----:B------:R-:W-:Y:S01]  /*97f0*/  F2FP.SATFINITE.E4M3.F32.PACK_AB_MERGE_C R102, R11, R6, RZ ;  /* 0x000000060b66723e */ /* 0x000fe200048070ff */
[----:B------:R-:W-:Y:S01]  /*9800*/  FFMA R10, R41, R51, R10 ;  /* 0x00000033290a7223 */ /* 0x000fe2000000000a */
[----:B------:R-:W-:Y:S02]  /*9810*/  HADD2.F32 R56, -RZ, R56.H1_H1 ;  /* 0x30000038ff387230 */ /* 0x000fe40000004100 */
[C---:B------:R-:W-:Y:S01]  /*9820*/  FMUL R14, R38.reuse, R18 ;  /* 0x00000012260e7220 */ /* 0x040fe20000400000 */
[----:B------:R-:W-:Y:S01]  /*9830*/  F2FP.SATFINITE.E4M3.F32.PACK_AB_MERGE_C R105, R5, R4, R102 ;  /* 0x000000040569723e */ /* 0x000fe20004807066 */
[C---:B------:R-:W-:Y:S01]  /*9840*/  FFMA R15, R41.reuse, R52, R15 ;  /* 0x00000034290f7223 */ /* 0x040fe2000000000f */
[----:B------:R-:W-:Y:S01]  /*9850*/  MOV R102, 0x10 ;  /* 0x0000001000667802 */ /* 0x000fe20000000f00 */
[----:B------:R-:W-:Y:S01]  /*9860*/  FMUL R19, R38, R19 ;  /* 0x0000001326137220 */ /* 0x000fe20000400000 */
[C---:B------:R-:W-:Y:S01]  /*9870*/  FFMA R12, R41.reuse, R53, R12 ;  /* 0x00000035290c7223 */ /* 0x040fe2000000000c */
[----:B------:R-:W-:Y:S01]  /*9880*/  FFMA R13, R41, R54, R13 ;  /* 0x00000036290d7223 */ /* 0x000fe2000000000d */
[----:B------:R-:W-:Y:S01]  /*9890*/  F2FP.SATFINITE.E4M3.F32.PACK_AB_MERGE_C R106, R15, R10, RZ ;  /* 0x0000000a0f6a723e */ /* 0x000fe200048070ff */
[--C-:B------:R-:W-:Y:S01]  /*98a0*/  HADD2.F32 R59, -RZ, R60.reuse.H0_H0 ;  /* 0x2000003cff3b7230 */ /* 0x100fe20000004100 */
[----:B------:R-:W-:Y:S01]  /*98b0*/  SEL R109, R102, 0xfffffff0, !P5 ;  /* 0xfffffff0666d7807 */ /* 0x000fe20006800000 */
[C---:B------:R-:W-:Y:S01]  /*98c0*/  FFMA R14, R41.reuse, R55, R14 ;  /* 0x00000037290e7223 */ /* 0x040fe2000000000e */
[----:B------:R-:W-:Y:S02]  /*98d0*/  HADD2.F32 R60, -RZ, R60.H1_H1 ;  /* 0x3000003cff3c7230 */ /* 0x000fe40000004100 */
[C---:B------:R-:W-:Y:S01]  /*98e0*/  FMUL R18, R38.reuse, R22 ;  /* 0x0000001626127220 */ /* 0x040fe20000400000 */
[C---:B------:R-:W-:Y:S01]  /*98f0*/  FFMA R19, R41.reuse, R56, R19 ;  /* 0x0000003829137223 */ /* 0x040fe20000000013 */
[C---:B------:R-:W-:Y:S01]  /*9900*/  FMUL R23, R38.reuse, R23 ;  /* 0x0000001726177220 */ /* 0x040fe20000400000 */
[C---:B------:R-:W-:Y:S01]  /*9910*/  FFMA R16, R41.reuse, R57, R16 ;  /* 0x0000003929107223 */ /* 0x040fe20000000010 */
[C---:B------:R-:W-:Y:S01]  /*9920*/  FFMA R17, R41.reuse, R58, R17 ;  /* 0x0000003a29117223 */ /* 0x040fe20000000011 */
[--C-:B------:R-:W-:Y:S02]  /*9930*/  HADD2.F32 R63, -RZ, R64.reuse.H0_H0 ;  /* 0x20000040ff3f7230 */ /* 0x100fe40000004100 */
        /* <DEDUP_REMOVED lines=19> */
[----:B------:R-:W-:Y:S01]  /*9a70*/  FFMA R31, R41, R68, R31 ;  /* 0x00000044291f7223 */ /* 0x000fe2000000001f */
[----:B------:R-:W-:Y:S01]  /*9a80*/  FMUL R35, R38, R35 ;  /* 0x0000002326237220 */ /* 0x000fe20000400000 */
[----:B------:R-:W-:Y:S01]  /*9a90*/  F2FP.SATFINITE.E4M3.F32.PACK_AB_MERGE_C R107, R19, R14, RZ ;  /* 0x0000000e136b723e */ /* 0x000fe200048070ff */
[C---:B------:R-:W-:Y:S01]  /*9aa0*/  FFMA R28, R41.reuse, R69, R28 ;  /* 0x00000045291c7223 */ /* 0x040fe2000000001c */
[C---:B------:R-:W-:Y:S01]  /*9ab0*/  FFMA R29, R41.reuse, R70, R29 ;  /* 0x00000046291d7223 */ /* 0x040fe2000000001d */
[C---:B------:R-:W-:Y:S01]  /*9ac0*/  FFMA R30, R41.reuse, R71, R30 ;  /* 0x00000047291e7223 */ /* 0x040fe2000000001e */
[----:B------:R-:W-:Y:S01]  /*9ad0*/  FFMA R35, R41, R72, R35 ;  /* 0x0000004829237223 */ /* 0x000fe20000000023 */
[----:B------:R-:W-:Y:S02]  /*9ae0*/  F2FP.SATFINITE.E4M3.F32.PACK_AB_MERGE_C R106, R9, R8, R106 ;  /* 0x00000008096a723e */ /* 0x000fe4000480706a */
[----:B------:R-:W-:Y:S02]  /*9af0*/  F2FP.SATFINITE.E4M3.F32.PACK_AB_MERGE_C R107, R13, R12, R107 ;  /* 0x0000000c0d6b723e */ /* 0x000fe4000480706b */
[----:B------:R-:W-:Y:S02]  /*9b00*/  F2FP.SATFINITE.E4M3.F32.PACK_AB_MERGE_C R112, R23, R18, RZ ;  /* 0x000000121770723e */ /* 0x000fe400048070ff */
[----:B------:R-:W-:Y:S01]  /*9b10*/  F2FP.SATFINITE.E4M3.F32.PACK_AB_MERGE_C R113, R27, R22, RZ ;  /* 0x000000161b71723e */ /* 0x000fe200048070ff */
[----:B------:R1:W-:Y:S01]  /*9b20*/  STS.128 [R97+UR49+0x2400], R104 ;  /* 0x0024006861007988 */ /* 0x0003e20008000c31 */
[----:B------:R-:W-:Y:S02]  /*9b30*/  F2FP.SATFINITE.E4M3.F32.PACK_AB_MERGE_C R114, R31, R26, RZ ;  /* 0x0000001a1f72723e */ /* 0x000fe400048070ff */
[----:B------:R-:W-:Y:S02]  /*9b40*/  F2FP.SATFINITE.E4M3.F32.PACK_AB_MERGE_C R111, R35, R30, RZ ;  /* 0x0000001e236f723e */ /* 0x000fe400048070ff */
[----:B------:R-:W-:Y:S02]  /*9b50*/  F2FP.SATFINITE.E4M3.F32.PACK_AB_MERGE_C R112, R17, R16, R112 ;  /* 0x000000101170723e */ /* 0x000fe40004807070 */
[----:B------:R-:W-:Y:S02]  /*9b60*/  F2FP.SATFINITE.E4M3.F32.PACK_AB_MERGE_C R113, R21, R20, R113 ;  /* 0x000000141571723e */ /* 0x000fe40004807071 */
[----:B------:R-:W-:Y:S02]  /*9b70*/  F2FP.SATFINITE.E4M3.F32.PACK_AB_MERGE_C R114, R25, R24, R114 ;  /* 0x000000181972723e */ /* 0x000fe40004807072 */
[----:B------:R-:W-:Y:S02]  /*9b80*/  F2FP.SATFINITE.E4M3.F32.PACK_AB_MERGE_C R115, R29, R28, R111 ;  /* 0x0000001c1d73723e */ /* 0x000fe4000480706f */
[----:B------:R-:W-:Y:S02]  /*9b90*/  IADD3 R102, PT, PT, R110, R109, RZ ;  /* 0x0000006d6e667210 */ /* 0x000fe40007ffe0ff */
[----:B------:R-:W-:Y:S02]  /*9ba0*/  LEA R110, R94, UR49, 0x3 ;  /* 0x000000315e6e7c11 */ /* 0x000fe4000f8e18ff */
[----:B------:R-:W-:Y:S01]  /*9bb0*/  @P6 SHF.L.U32 R111, R93, 0x1f, RZ ;  /* 0x0000001f5d6f6819 */ /* 0x000fe200000006ff */
[----:B------:R1:W-:Y:S01]  /*9bc0*/  STS.128 [R102+0x2400], R112 ;  /* 0x0024007066007388 */ /* 0x0003e20000000c00 */
[----:B------:R-:W-:Y:S01]  /*9bd0*/  @!PT LDS RZ, [RZ] ;  /* 0x00000000fffff984 */ /* 0x000fe20000000800 */
[----:B------:R-:W-:Y:S01]  /*9be0*/  @!PT LDS RZ, [RZ] ;  /* 0x00000000fffff984 */ /* 0x000fe20000000800 */
[----:B------:R-:W-:Y:S01]  /*9bf0*/  @!PT LDS RZ, [RZ] ;  /* 0x00000000fffff984 */ /* 0x000fe20000000800 */
[----:B------:R-:W-:Y:S01]  /*9c00*/  @!PT LDS RZ, [RZ] ;  /* 0x00000000fffff984 */ /* 0x000fe20000000800 */
[----:B------:R2:W-:Y:S07]  /*9c10*/  MEMBAR.ALL.CTA ;  /* 0x0000000000007992 */ /* 0x0005ee0000008000 */
[----:B--2---:R-:W2:Y:S02]  /*9c20*/  FENCE.VIEW.ASYNC.S ;  /* 0x00000000000073c6 */ /* 0x004ea40000000000 */
[----:B--2---:R-:W-:Y:S06]  /*9c30*/  BAR.SYNC.DEFER_BLOCKING 0x1, 0x80 ;  /* 0x0042000000007b1d */ /* 0x004fec0000010000 */
[----:B------:R-:W-:Y:S05]  /*9c40*/  @P0 BRA `(.L_x_156) ;  /* 0x00000000003c0947 */ /* 0x000fea0003800000 */
[----:B------:R-:W2:Y:S01]  /*9c50*/  LDCU.64 UR8, c[0x0][0x348] ;  /* 0x00006900ff0877ac */ /* 0x000ea20008000a00 */
[----:B------:R-:W-:Y:S01]  /*9c60*/  UIADD3 UR4, UPT, UPT, UR49, 0x2400, URZ ;  /* 0x0000240031047890 */ /* 0x000fe2000fffe0ff */
[----:B------:R-:W-:Y:S01]  /*9c70*/  UMOV UR41, UR50 ;  /* 0x0000003200297c82 */ /* 0x000fe20008000000 */
[----:B------:R-:W-:Y:S02]  /*9c80*/  UIADD3 UR6, UPT, UPT, UR49, 0x2c00, URZ ;  /* 0x00002c0031067890 */ /* 0x000fe4000fffe0ff */
[----:B------:R-:W-:Y:S02]  /*9c90*/  UIADD3 UR7, UPT, UPT, UR50, 0x40, URZ ;  /* 0x0000004032077890 */ /* 0x000fe4000fffe0ff */
[----:B------:R-:W-:Y:S04]  /*9ca0*/  MOV R98, UR4 ;  /* 0x0000000400627c02 */ /* 0x000fe80008000f00 */
[----:B------:R-:W-:Y:S01]  /*9cb0*/  R2UR UR40, R98 ;  /* 0x00000000622872ca */ /* 0x000fe200000e0000 */
[----:B--2---:R-:W-:Y:S04]  /*9cc0*/  UIADD3 UR4, UP0, UPT, UR8, 0x680, URZ ;  /* 0x0000068008047890 */ /* 0x004fe8000ff1e0ff */
[----:B------:R-:W-:Y:S09]  /*9cd0*/  UIADD3.X UR5, UPT, UPT, URZ, UR9, URZ, UP0, !UPT ;  /* 0x00000009ff057290 */ /* 0x000ff200087fe4ff */
[----:B------:R2:W-:Y:S02]  /*9ce0*/  UTMASTG.4D [UR40], [UR4] ;  /* 0x00000028040073b5 */ /* 0x0005e40008018000 */
[----:B--2---:R-:W-:Y:S01]  /*9cf0*/  UMOV UR40, UR6 ;  /* 0x0000000600287c82 */ /* 0x004fe20008000000 */
[----:B------:R-:W-:Y:S02]  /*9d00*/  UMOV UR41, UR7 ;  /* 0x0000000700297c82 */ /* 0x000fe40008000000 */
[----:B------:R2:W-:Y:S01]  /*9d10*/  UTMASTG.4D [UR40], [UR4] ;  /* 0x00000028040073b5 */ /* 0x0005e20008018000 */
[----:B------:R0:W-:Y:S01]  /*9d20*/  UTMACMDFLUSH ;  /* 0x00000000000079b7 */ /* 0x0001e20000000000 */
[----:B--2---:R-:W-:Y:S04]  /*9d30*/  DEPBAR.LE SB0, 0x1 ;  /* 0x000080400000791a */ /* 0x004fe80000000000 */
.L_x_156:
[----:B------:R-:W-:Y:S05]  /*9d40*/  BSYNC.RECONVERGENT B0 ;  /* 0x0000000000007941 */ /* 0x000fea0003800200 */
.L_x_155:
[----:B------:R-:W-:Y:S06]  /*9d50*/  BAR.SYNC.DEFER_BLOCKING 0x1, 0x80 ;  /* 0x0042000000007b1d */ /* 0x000fec0000010000 */
[----:B------:R-:W2:Y:S01]  /*9d60*/  @P6 SYNCS.PHASECHK.TRANS64.TRYWAIT P0, [R110+URZ+0x340], R111 ;  /* 0x0003406f6e0065a7 */ /* 0x000ea200080011ff */
[----:B------:R-:W-:Y:S01]  /*9d70*/  BSSY B1, `(.L_x_157) ;  /* 0x0000020000017945 */ /* 0x000fe20003800000 */
[----:B--2---:R-:W-:Y:S03]  /*9d80*/  @P6 SEL R103, RZ, 0x1, !P0 ;  /* 0x00000001ff676807 */ /* 0x004fe60004000000 */
[----:B------:R-:W-:Y:S05]  /*9d90*/  @!P6 BRA `(.L_x_158) ;  /* 0x000000000074e947 */ /* 0x000fea0003800000 */
[----:B------:R-:W-:Y:S01]  /*9da0*/  ISETP.NE.AND P1, PT, R108, RZ, PT ;  /* 0x000000ff6c00720c */ /* 0x000fe20003f25270 */
[----:B------:R-:W2:Y:S01]  /*9db0*/  S2R R0, SR_CgaCtaId ;  /* 0x0000000000007919 */ /* 0x000ea20000008800 */
[----:B------:R-:W-:Y:S01]  /*9dc0*/  ISETP.NE.AND P0, PT, R103, RZ, PT ;  /* 0x000000ff6700720c */ /* 0x000fe20003f05270 */
[----:B------:R-:W-:Y:S10]  /*9dd0*/  BSSY B0, `(.L_x_159) ;  /* 0x0000008000007945 */ /* 0x000ff40003800000 */
[----:B------:R-:W-:Y:S05]  /*9de0*/  @P1 IMAD R2, R94, 0x1000, R97 ;  /* 0x000010005e021824 */ /* 0x000fea00078e0261 */
[----:B------:R-:W-:Y:S05]  /*9df0*/  @P1 IADD3 R4, PT, PT, R2, UR49, RZ ;  /* 0x0000003102041c10 */ /* 0x000fea000fffe0ff */
[----:B------:R-:W-:Y:S01]  /*9e00*/  @P1 IMAD.IADD R4, R4, 0x1, R109 ;  /* 0x0000000104041824 */ /* 0x000fe200078e026d */
[----:B------:R-:W-:Y:S06]  /*9e10*/  @P0 BRA `(.L_x_160) ;  /* 0x00000000000c0947 */ /* 0x000fec0003800000 */
[----:B------:R-:W-:Y:S04]  /*9e20*/  SHF.L.U32 R3, R93, 0x1f, RZ ;  /* 0x0000001f5d037819 */ /* 0x000fe800000006ff */
[----:B------:R-:W3:Y:S02]  /*9e30*/  SYNCS.PHASECHK.TRANS64.TRYWAIT P0, [R110+URZ+0x340], R3 ;  /* 0x000340036e0075a7 */ /* 0x000ee400080011ff */
[----:B---3--:R-:W-:Y:S05]  /*9e40*/  @!P0 BRA `(.L_x_161) ;  /* 0x0000002800208947 */ /* 0x008fea0003800000 */
.L_x_160:
[----:B------:R-:W-:Y:S05]  /*9e50*/  BSYNC B0 ;  /* 0x0000000000007941 */ /* 0x000fea0003800000 */
.L_x_159:
[----:B------:R-:W-:Y:S01]  /*9e60*/  ISETP.NE.AND P0, PT, R108, RZ, PT ;  /* 0x000000ff6c00720c */ /* 0x000fe20003f05270 */
[----:B---3--:R-:W-:Y:S02]  /*9e70*/  VIADD R3, R110, 0x350 ;  /* 0x000003506e037836 */ /* 0x008fe40000000000 */
[----:B------:R-:W-:Y:S03]  /*9e80*/  VIADD R94, R94, 0x1 ;  /* 0x000000015e5e7836 */ /* 0x000fe60000000000 */
[----:B--2---:R-:W-:Y:S07]  /*9e90*/  PRMT R0, R0, 0x654, R3 ;  /* 0x0000065400007816 */ /* 0x004fee0000000003 */
[----:B------:R2:W3:Y:S04]  /*9ea0*/  @P0 LDS.128 R76, [R2+UR49+0x400] ;  /* 0x00040031024c0984 */ /* 0x0004e80008000c00 */
[----:B------:R2:W4:Y:S01]  /*9eb0*/  @P0 LDS.128 R80, [R4+0x400] ;  /* 0x0004000004500984 */ /* 0x0005220000000c00 */
[C---:B------:R-:W-:Y:S01]  /*9ec0*/  ISETP.NE.AND P0, PT, R94.reuse, 0x2, PT ;  /* 0x000000025e00780c */ /* 0x040fe20003f05270 */
[----:B------:R-:W-:Y:S01]  /*9ed0*/  @!PT LDS RZ, [RZ] ;  /* 0x00000000fffff984 */ /* 0x000fe20000000800 */
[----:B------:R-:W-:Y:S01]  /*9ee0*/  @!PT LDS RZ, [RZ] ;  /* 0x00000000fffff984 */ /* 0x000fe20000000800 */
[----:B------:R-:W-:Y:S01]  /*9ef0*/  @!PT LDS RZ, [RZ] ;  /* 0x00000000fffff984 */ /* 0x000fe20000000800 */
[----:B------:R-:W-:Y:S01]  /*9f00*/  @!PT LDS RZ, [RZ] ;  /* 0x00000000fffff984 */ /* 0x000fe20000000800 */
[----:B------:R5:W-:Y:S06]  /*9f10*/  MEMBAR.ALL.CTA ;  /* 0x0000000000007992 */ /* 0x000bec0000008000 */
[----:B-----5:R-:W5:Y:S01]  /*9f20*/  FENCE.VIEW.ASYNC.S ;  /* 0x00000000000073c6 */ /* 0x020f620000000000 */
[----:B------:R-:W-:Y:S01]  /*9f30*/  SEL R94, R94, RZ, P0 ;  /* 0x000000ff5e5e7207 */ /* 0x000fe20000000000 */
[----:B-----5:R5:W-:Y:S02]  /*9f40*/  SYNCS.ARRIVE.TRANS64.RED.A1T0 RZ, [R0+URZ], RZ ;  /* 0x000000ff00ff79a7 */ /* 0x020be400081004ff */
[----:B-----5:R-:W-:Y:S04]  /*9f50*/  SEL R0, RZ, 0x1, P0 ;  /* 0x00000001ff007807 */ /* 0x020fe80000000000 */
[----:B--23--:R-:W-:Y:S02]  /*9f60*/  LOP3.LUT R93, R93, R0, RZ, 0x3c, !PT ;  /* 0x000000005d5d7212 */ /* 0x00cfe400078e3cff */
.L_x_158:
[----:B------:R-:W-:Y:S05]  /*9f70*/  BSYNC B1 ;  /* 0x0000000000017941 */ /* 0x000fea0003800000 */
.L_x_157:
[----:B------:R-:W-:Y:S05]  /*9f80*/  VIADD R0, R39, 0x20 ;  /* 0x0000002027007836 */ /* 0x000fea0000000000 */
[----:B------:R-:W-:Y:S04]  /*9f90*/  SHF.R.U32.HI R0, RZ, 0x15, R0 ;  /* 0x00000015ff007819 */ /* 0x000fe80000011600 */
[----:B------:R-:W-:Y:S11]  /*9fa0*/  LOP3.LUT P0, RZ, R0, 0x3, R87, 0x48, !PT ;  /* 0x0000000300ff7812 */ /* 0x000ff60007804857 */
[----:B------:R-:W-:Y:S02]  /*9fb0*/  @!UPT UIADD3 URZ, UPT, UPT, URZ, URZ, URZ ;  /* 0x000000fffffff290 */ /* 0x000fe4000fffe0ff */
[----:B------:R-:W-:Y:S05]  /*9fc0*/  @!P0 BRA `(.L_x_162) ;  /* 0x0000000000408947 */ /* 0x000fea0003800000 */
[----:B------:R-:W2:Y:S01]  /*9fd0*/  LDCU.64 UR8, c[0x4][0x70] ;  /* 0x01000e00ff0877ac */ /* 0x000ea20008000a00 */
[----:B------:R-:W-:Y:S01]  /*9fe0*/  MOV R3, 0x0 ;  /* 0x0000000000037802 */ /* 0x000fe20000000f00 */
[----:B------:R-:W-:Y:S02]  /*9ff0*/  HFMA2 R12, -RZ, RZ, 0, 5.9604644775390625e-08 ;  /* 0x00000001ff0c7431 */ /* 0x000fe400000001ff */
[----:B------:R-:W-:Y:S02]  /*a000*/  IMAD.MOV.U32 R8, RZ, RZ, 0x192 ;  /* 0x00000192ff087424 */ /* 0x000fe400078e00ff */
[----:B------:R-:W-:Y:S01]  /*a010*/  IMAD.MOV.U32 R13, RZ, RZ, RZ ;  /* 0x000000ffff0d7224 */ /* 0x000fe200078e00ff */
[----:B------:R-:W3:Y:S01]  /*a020*/  LDCU.64 UR6, c[0x4][0x78] ;  /* 0x01000f00ff0677ac */ /* 0x000ee20008000a00 */
[----:B------:R-:W1:Y:S01]  /*a030*/  LDC.64 R2, c[0x4][R3] ;  /* 0x0100000003027b82 */ /* 0x000e620000000a00 */
[----:B------:R-:W5:Y:S01]  /*a040*/  LDCU.64 UR4, c[0x4][0x10] ;  /* 0x01000200ff0477ac */ /* 0x000f620008000a00 */
[----:B--2---:R-:W-:Y:S01]  /*a050*/  MOV R5, UR9 ;  /* 0x0000000900057c02 */ /* 0x004fe20008000f00 */
[----:B------:R-:W-:Y:S01]  /*a060*/  IMAD.U32 R4, RZ, RZ, UR8 ;  /* 0x00000008ff047e24 */ /* 0x000fe2000f8e00ff */
[----:B---3--:R-:W-:Y:S01]  /*a070*/  MOV R7, UR7 ;  /* 0x0000000700077c02 */ /* 0x008fe20008000f00 */
[----:B------:R-:W-:Y:S01]  /*a080*/  IMAD.U32 R6, RZ, RZ, UR6 ;  /* 0x00000006ff067e24 */ /* 0x000fe2000f8e00ff */
[----:B-----5:R-:W-:Y:S01]  /*a090*/  MOV R11, UR5 ;  /* 0x00000005000b7c02 */ /* 0x020fe20008000f00 */
[----:B------:R-:W-:Y:S02]  /*a0a0*/  IMAD.U32 R10, RZ, RZ, UR4 ;  /* 0x00000004ff0a7e24 */ /* 0x000fe4000f8e00ff */
[----:B------:R-:W-:Y:S07]  /*a0b0*/  LEPC R20, `(.L_x_162) ;  /* 0x000000001014794e */ /* 0x000fee0000000000 */
[----:B-1--4-:R-:W-:Y:S05]  /*a0c0*/  CALL.ABS.NOINC R2 ;  /* 0x0000000002007343 */ /* 0x012fea0003c00000 */
.L_x_162:
[----:B------:R-:W-:Y:S01]  /*a0d0*/  ISETP.NE.AND P0, PT, R99, RZ, PT ;  /* 0x000000ff6300720c */ /* 0x000fe20003f05270 */
[----:B------:R-:W-:Y:S05]  /*a0e0*/  WARPSYNC.ALL ;  /* 0x0000000000007948 */ /* 0x000fea0003800000 */
[----:B------:R-:W-:Y:S01]  /*a0f0*/  R2UR UR4, R39 ;  /* 0x00000000270472ca */ /* 0x000fe200000e0000 */
[----:B------:R-:W-:Y:S01]  /*a100*/  BSSY.RECONVERGENT B0, `(.L_x_163) ;  /* 0x000009e000007945 */ /* 0x000fe20003800200 */
[-C--:B------:R-:W-:Y:S02]  /*a110*/  F2FP.F16.E4M3.UNPACK_B R42, R76.reuse ;  /* 0x0000004cff2a723e */ /* 0x080fe400020006ff */
[----:B------:R-:W-:Y:S02]  /*a120*/  F2FP.F16.E4M3.UNPACK_B R76, R76.H1 ;  /* 0x0000004cff4c723e */ /* 0x000fe400030006ff */
[-C--:B------:R-:W-:Y:S01]  /*a130*/  F2FP.F16.E4M3.UNPACK_B R46, R77.reuse ;  /* 0x0000004dff2e723e */ /* 0x080fe200020006ff */
[--C-:B------:R-:W-:Y:S01]  /*a140*/  HADD2.F32 R40, -RZ, R42.reuse.H0_H0 ;  /* 0x2000002aff287230 */ /* 0x100fe20000004100 */
[----:B------:R-:W-:Y:S01]  /*a150*/  F2FP.F16.E4M3.UNPACK_B R77, R77.H1 ;  /* 0x0000004dff4d723e */ /* 0x000fe200030006ff */
[----:B------:R-:W-:Y:S01]  /*a160*/  HADD2.F32 R42, -RZ, R42.H1_H1 ;  /* 0x3000002aff2a7230 */ /* 0x000fe20000004100 */
[-C--:B------:R-:W-:Y:S01]  /*a170*/  F2FP.F16.E4M3.UNPACK_B R50, R78.reuse ;  /* 0x0000004eff32723e */ /* 0x080fe200020006ff */
[----:B------:R-:W-:Y:S01]  /*a180*/  HADD2.F32 R43, -RZ, R76.H0_H0 ;  /* 0x2000004cff2b7230 */ /* 0x000fe20000004100 */
[----:B------:R-:W-:Y:S01]  /*a190*/  F2FP.F16.E4M3.UNPACK_B R78, R78.H1 ;  /* 0x0000004eff4e723e */ /* 0x000fe200030006ff */
[----:B------:R-:W2:Y:S01]  /*a1a0*/  LDTM.x32 R4, tmem[UR4+0x20] ;  /* 0x00002004000479ee */ /* 0x000ea200082c0000 */
[----:B------:R-:W-:Y:S01]  /*a1b0*/  NOP ;  /* 0x0000000000007918 */ /* 0x000fe20000000000 */
[----:B------:R-:W-:Y:S01]  /*a1c0*/  IADD3 R101, PT, PT, R101, 0x390, RZ ;  /* 0x0000039065657810 */ /* 0x000fe20007ffe0ff */
[--C-:B------:R-:W-:Y:S01]  /*a1d0*/  HADD2.F32 R45, -RZ, R46.reuse.H0_H0 ;  /* 0x2000002eff2d7230 */ /* 0x100fe20000004100 */
[----:B------:R-:W-:Y:S01]  /*a1e0*/  F2FP.F16.E4M3.UNPACK_B R54, R79 ;  /* 0x0000004fff36723e */ /* 0x000fe200020006ff */
[----:B------:R-:W-:Y:S01]  /*a1f0*/  HADD2.F32 R46, -RZ, R46.H1_H1 ;  /* 0x3000002eff2e7230 */ /* 0x000fe20000004100 */
[----:B------:R-:W-:Y:S01]  /*a200*/  LOP3.LUT R101, R101, 0xfefffff8, RZ, 0xc0, !PT ;  /* 0xfefffff865657812 */ /* 0x000fe200078ec0ff */
[--C-:B------:R-:W-:Y:S01]  /*a210*/  HADD2.F32 R49, -RZ, R50.reuse.H0_H0 ;  /* 0x20000032ff317230 */ /* 0x100fe20000004100 */
[----:B----4-:R-:W-:Y:S01]  /*a220*/  F2FP.F16.E4M3.UNPACK_B R58, R80 ;  /* 0x00000050ff3a723e */ /* 0x010fe200020006ff */
[----:B------:R-:W-:Y:S01]  /*a230*/  HADD2.F32 R50, -RZ, R50.H1_H1 ;  /* 0x30000032ff327230 */ /* 0x000fe20000004100 */
[----:B--2---:R2:W-:Y:S01]  /*a240*/  SYNCS.ARRIVE.TRANS64.RED.A1T0 RZ, [R101+URZ], RZ ;  /* 0x000000ff65ff79a7 */ /* 0x0045e200081004ff */
[--C-:B------:R-:W-:Y:S01]  /*a250*/  HADD2.F32 R53, -RZ, R54.reuse.H0_H0 ;  /* 0x20000036ff357230 */ /* 0x100fe20000004100 */
[----:B------:R-:W-:Y:S01]  /*a260*/  F2FP.F16.E4M3.UNPACK_B R62, R81 ;  /* 0x00000051ff3e723e */ /* 0x000fe200020006ff */
[----:B------:R-:W-:Y:S01]  /*a270*/  HADD2.F32 R54, -RZ, R54.H1_H1 ;  /* 0x30000036ff367230 */ /* 0x000fe20000004100 */
[----:B------:R-:W-:Y:S01]  /*a280*/  F2FP.F16.E4M3.UNPACK_B R66, R82 ;  /* 0x00000052ff42723e */ /* 0x000fe200020006ff */
[--C-:B------:R-:W-:Y:S01]  /*a290*/  HADD2.F32 R57, -RZ, R58.reuse.H0_H0 ;  /* 0x2000003aff397230 */ /* 0x100fe20000004100 */
[----:B------:R-:W-:Y:S01]  /*a2a0*/  F2FP.F16.E4M3.UNPACK_B R70, R83 ;  /* 0x00000053ff46723e */ /* 0x000fe200020006ff */
[----:B------:R-:W-:Y:S01]  /*a2b0*/  HADD2.F32 R58, -RZ, R58.H1_H1 ;  /* 0x3000003aff3a7230 */ /* 0x000fe20000004100 */
[----:B------:R-:W-:Y:S01]  /*a2c0*/  F2FP.F16.E4M3.UNPACK_B R79, R79.H1 ;  /* 0x0000004fff4f723e */ /* 0x000fe200030006ff */
[--C-:B------:R-:W-:Y:S01]  /*a2d0*/  HADD2.F32 R61, -RZ, R62.reuse.H0_H0 ;  /* 0x2000003eff3d7230 */ /* 0x100fe20000004100 */
[----:B------:R-:W-:Y:S01]  /*a2e0*/  F2FP.F16.E4M3.UNPACK_B R80, R80.H1 ;  /* 0x00000050ff50723e */ /* 0x000fe200030006ff */
[----:B------:R-:W-:Y:S01]  /*a2f0*/  HADD2.F32 R63, -RZ, R62.H1_H1 ;  /* 0x3000003eff3f7230 */ /* 0x000fe20000004100 */
[----:B------:R-:W-:Y:S01]  /*a300*/  F2FP.F16.E4M3.UNPACK_B R81, R81.H1 ;  /* 0x00000051ff51723e */ /* 0x000fe200030006ff */
[--C-:B------:R-:W-:Y:S02]  /*a310*/  HADD2.F32 R65, -RZ, R66.reuse.H0_H0 ;  /* 0x20000042ff417230 */ /* 0x100fe40000004100 */
[C---:B------:R-:W-:Y:S01]  /*a320*/  FMUL R4, R38.reuse, R4 ;  /* 0x0000000426047220 */ /* 0x040fe20000400000 */
[C---:B------:R-:W-:Y:S01]  /*a330*/  FMUL R5, R38.reuse, R5 ;  /* 0x0000000526057220 */ /* 0x040fe20000400000 */
[C---:B------:R-:W-:Y:S01]  /*a340*/  FMUL R8, R38.reuse, R8 ;  /* 0x0000000826087220 */ /* 0x040fe20000400000 */
[C---:B------:R-:W-:Y:S01]  /*a350*/  FMUL R9, R38.reuse, R9 ;  /* 0x0000000926097220 */ /* 0x040fe20000400000 */
[C---:B------:R-:W-:Y:S01]  /*a360*/  FFMA R4, R41.reuse, R40, R4 ;  /* 0x0000002829047223 */ /* 0x040fe20000000004 */
[C---:B------:R-:W-:Y:S01]  /*a370*/  FFMA R5, R41.reuse, R42, R5 ;  /* 0x0000002a29057223 */ /* 0x040fe20000000005 */
        /* <DEDUP_REMOVED lines=8> */
[----:B------:R-:W-:Y:S02]  /*a400*/  HADD2.F32 R66, -RZ, R66.H1_H1 ;  /* 0x30000042ff427230 */ /* 0x000fe40000004100 */
[C---:B------:R-:W-:Y:S01]  /*a410*/  FMUL R24, R38.reuse, R28 ;  /* 0x0000001c26187220 */ /* 0x040fe20000400000 */
[C---:B------:R-:W-:Y:S01]  /*a420*/  FMUL R25, R38.reuse, R29 ;  /* 0x0000001d26197220 */ /* 0x040fe20000400000 */
[--C-:B------:R-:W-:Y:S02]  /*a430*/  HADD2.F32 R69, -RZ, R70.reuse.H0_H0 ;  /* 0x20000046ff457230 */ /* 0x100fe40000004100 */
[C---:B------:R-:W-:Y:S01]  /*a440*/  FMUL R28, R38.reuse, R32 ;  /* 0x00000020261c7220 */ /* 0x040fe20000400000 */
[----:B------:R-:W-:Y:S02]  /*a450*/  HADD2.F32 R70, -RZ, R70.H1_H1 ;  /* 0x30000046ff467230 */ /* 0x000fe40000004100 */
[C---:B------:R-:W-:Y:S01]  /*a460*/  FMUL R29, R38.reuse, R33 ;  /* 0x00000021261d7220 */ /* 0x040fe20000400000 */
[----:B------:R-:W-:Y:S02]  /*a470*/  HADD2.F32 R44, -RZ, R76.H1_H1 ;  /* 0x3000004cff2c7230 */ /* 0x000fe40000004100 */
[C---:B------:R-:W-:Y:S01]  /*a480*/  FMUL R6, R38.reuse, R6 ;  /* 0x0000000626067220 */ /* 0x040fe20000400000 */
[C---:B------:R-:W-:Y:S01]  /*a490*/  FMUL R7, R38.reuse, R7 ;  /* 0x0000000726077220 */ /* 0x040fe20000400000 */
[--C-:B------:R-:W-:Y:S02]  /*a4a0*/  HADD2.F32 R47, -RZ, R77.reuse.H0_H0 ;  /* 0x2000004dff2f7230 */ /* 0x100fe40000004100 */
[C---:B------:R-:W-:Y:S01]  /*a4b0*/  FMUL R10, R38.reuse, R10 ;  /* 0x0000000a260a7220 */ /* 0x040fe20000400000 */
[C---:B------:R-:W-:Y:S01]  /*a4c0*/  FFMA R6, R41.reuse, R43, R6 ;  /* 0x0000002b29067223 */ /* 0x040fe20000000006 */
[----:B------:R-:W-:Y:S02]  /*a4d0*/  HADD2.F32 R48, -RZ, R77.H1_H1 ;  /* 0x3000004dff307230 */ /* 0x000fe40000004100 */
[C---:B------:R-:W-:Y:S01]  /*a4e0*/  FFMA R7, R41.reuse, R44, R7 ;  /* 0x0000002c29077223 */ /* 0x040fe20000000007 */
[C---:B------:R-:W-:Y:S01]  /*a4f0*/  FFMA R8, R41.reuse, R45, R8 ;  /* 0x0000002d29087223 */ /* 0x040fe20000000008 */
[C---:B------:R-:W-:Y:S01]  /*a500*/  FFMA R9, R41.reuse, R46, R9 ;  /* 0x0000002e29097223 */ /* 0x040fe20000000009 */
[----:B------:R-:W-:Y:S01]  /*a510*/  FFMA R10, R41, R47, R10 ;  /* 0x0000002f290a7223 */ /* 0x000fe2000000000a */
[C---:B------:R-:W-:Y:S01]  /*a520*/  FMUL R11, R38.reuse, R11 ;  /* 0x0000000b260b7220 */ /* 0x040fe20000400000 */
[----:B------:R-:W-:Y:S01]  /*a530*/  F2FP.F16.E4M3.UNPACK_B R82, R82.H1 ;  /* 0x00000052ff52723e */ /* 0x000fe200030006ff */
[--C-:B------:R-:W-:Y:S01]  /*a540*/  HADD2.F32 R51, -RZ, R78.reuse.H0_H0 ;  /* 0x2000004eff337230 */ /* 0x100fe20000004100 */
[----:B-1----:R-:W-:Y:S01]  /*a550*/  F2FP.SATFINITE.E4M3.F32.PACK_AB_MERGE_C R104, R7, R6, RZ ;  /* 0x000000060768723e */ /* 0x002fe200048070ff */
[C---:B------:R-:W-:Y:S01]  /*a560*/  FFMA R11, R41.reuse, R48, R11 ;  /* 0x00000030290b7223 */ /* 0x040fe2000000000b */
[C---:B------:R-:W-:Y:S01]  /*a570*/  FFMA R12, R41.reuse, R49, R12 ;  /* 0x00000031290c7223 */ /* 0x040fe2000000000c */
[----:B------:R-:W-:Y:S01]  /*a580*/  FFMA R13, R41, R50, R13 ;  /* 0x00000032290d7223 */ /* 0x000fe2000000000d */
[----:B------:R-:W-:Y:S01]  /*a590*/  F2FP.SATFINITE.E4M3.F32.PACK_AB_MERGE_C R104, R5, R4, R104 ;  /* 0x000000040568723e */ /* 0x000fe20004807068 */
[----:B------:R-:W-:Y:S01]  /*a5a0*/  HADD2.F32 R52, -RZ, R78.H1_H1 ;  /* 0x3000004eff347230 */ /* 0x000fe20000004100 */
[----:B------:R-:W-:Y:S01]  /*a5b0*/  F2FP.SATFINITE.E4M3.F32.PACK_AB_MERGE_C R105, R11, R10, RZ ;  /* 0x0000000a0b69723e */ /* 0x000fe200048070ff */
[C---:B------:R-:W-:Y:S01]  /*a5c0*/  FMUL R14, R38.reuse, R14 ;  /* 0x0000000e260e7220 */ /* 0x040fe20000400000 */
[C---:B------:R-:W-:Y:S01]  /*a5d0*/  FMUL R15, R38.reuse, R15 ;  /* 0x0000000f260f7220 */ /* 0x040fe20000400000 */
[--C-:B------:R-:W-:Y:S01]  /*a5e0*/  HADD2.F32 R55, -RZ, R79.reuse.H0_H0 ;  /* 0x2000004fff377230 */ /* 0x100fe20000004100 */
[----:B------:R-:W-:Y:S01]  /*a5f0*/  F2FP.SATFINITE.E4M3.F32.PACK_AB_MERGE_C R105, R9, R8, R105 ;  /* 0x000000080969723e */ /* 0x000fe20004807069 */
[C---:B------:R-:W-:Y:S01]  /*a600*/  FFMA R14, R41.reuse, R51, R14 ;  /* 0x00000033290e7223 */ /* 0x040fe2000000000e */
[C---:B------:R-:W-:Y:S01]  /*a610*/  FFMA R15, R41.reuse, R52, R15 ;  /* 0x00000034290f7223 */ /* 0x040fe2000000000f */
[C---:B------:R-:W-:Y:S01]  /*a620*/  FFMA R16, R41.reuse, R53, R16 ;  /* 0x0000003529107223 */ /* 0x040fe20000000010 */
[C---:B------:R-:W-:Y:S01]  /*a630*/  FFMA R17, R41.reuse, R54, R17 ;  /* 0x0000003629117223 */ /* 0x040fe20000000011 */
        /* <DEDUP_REMOVED lines=18> */
[----:B------:R-:W-:Y:S01]  /*a760*/  F2FP.F16.E4M3.UNPACK_B R83, R83.H1 ;  /* 0x00000053ff53723e */ /* 0x000fe200030006ff */
        /* <DEDUP_REMOVED lines=16> */
[----:B------:R-:W-:Y:S01]  /*a870*/  FFMA R28, R41, R69, R28 ;  /* 0x00000045291c7223 */ /* 0x000fe2000000001c */
[----:B------:R-:W-:Y:S01]  /*a880*/  F2FP.SATFINITE.E4M3.F32.PACK_AB_MERGE_C R107, R19, R18, RZ ;  /* 0x00000012136b723e */ /* 0x000fe200048070ff */
        /* <DEDUP_REMOVED lines=14> */
[----:B--2---:R-:W-:Y:S03]  /*a970*/  IADD3 R101, PT, PT, R36, 0x1, RZ ;  /* 0x0000000124657810 */ /* 0x004fe60007ffe0ff */
        /* <DEDUP_REMOVED lines=10> */
[----:B------:R-:W-:Y:S02]  /*aa20*/  UIADD3 UR40, UPT, UPT, UR49, 0x3400, URZ ;  /* 0x0000340031287890 */ /* 0x000fe4000fffe0ff */
[----:B------:R-:W-:Y:S02]  /*aa30*/  UIADD3 UR41, UPT, UPT, UR50, 0x20, URZ ;  /* 0x0000002032297890 */ /* 0x000fe4000fffe0ff */
[----:B------:R-:W-:Y:S02]  /*aa40*/  UIADD3 UR6, UPT, UPT, UR49, 0x3c00, URZ ;  /* 0x00003c0031067890 */ /* 0x000fe4000fffe0ff */
[----:B------:R-:W-:Y:S02]  /*aa50*/  UIADD3 UR7, UPT, UPT, UR50, 0x60, URZ ;  /* 0x0000006032077890 */ /* 0x000fe4000fffe0ff */
        /* <DEDUP_REMOVED lines=8> */
.L_x_164:
[----:B------:R-:W-:Y:S05]  /*aae0*/  BSYNC.RECONVERGENT B0 ;  /* 0x0000000000007941 */ /* 0x000fea0003800200 */
.L_x_163:
[----:B------:R-:W-:Y:S01]  /*aaf0*/  R2UR UR5, R90 ;  /* 0x000000005a0572ca */ /* 0x000fe200000e0000 */
[----:B------:R-:W-:Y:S01]  /*ab00*/  BAR.SYNC.DEFER_BLOCKING 0x1, 0x80 ;  /* 0x0042000000007b1d */ /* 0x000fe20000010000 */
[----:B------:R-:W-:Y:S01]  /*ab10*/  R2UR UR4, R91 ;  /* 0x000000005b0472ca */ /* 0x000fe200000e0000 */
[----:B------:R-:W-:Y:S01]  /*ab20*/  UISETP.NE.AND UP0, UPT, UR53, URZ, UPT ;  /* 0x000000ff3500728c */ /* 0x000fe2000bf05270 */
[----:B------:R-:W-:Y:S02]  /*ab30*/  ISETP.NE.AND P0, PT, R101, 0x2, PT ;  /* 0x000000026500780c */ /* 0x000fe40003f05270 */
[----:B------:R-:W-:Y:S02]  /*ab40*/  LOP3.LUT R95, R95, 0x1, RZ, 0x3c, !PT ;  /* 0x000000015f5f7812 */ /* 0x000fe400078e3cff */
[----:B------:R-:W-:Y:S02]  /*ab50*/  SEL R3, RZ, 0x1, P0 ;  /* 0x00000001ff037807 */ /* 0x000fe40000000000 */
[----:B------:R-:W-:Y:S02]  /*ab60*/  SEL R36, R101, RZ, P0 ;  /* 0x000000ff65247207 */ /* 0x000fe40000000000 */
[----:B------:R-:W-:Y:S01]  /*ab70*/  LOP3.LUT R96, R96, R3, RZ, 0x3c, !PT ;  /* 0x0000000360607212 */ /* 0x000fe200078e3cff */
[----:B------:R-:W-:Y:S02]  /*ab80*/  UIADD3 UR19, UPT, UPT, UR36, UR5, URZ ;  /* 0x0000000524137290 */ /* 0x000fe4000fffe0ff */
[----:B------:R-:W-:Y:S01]  /*ab90*/  UIADD3 UR21, UPT, UPT, UR37, UR4, URZ ;  /* 0x0000000425157290 */ /* 0x000fe2000fffe0ff */
[----:B------:R-:W-:Y:S01]  /*aba0*/  UMOV UR51, UR62 ;  /* 0x0000003e00337c82 */ /* 0x000fe20008000000 */
[----:B------:R-:W-:Y:S10]  /*abb0*/  BRA.U UP0, `(.L_x_165) ;  /* 0xffffffd100807547 */ /* 0x000ff4000b83ffff */
[----:B------:R-:W-:Y:S05]  /*abc0*/  EXIT ;  /* 0x000000000000794d */ /* 0x000fea0003800000 */
.L_x_25:
[----:B------:R-:W-:Y:S07]  /*abd0*/  MOV R0, UR11 ;  /* 0x0000000b00007c02 */ /* 0x000fee0008000f00 */
.L_x_166:
[----:B--2---:R2:W3:Y:S02]  /*abe0*/  SYNCS.PHASECHK.TRANS64.TRYWAIT P0, [R0+URZ+0x1a0], R5 ;  /* 0x0001a005000075a7 */ /* 0x0044e400080011ff */
[----:B---3--:R-:W-:Y:S05]  /*abf0*/  @!P0 NANOSLEEP.SYNCS 0x989680 ;  /* 0x009896800000895d */ /* 0x008fea0003900000 */
[----:B------:R-:W3:Y:S02]  /*ac00*/  @!P0 SYNCS.PHASECHK.TRANS64 P0, [R0+URZ+0x1a0], R5 ;  /* 0x0001a005000085a7 */ /* 0x000ee400080010ff */
[----:B---3--:R-:W-:Y:S05]  /*ac10*/  @!P0 BRA `(.L_x_166) ;  /* 0xfffffffc00f08947 */ /* 0x008fea000383ffff */
[----:B------:R-:W-:Y:S05]  /*ac20*/  BRA `(.L_x_24) ;  /* 0xffffff7400e07947 */ /* 0x000fea000383ffff */
.L_x_32:
[----:B------:R-:W-:Y:S07]  /*ac30*/  MOV R0, UR11 ;  /* 0x0000000b00007c02 */ /* 0x000fee0008000f00 */
.L_x_167:
[----:B--2---:R2:W3:Y:S02]  /*ac40*/  SYNCS.PHASECHK.TRANS64.TRYWAIT P0, [R0+URZ+0x1a0], R5 ;  /* 0x0001a005000075a7 */ /* 0x0044e400080011ff */
[----:B---3--:R-:W-:Y:S05]  /*ac50*/  @!P0 NANOSLEEP.SYNCS 0x989680 ;  /* 0x009896800000895d */ /* 0x008fea0003900000 */
[----:B------:R-:W3:Y:S02]  /*ac60*/  @!P0 SYNCS.PHASECHK.TRANS64 P0, [R0+URZ+0x1a0], R5 ;  /* 0x0001a005000085a7 */ /* 0x000ee400080010ff */
[----:B---3--:R-:W-:Y:S05]  /*ac70*/  @!P0 BRA `(.L_x_167) ;  /* 0xfffffffc00f08947 */ /* 0x008fea000383ffff */
[----:B------:R-:W-:Y:S05]  /*ac80*/  BRA `(.L_x_31) ;  /* 0xffffff7c00087947 */ /* 0x000fea000383ffff */
.L_x_37:
[----:B------:R-:W-:-:S07]  /*ac90*/  MOV R0, UR29 ;  /* 0x0000001d00007c02 */ /* 0x000fce0008000f00 */
.L_x_168:
[----:B--2---:R2:W3:Y:S02]  /*aca0*/  SYNCS.PHASECHK.TRANS64.TRYWAIT P0, [R0+URZ+0x370], R3 ;  /* 0x00037003000075a7 */ /* 0x0044e400080011ff */
[----:B---3--:R-:W-:Y:S05]  /*acb0*/  @!P0 NANOSLEEP.SYNCS 0x989680 ;  /* 0x009896800000895d */ /* 0x008fea0003900000 */
[----:B------:R-:W3:Y:S02]  /*acc0*/  @!P0 SYNCS.PHASECHK.TRANS64 P0, [R0+URZ+0x370], R3 ;  /* 0x00037003000085a7 */ /* 0x000ee400080010ff */
[----:B---3--:R-:W-:Y:S05]  /*acd0*/  @!P0 BRA `(.L_x_168) ;  /* 0xfffffffc00f08947 */ /* 0x008fea000383ffff */
[----:B------:R-:W-:Y:S05]  /*ace0*/  BRA `(.L_x_169) ;  /* 0xffffff7c00d07947 */ /* 0x000fea000383ffff */
.L_x_41:
[----:B------:R-:W-:-:S07]  /*acf0*/  MOV R0, UR4 ;  /* 0x0000000400007c02 */ /* 0x000fce0008000f00 */
.L_x_170:
[----:B--2---:R2:W3:Y:S02]  /*ad00*/  SYNCS.PHASECHK.TRANS64.TRYWAIT P0, [R0+URZ], R3 ;  /* 0x00000003000075a7 */ /* 0x0044e400080011ff */
[----:B---3--:R-:W-:Y:S05]  /*ad10*/  @!P0 NANOSLEEP.SYNCS 0x989680 ;  /* 0x009896800000895d */ /* 0x008fea0003900000 */
[----:B------:R-:W3:Y:S02]  /*ad20*/  @!P0 SYNCS.PHASECHK.TRANS64 P0, [R0+URZ], R3 ;  /* 0x00000003000085a7 */ /* 0x000ee400080010ff */
[----:B---3--:R-:W-:Y:S05]  /*ad30*/  @!P0 BRA `(.L_x_170) ;  /* 0xfffffffc00f08947 */ /* 0x008fea000383ffff */
[----:B------:R-:W-:Y:S05]  /*ad40*/  BRA `(.L_x_171) ;  /* 0xffffff8400647947 */ /* 0x000fea000383ffff */
.L_x_42:
[----:B------:R-:W-:-:S07]  /*ad50*/  MOV R0, UR5 ;  /* 0x0000000500007c02 */ /* 0x000fce0008000f00 */
.L_x_172:
[----:B--2---:R2:W3:Y:S02]  /*ad60*/  SYNCS.PHASECHK.TRANS64.TRYWAIT P0, [R0+URZ], R3 ;  /* 0x00000003000075a7 */ /* 0x0044e400080011ff */
[----:B---3--:R-:W-:Y:S05]  /*ad70*/  @!P0 NANOSLEEP.SYNCS 0x989680 ;  /* 0x009896800000895d */ /* 0x008fea0003900000 */
[----:B------:R-:W3:Y:S02]  /*ad80*/  @!P0 SYNCS.PHASECHK.TRANS64 P0, [R0+URZ], R3 ;  /* 0x00000003000085a7 */ /* 0x000ee400080010ff */
[----:B---3--:R-:W-:Y:S05]  /*ad90*/  @!P0 BRA `(.L_x_172) ;  /* 0xfffffffc00f08947 */ /* 0x008fea000383ffff */
[----:B------:R-:W-:Y:S05]  /*ada0*/  BRA `(.L_x_173) ;  /* 0xffffff8400747947 */ /* 0x000fea000383ffff */
.L_x_43:
[----:B------:R-:W-:-:S07]  /*adb0*/  MOV R0, UR5 ;  /* 0x0000000500007c02 */ /* 0x000fce0008000f00 */
.L_x_174:
[----:B--2---:R2:W3:Y:S02]  /*adc0*/  SYNCS.PHASECHK.TRANS64.TRYWAIT P0, [R0+URZ], R3 ;  /* 0x00000003000075a7 */ /* 0x0044e400080011ff */
[----:B---3--:R-:W-:Y:S05]  /*add0*/  @!P0 NANOSLEEP.SYNCS 0x989680 ;  /* 0x009896800000895d */ /* 0x008fea0003900000 */
[----:B------:R-:W3:Y:S02]  /*ade0*/  @!P0 SYNCS.PHASECHK.TRANS64 P0, [R0+URZ], R3 ;  /* 0x00000003000085a7 */ /* 0x000ee400080010ff */
[----:B---3--:R-:W-:Y:S05]  /*adf0*/  @!P0 BRA `(.L_x_174) ;  /* 0xfffffffc00f08947 */ /* 0x008fea000383ffff */
[----:B------:R-:W-:Y:S05]  /*ae00*/  BRA `(.L_x_175) ;  /* 0xffffff8400847947 */ /* 0x000fea000383ffff */
.L_x_44:
[----:B------:R-:W-:-:S07]  /*ae10*/  MOV R0, UR5 ;  /* 0x0000000500007c02 */ /* 0x000fce0008000f00 */
.L_x_176:
[----:B--2---:R2:W3:Y:S02]  /*ae20*/  SYNCS.PHASECHK.TRANS64.TRYWAIT P0, [R0+URZ], R3 ;  /* 0x00000003000075a7 */ /* 0x0044e400080011ff */
[----:B---3--:R-:W-:Y:S05]  /*ae30*/  @!P0 NANOSLEEP.SYNCS 0x989680 ;  /* 0x009896800000895d */ /* 0x008fea0003900000 */
[----:B------:R-:W3:Y:S02]  /*ae40*/  @!P0 SYNCS.PHASECHK.TRANS64 P0, [R0+URZ], R3 ;  /* 0x00000003000085a7 */ /* 0x000ee400080010ff */
[----:B---3--:R-:W-:Y:S05]  /*ae50*/  @!P0 BRA `(.L_x_176) ;  /* 0xfffffffc00f08947 */ /* 0x008fea000383ffff */
[----:B------:R-:W-:Y:S05]  /*ae60*/  BRA `(.L_x_177) ;  /* 0xffffff8400947947 */ /* 0x000fea000383ffff */
.L_x_45:
[----:B------:R-:W-:-:S07]  /*ae70*/  MOV R0, UR5 ;  /* 0x0000000500007c02 */ /* 0x000fce0008000f00 */
.L_x_178:
[----:B--2---:R2:W3:Y:S02]  /*ae80*/  SYNCS.PHASECHK.TRANS64.TRYWAIT P0, [R0+URZ], R3 ;  /* 0x00000003000075a7 */ /* 0x0044e400080011ff */
[----:B---3--:R-:W-:Y:S05]  /*ae90*/  @!P0 NANOSLEEP.SYNCS 0x989680 ;  /* 0x009896800000895d */ /* 0x008fea0003900000 */
[----:B------:R-:W3:Y:S02]  /*aea0*/  @!P0 SYNCS.PHASECHK.TRANS64 P0, [R0+URZ], R3 ;  /* 0x00000003000085a7 */ /* 0x000ee400080010ff */
[----:B---3--:R-:W-:Y:S05]  /*aeb0*/  @!P0 BRA `(.L_x_178) ;  /* 0xfffffffc00f08947 */ /* 0x008fea000383ffff */
[----:B------:R-:W-:Y:S05]  /*aec0*/  BRA `(.L_x_179) ;  /* 0xffffff8400a47947 */ /* 0x000fea000383ffff */
.L_x_46:
[----:B------:R-:W-:-:S07]  /*aed0*/  MOV R0, UR5 ;  /* 0x0000000500007c02 */ /* 0x000fce0008000f00 */
.L_x_180:
[----:B--2---:R2:W3:Y:S02]  /*aee0*/  SYNCS.PHASECHK.TRANS64.TRYWAIT P0, [R0+URZ], R3 ;  /* 0x00000003000075a7 */ /* 0x0044e400080011ff */
[----:B---3--:R-:W-:Y:S05]  /*aef0*/  @!P0 NANOSLEEP.SYNCS 0x989680 ;  /* 0x009896800000895d */ /* 0x008fea0003900000 */
[----:B------:R-:W3:Y:S02]  /*af00*/  @!P0 SYNCS.PHASECHK.TRANS64 P0, [R0+URZ], R3 ;  /* 0x00000003000085a7 */ /* 0x000ee400080010ff */
[----:B---3--:R-:W-:Y:S05]  /*af10*/  @!P0 BRA `(.L_x_180) ;  /* 0xfffffffc00f08947 */ /* 0x008fea000383ffff */
[----:B------:R-:W-:Y:S05]  /*af20*/  BRA `(.L_x_181) ;  /* 0xffffff8400b47947 */ /* 0x000fea000383ffff */
.L_x_47:
[----:B------:R-:W-:-:S07]  /*af30*/  MOV R0, UR5 ;  /* 0x0000000500007c02 */ /* 0x000fce0008000f00 */
.L_x_182:
[----:B--2---:R2:W3:Y:S02]  /*af40*/  SYNCS.PHASECHK.TRANS64.TRYWAIT P0, [R0+URZ], R3 ;  /* 0x00000003000075a7 */ /* 0x0044e400080011ff */
[----:B---3--:R-:W-:Y:S05]  /*af50*/  @!P0 NANOSLEEP.SYNCS 0x989680 ;  /* 0x009896800000895d */ /* 0x008fea0003900000 */
[----:B------:R-:W3:Y:S02]  /*af60*/  @!P0 SYNCS.PHASECHK.TRANS64 P0, [R0+URZ], R3 ;  /* 0x00000003000085a7 */ /* 0x000ee400080010ff */
[----:B---3--:R-:W-:Y:S05]  /*af70*/  @!P0 BRA `(.L_x_182) ;  /* 0xfffffffc00f08947 */ /* 0x008fea000383ffff */
[----:B------:R-:W-:Y:S05]  /*af80*/  BRA `(.L_x_183) ;  /* 0xffffff8400c47947 */ /* 0x000fea000383ffff */
.L_x_48:
[----:B------:R-:W-:-:S07]  /*af90*/  MOV R0, UR5 ;  /* 0x0000000500007c02 */ /* 0x000fce0008000f00 */
.L_x_184:
[----:B--2---:R2:W3:Y:S02]  /*afa0*/  SYNCS.PHASECHK.TRANS64.TRYWAIT P0, [R0+URZ], R3 ;  /* 0x00000003000075a7 */ /* 0x0044e400080011ff */
[----:B---3--:R-:W-:Y:S05]  /*afb0*/  @!P0 NANOSLEEP.SYNCS 0x989680 ;  /* 0x009896800000895d */ /* 0x008fea0003900000 */
[----:B------:R-:W3:Y:S02]  /*afc0*/  @!P0 SYNCS.PHASECHK.TRANS64 P0, [R0+URZ], R3 ;  /* 0x00000003000085a7 */ /* 0x000ee400080010ff */
[----:B---3--:R-:W-:Y:S05]  /*afd0*/  @!P0 BRA `(.L_x_184) ;  /* 0xfffffffc00f08947 */ /* 0x008fea000383ffff */
[----:B------:R-:W-:Y:S05]  /*afe0*/  BRA `(.L_x_185) ;  /* 0xffffff8400d47947 */ /* 0x000fea000383ffff */
.L_x_49:
[----:B------:R-:W-:-:S07]  /*aff0*/  MOV R0, UR5 ;  /* 0x0000000500007c02 */ /* 0x000fce0008000f00 */
.L_x_186:
[----:B--2---:R2:W3:Y:S02]  /*b000*/  SYNCS.PHASECHK.TRANS64.TRYWAIT P0, [R0+URZ], R3 ;  /* 0x00000003000075a7 */ /* 0x0044e400080011ff */
[----:B---3--:R-:W-:Y:S05]  /*b010*/  @!P0 NANOSLEEP.SYNCS 0x989680 ;  /* 0x009896800000895d */ /* 0x008fea0003900000 */
[----:B------:R-:W3:Y:S02]  /*b020*/  @!P0 SYNCS.PHASECHK.TRANS64 P0, [R0+URZ], R3 ;  /* 0x00000003000085a7 */ /* 0x000ee400080010ff */
[----:B---3--:R-:W-:Y:S05]  /*b030*/  @!P0 BRA `(.L_x_186) ;  /* 0xfffffffc00f08947 */ /* 0x008fea000383ffff */
[----:B------:R-:W-:Y:S05]  /*b040*/  BRA `(.L_x_187) ;  /* 0xffffff8400e47947 */ /* 0x000fea000383ffff */
.L_x_50:
[----:B------:R-:W-:-:S07]  /*b050*/  MOV R0, UR5 ;  /* 0x0000000500007c02 */ /* 0x000fce0008000f00 */
.L_x_188:
[----:B--2---:R2:W3:Y:S02]  /*b060*/  SYNCS.PHASECHK.TRANS64.TRYWAIT P0, [R0+URZ], R3 ;  /* 0x00000003000075a7 */ /* 0x0044e400080011ff */
[----:B---3--:R-:W-:Y:S05]  /*b070*/  @!P0 NANOSLEEP.SYNCS 0x989680 ;  /* 0x009896800000895d */ /* 0x008fea0003900000 */
[----:B------:R-:W3:Y:S02]  /*b080*/  @!P0 SYNCS.PHASECHK.TRANS64 P0, [R0+URZ], R3 ;  /* 0x00000003000085a7 */ /* 0x000ee400080010ff */
[----:B---3--:R-:W-:Y:S05]  /*b090*/  @!P0 BRA `(.L_x_188) ;  /* 0xfffffffc00f08947 */ /* 0x008fea000383ffff */
[----:B------:R-:W-:Y:S05]  /*b0a0*/  BRA `(.L_x_189) ;  /* 0xffffff8400f47947 */ /* 0x000fea000383ffff */
.L_x_51:
[----:B------:R-:W-:-:S07]  /*b0b0*/  MOV R0, UR5 ;  /* 0x0000000500007c02 */ /* 0x000fce0008000f00 */
.L_x_190:
[----:B--2---:R2:W3:Y:S02]  /*b0c0*/  SYNCS.PHASECHK.TRANS64.TRYWAIT P0, [R0+URZ], R3 ;  /* 0x00000003000075a7 */ /* 0x0044e400080011ff */
[----:B---3--:R-:W-:Y:S05]  /*b0d0*/  @!P0 NANOSLEEP.SYNCS 0x989680 ;  /* 0x009896800000895d */ /* 0x008fea0003900000 */
[----:B------:R-:W3:Y:S02]  /*b0e0*/  @!P0 SYNCS.PHASECHK.TRANS64 P0, [R0+URZ], R3 ;  /* 0x00000003000085a7 */ /* 0x000ee400080010ff */
[----:B---3--:R-:W-:Y:S05]  /*b0f0*/  @!P0 BRA `(.L_x_190) ;  /* 0xfffffffc00f08947 */ /* 0x008fea000383ffff */
[----:B------:R-:W-:Y:S05]  /*b100*/  BRA `(.L_x_191) ;  /* 0xffffff8800047947 */ /* 0x000fea000383ffff */
.L_x_52:
[----:B------:R-:W-:-:S07]  /*b110*/  MOV R0, UR5 ;  /* 0x0000000500007c02 */ /* 0x000fce0008000f00 */
.L_x_192:
[----:B--2---:R2:W3:Y:S02]  /*b120*/  SYNCS.PHASECHK.TRANS64.TRYWAIT P0, [R0+URZ], R3 ;  /* 0x00000003000075a7 */ /* 0x0044e400080011ff */
[----:B---3--:R-:W-:Y:S05]  /*b130*/  @!P0 NANOSLEEP.SYNCS 0x989680 ;  /* 0x009896800000895d */ /* 0x008fea0003900000 */
[----:B------:R-:W3:Y:S02]  /*b140*/  @!P0 SYNCS.PHASECHK.TRANS64 P0, [R0+URZ], R3 ;  /* 0x00000003000085a7 */ /* 0x000ee400080010ff */
[----:B---3--:R-:W-:Y:S05]  /*b150*/  @!P0 BRA `(.L_x_192) ;  /* 0xfffffffc00f08947 */ /* 0x008fea000383ffff */
[----:B------:R-:W-:Y:S05]  /*b160*/  BRA `(.L_x_193) ;  /* 0xffffff8800147947 */ /* 0x000fea000383ffff */
.L_x_53:
[----:B------:R-:W-:-:S07]  /*b170*/  MOV R0, UR5 ;  /* 0x0000000500007c02 */ /* 0x000fce0008000f00 */
.L_x_194:
[----:B--2---:R2:W3:Y:S02]  /*b180*/  SYNCS.PHASECHK.TRANS64.TRYWAIT P0, [R0+URZ], R3 ;  /* 0x00000003000075a7 */ /* 0x0044e400080011ff */
[----:B---3--:R-:W-:Y:S05]  /*b190*/  @!P0 NANOSLEEP.SYNCS 0x989680 ;  /* 0x009896800000895d */ /* 0x008fea0003900000 */
[----:B------:R-:W3:Y:S02]  /*b1a0*/  @!P0 SYNCS.PHASECHK.TRANS64 P0, [R0+URZ], R3 ;  /* 0x00000003000085a7 */ /* 0x000ee400080010ff */
[----:B---3--:R-:W-:Y:S05]  /*b1b0*/  @!P0 BRA `(.L_x_194) ;  /* 0xfffffffc00f08947 */ /* 0x008fea000383ffff */
[----:B------:R-:W-:Y:S05]  /*b1c0*/  BRA `(.L_x_195) ;  /* 0xffffff8800247947 */ /* 0x000fea000383ffff */
.L_x_54:
[----:B------:R-:W-:-:S07]  /*b1d0*/  MOV R0, UR5 ;  /* 0x0000000500007c02 */ /* 0x000fce0008000f00 */
.L_x_196:
[----:B--2---:R2:W3:Y:S02]  /*b1e0*/  SYNCS.PHASECHK.TRANS64.TRYWAIT P0, [R0+URZ], R3 ;  /* 0x00000003000075a7 */ /* 0x0044e400080011ff */
[----:B---3--:R-:W-:Y:S05]  /*b1f0*/  @!P0 NANOSLEEP.SYNCS 0x989680 ;  /* 0x009896800000895d */ /* 0x008fea0003900000 */
[----:B------:R-:W3:Y:S02]  /*b200*/  @!P0 SYNCS.PHASECHK.TRANS64 P0, [R0+URZ], R3 ;  /* 0x00000003000085a7 */ /* 0x000ee400080010ff */
[----:B---3--:R-:W-:Y:S05]  /*b210*/  @!P0 BRA `(.L_x_196) ;  /* 0xfffffffc00f08947 */ /* 0x008fea000383ffff */
[----:B------:R-:W-:Y:S05]  /*b220*/  BRA `(.L_x_197) ;  /* 0xffffff8800347947 */ /* 0x000fea000383ffff */
.L_x_55:
[----:B------:R-:W-:-:S07]  /*b230*/  MOV R0, UR5 ;  /* 0x0000000500007c02 */ /* 0x000fce0008000f00 */
.L_x_198:
[----:B--2---:R2:W3:Y:S02]  /*b240*/  SYNCS.PHASECHK.TRANS64.TRYWAIT P0, [R0+URZ], R3 ;  /* 0x00000003000075a7 */ /* 0x0044e400080011ff */
[----:B---3--:R-:W-:Y:S05]  /*b250*/  @!P0 NANOSLEEP.SYNCS 0x989680 ;  /* 0x009896800000895d */ /* 0x008fea0003900000 */
[----:B------:R-:W3:Y:S02]  /*b260*/  @!P0 SYNCS.PHASECHK.TRANS64 P0, [R0+URZ], R3 ;  /* 0x00000003000085a7 */ /* 0x000ee400080010ff */
[----:B---3--:R-:W-:Y:S05]  /*b270*/  @!P0 BRA `(.L_x_198) ;  /* 0xfffffffc00f08947 */ /* 0x008fea000383ffff */
[----:B------:R-:W-:Y:S05]  /*b280*/  BRA `(.L_x_199) ;  /* 0xffffff8800447947 */ /* 0x000fea000383ffff */
.L_x_56:
[----:B------:R-:W-:-:S07]  /*b290*/  MOV R0, UR5 ;  /* 0x0000000500007c02 */ /* 0x000fce0008000f00 */
.L_x_200:
[----:B--2---:R2:W3:Y:S02]  /*b2a0*/  SYNCS.PHASECHK.TRANS64.TRYWAIT P0, [R0+URZ], R3 ;  /* 0x00000003000075a7 */ /* 0x0044e400080011ff */
[----:B---3--:R-:W-:Y:S05]  /*b2b0*/  @!P0 NANOSLEEP.SYNCS 0x989680 ;  /* 0x009896800000895d */ /* 0x008fea0003900000 */
[----:B------:R-:W3:Y:S02]  /*b2c0*/  @!P0 SYNCS.PHASECHK.TRANS64 P0, [R0+URZ], R3 ;  /* 0x00000003000085a7 */ /* 0x000ee400080010ff */
[----:B---3--:R-:W-:Y:S05]  /*b2d0*/  @!P0 BRA `(.L_x_200) ;  /* 0xfffffffc00f08947 */ /* 0x008fea000383ffff */
[----:B------:R-:W-:Y:S05]  /*b2e0*/  BRA `(.L_x_201) ;  /* 0xffffff8800547947 */ /* 0x000fea000383ffff */
.L_x_57:
[----:B------:R-:W-:-:S07]  /*b2f0*/  MOV R0, UR5 ;  /* 0x0000000500007c02 */ /* 0x000fce0008000f00 */
.L_x_202:
[----:B--2---:R2:W3:Y:S02]  /*b300*/  SYNCS.PHASECHK.TRANS64.TRYWAIT P0, [R0+URZ], R3 ;  /* 0x00000003000075a7 */ /* 0x0044e400080011ff */
[----:B---3--:R-:W-:Y:S05]  /*b310*/  @!P0 NANOSLEEP.SYNCS 0x989680 ;  /* 0x009896800000895d */ /* 0x008fea0003900000 */
[----:B------:R-:W3:Y:S02]  /*b320*/  @!P0 SYNCS.PHASECHK.TRANS64 P0, [R0+URZ], R3 ;  /* 0x00000003000085a7 */ /* 0x000ee400080010ff */
[----:B---3--:R-:W-:Y:S05]  /*b330*/  @!P0 BRA `(.L_x_202) ;  /* 0xfffffffc00f08947 */ /* 0x008fea000383ffff */
[----:B------:R-:W-:Y:S05]  /*b340*/  BRA `(.L_x_203) ;  /* 0xffffff8800647947 */ /* 0x000fea000383ffff */
.L_x_58:
[----:B------:R-:W-:-:S07]  /*b350*/  MOV R0, UR5 ;  /* 0x0000000500007c02 */ /* 0x000fce0008000f00 */
.L_x_204:
[----:B--2---:R2:W3:Y:S02]  /*b360*/  SYNCS.PHASECHK.TRANS64.TRYWAIT P0, [R0+URZ], R3 ;  /* 0x00000003000075a7 */ /* 0x0044e400080011ff */
[----:B---3--:R-:W-:Y:S05]  /*b370*/  @!P0 NANOSLEEP.SYNCS 0x989680 ;  /* 0x009896800000895d */ /* 0x008fea0003900000 */
[----:B------:R-:W3:Y:S02]  /*b380*/  @!P0 SYNCS.PHASECHK.TRANS64 P0, [R0+URZ], R3 ;  /* 0x00000003000085a7 */ /* 0x000ee400080010ff */
[----:B---3--:R-:W-:Y:S05]  /*b390*/  @!P0 BRA `(.L_x_204) ;  /* 0xfffffffc00f08947 */ /* 0x008fea000383ffff */
[----:B------:R-:W-:Y:S05]  /*b3a0*/  BRA `(.L_x_205) ;  /* 0xffffff8800747947 */ /* 0x000fea000383ffff */
.L_x_59:
[----:B------:R-:W-:-:S07]  /*b3b0*/  MOV R0, UR5 ;  /* 0x0000000500007c02 */ /* 0x000fce0008000f00 */
.L_x_206:
[----:B--2---:R2:W3:Y:S02]  /*b3c0*/  SYNCS.PHASECHK.TRANS64.TRYWAIT P0, [R0+URZ], R3 ;  /* 0x00000003000075a7 */ /* 0x0044e400080011ff */
[----:B---3--:R-:W-:Y:S05]  /*b3d0*/  @!P0 NANOSLEEP.SYNCS 0x989680 ;  /* 0x009896800000895d */ /* 0x008fea0003900000 */
[----:B------:R-:W3:Y:S02]  /*b3e0*/  @!P0 SYNCS.PHASECHK.TRANS64 P0, [R0+URZ], R3 ;  /* 0x00000003000085a7 */ /* 0x000ee400080010ff */
[----:B---3--:R-:W-:Y:S05]  /*b3f0*/  @!P0 BRA `(.L_x_206) ;  /* 0xfffffffc00f08947 */ /* 0x008fea000383ffff */
[----:B------:R-:W-:Y:S05]  /*b400*/  BRA `(.L_x_207) ;  /* 0xffffff8800847947 */ /* 0x000fea000383ffff */
.L_x_60:
[----:B------:R-:W-:-:S07]  /*b410*/  MOV R0, UR5 ;  /* 0x0000000500007c02 */ /* 0x000fce0008000f00 */
.L_x_208:
[----:B--2---:R2:W3:Y:S02]  /*b420*/  SYNCS.PHASECHK.TRANS64.TRYWAIT P0, [R0+URZ], R3 ;  /* 0x00000003000075a7 */ /* 0x0044e400080011ff */
[----:B---3--:R-:W-:Y:S05]  /*b430*/  @!P0 NANOSLEEP.SYNCS 0x989680 ;  /* 0x009896800000895d */ /* 0x008fea0003900000 */
[----:B------:R-:W3:Y:S02]  /*b440*/  @!P0 SYNCS.PHASECHK.TRANS64 P0, [R0+URZ], R3 ;  /* 0x00000003000085a7 */ /* 0x000ee400080010ff */
[----:B---3--:R-:W-:Y:S05]  /*b450*/  @!P0 BRA `(.L_x_208) ;  /* 0xfffffffc00f08947 */ /* 0x008fea000383ffff */
[----:B------:R-:W-:Y:S05]  /*b460*/  BRA `(.L_x_209) ;  /* 0xffffff8800947947 */ /* 0x000fea000383ffff */
.L_x_61:
[----:B------:R-:W-:-:S07]  /*b470*/  MOV R0, UR5 ;  /* 0x0000000500007c02 */ /* 0x000fce0008000f00 */
.L_x_210:
[----:B--2---:R2:W3:Y:S02]  /*b480*/  SYNCS.PHASECHK.TRANS64.TRYWAIT P0, [R0+URZ], R3 ;  /* 0x00000003000075a7 */ /* 0x0044e400080011ff */
[----:B---3--:R-:W-:Y:S05]  /*b490*/  @!P0 NANOSLEEP.SYNCS 0x989680 ;  /* 0x009896800000895d */ /* 0x008fea0003900000 */
[----:B------:R-:W3:Y:S02]  /*b4a0*/  @!P0 SYNCS.PHASECHK.TRANS64 P0, [R0+URZ], R3 ;  /* 0x00000003000085a7 */ /* 0x000ee400080010ff */
[----:B---3--:R-:W-:Y:S05]  /*b4b0*/  @!P0 BRA `(.L_x_210) ;  /* 0xfffffffc00f08947 */ /* 0x008fea000383ffff */
[----:B------:R-:W-:Y:S05]  /*b4c0*/  BRA `(.L_x_211) ;  /* 0xffffff8800a47947 */ /* 0x000fea000383ffff */
.L_x_62:
[----:B------:R-:W-:-:S07]  /*b4d0*/  MOV R0, UR5 ;  /* 0x0000000500007c02 */ /* 0x000fce0008000f00 */
.L_x_212:
[----:B--2---:R2:W3:Y:S02]  /*b4e0*/  SYNCS.PHASECHK.TRANS64.TRYWAIT P0, [R0+URZ], R3 ;  /* 0x00000003000075a7 */ /* 0x0044e400080011ff */
[----:B---3--:R-:W-:Y:S05]  /*b4f0*/  @!P0 NANOSLEEP.SYNCS 0x989680 ;  /* 0x009896800000895d */ /* 0x008fea0003900000 */
[----:B------:R-:W3:Y:S02]  /*b500*/  @!P0 SYNCS.PHASECHK.TRANS64 P0, [R0+URZ], R3 ;  /* 0x00000003000085a7 */ /* 0x000ee400080010ff */
[----:B---3--:R-:W-:Y:S05]  /*b510*/  @!P0 BRA `(.L_x_212) ;  /* 0xfffffffc00f08947 */ /* 0x008fea000383ffff */
[----:B------:R-:W-:Y:S05]  /*b520*/  BRA `(.L_x_213) ;  /* 0xffffff8800b47947 */ /* 0x000fea000383ffff */
.L_x_63:
[----:B------:R-:W-:-:S07]  /*b530*/  MOV R0, UR5 ;  /* 0x0000000500007c02 */ /* 0x000fce0008000f00 */
.L_x_214:
[----:B--2---:R2:W3:Y:S02]  /*b540*/  SYNCS.PHASECHK.TRANS64.TRYWAIT P0, [R0+URZ], R3 ;  /* 0x00000003000075a7 */ /* 0x0044e400080011ff */
[----:B---3--:R-:W-:Y:S05]  /*b550*/  @!P0 NANOSLEEP.SYNCS 0x989680 ;  /* 0x009896800000895d */ /* 0x008fea0003900000 */
[----:B------:R-:W3:Y:S02]  /*b560*/  @!P0 SYNCS.PHASECHK.TRANS64 P0, [R0+URZ], R3 ;  /* 0x00000003000085a7 */ /* 0x000ee400080010ff */
[----:B---3--:R-:W-:Y:S05]  /*b570*/  @!P0 BRA `(.L_x_214) ;  /* 0xfffffffc00f08947 */ /* 0x008fea000383ffff */
[----:B------:R-:W-:Y:S05]  /*b580*/  BRA `(.L_x_215) ;  /* 0xffffff8800c47947 */ /* 0x000fea000383ffff */
.L_x_64:
[----:B------:R-:W-:-:S07]  /*b590*/  MOV R0, UR5 ;  /* 0x0000000500007c02 */ /* 0x000fce0008000f00 */
.L_x_216:
[----:B--2---:R2:W3:Y:S02]  /*b5a0*/  SYNCS.PHASECHK.TRANS64.TRYWAIT P0, [R0+URZ], R3 ;  /* 0x00000003000075a7 */ /* 0x0044e400080011ff */
[----:B---3--:R-:W-:Y:S05]  /*b5b0*/  @!P0 NANOSLEEP.SYNCS 0x989680 ;  /* 0x009896800000895d */ /* 0x008fea0003900000 */
[----:B------:R-:W3:Y:S02]  /*b5c0*/  @!P0 SYNCS.PHASECHK.TRANS64 P0, [R0+URZ], R3 ;  /* 0x00000003000085a7 */ /* 0x000ee400080010ff */
[----:B---3--:R-:W-:Y:S05]  /*b5d0*/  @!P0 BRA `(.L_x_216) ;  /* 0xfffffffc00f08947 */ /* 0x008fea000383ffff */
[----:B------:R-:W-:Y:S05]  /*b5e0*/  BRA `(.L_x_217) ;  /* 0xffffff8800d47947 */ /* 0x000fea000383ffff */
.L_x_65:
[----:B------:R-:W-:-:S07]  /*b5f0*/  MOV R0, UR5 ;  /* 0x0000000500007c02 */ /* 0x000fce0008000f00 */
.L_x_218:
[----:B--2---:R2:W3:Y:S02]  /*b600*/  SYNCS.PHASECHK.TRANS64.TRYWAIT P0, [R0+URZ], R3 ;  /* 0x00000003000075a7 */ /* 0x0044e400080011ff */
[----:B---3--:R-:W-:Y:S05]  /*b610*/  @!P0 NANOSLEEP.SYNCS 0x989680 ;  /* 0x009896800000895d */ /* 0x008fea0003900000 */
[----:B------:R-:W3:Y:S02]  /*b620*/  @!P0 SYNCS.PHASECHK.TRANS64 P0, [R0+URZ], R3 ;  /* 0x00000003000085a7 */ /* 0x000ee400080010ff */
[----:B---3--:R-:W-:Y:S05]  /*b630*/  @!P0 BRA `(.L_x_218) ;  /* 0xfffffffc00f08947 */ /* 0x008fea000383ffff */
[----:B------:R-:W-:Y:S05]  /*b640*/  BRA `(.L_x_219) ;  /* 0xffffff8800e47947 */ /* 0x000fea000383ffff */
.L_x_66:
[----:B------:R-:W-:-:S07]  /*b650*/  MOV R0, UR5 ;  /* 0x0000000500007c02 */ /* 0x000fce0008000f00 */
.L_x_220:
[----:B--2---:R2:W3:Y:S02]  /*b660*/  SYNCS.PHASECHK.TRANS64.TRYWAIT P0, [R0+URZ], R3 ;  /* 0x00000003000075a7 */ /* 0x0044e400080011ff */
[----:B---3--:R-:W-:Y:S05]  /*b670*/  @!P0 NANOSLEEP.SYNCS 0x989680 ;  /* 0x009896800000895d */ /* 0x008fea0003900000 */
[----:B------:R-:W3:Y:S02]  /*b680*/  @!P0 SYNCS.PHASECHK.TRANS64 P0, [R0+URZ], R3 ;  /* 0x00000003000085a7 */ /* 0x000ee400080010ff */
[----:B---3--:R-:W-:Y:S05]  /*b690*/  @!P0 BRA `(.L_x_220) ;  /* 0xfffffffc00f08947 */ /* 0x008fea000383ffff */
[----:B------:R-:W-:Y:S05]  /*b6a0*/  BRA `(.L_x_221) ;  /* 0xffffff8800f47947 */ /* 0x000fea000383ffff */
.L_x_67:
[----:B------:R-:W-:-:S07]  /*b6b0*/  MOV R0, UR5 ;  /* 0x0000000500007c02 */ /* 0x000fce0008000f00 */
.L_x_222:
[----:B--2---:R2:W3:Y:S02]  /*b6c0*/  SYNCS.PHASECHK.TRANS64.TRYWAIT P0, [R0+URZ], R3 ;  /* 0x00000003000075a7 */ /* 0x0044e400080011ff */
[----:B---3--:R-:W-:Y:S05]  /*b6d0*/  @!P0 NANOSLEEP.SYNCS 0x989680 ;  /* 0x009896800000895d */ /* 0x008fea0003900000 */
[----:B------:R-:W3:Y:S02]  /*b6e0*/  @!P0 SYNCS.PHASECHK.TRANS64 P0, [R0+URZ], R3 ;  /* 0x00000003000085a7 */ /* 0x000ee400080010ff */
[----:B---3--:R-:W-:Y:S05]  /*b6f0*/  @!P0 BRA `(.L_x_222) ;  /* 0xfffffffc00f08947 */ /* 0x008fea000383ffff */
[----:B------:R-:W-:Y:S05]  /*b700*/  BRA `(.L_x_223) ;  /* 0xffffff8c00047947 */ /* 0x000fea000383ffff */
.L_x_68:
[----:B------:R-:W-:-:S07]  /*b710*/  MOV R0, UR5 ;  /* 0x0000000500007c02 */ /* 0x000fce0008000f00 */
.L_x_224:
[----:B--2---:R2:W3:Y:S02]  /*b720*/  SYNCS.PHASECHK.TRANS64.TRYWAIT P0, [R0+URZ], R3 ;  /* 0x00000003000075a7 */ /* 0x0044e400080011ff */
[----:B---3--:R-:W-:Y:S05]  /*b730*/  @!P0 NANOSLEEP.SYNCS 0x989680 ;  /* 0x009896800000895d */ /* 0x008fea0003900000 */
[----:B------:R-:W3:Y:S02]  /*b740*/  @!P0 SYNCS.PHASECHK.TRANS64 P0, [R0+URZ], R3 ;  /* 0x00000003000085a7 */ /* 0x000ee400080010ff */
[----:B---3--:R-:W-:Y:S05]  /*b750*/  @!P0 BRA `(.L_x_224) ;  /* 0xfffffffc00f08947 */ /* 0x008fea000383ffff */
[----:B------:R-:W-:Y:S05]  /*b760*/  BRA `(.L_x_225) ;  /* 0xffffff8c00147947 */ /* 0x000fea000383ffff */
.L_x_69:
[----:B------:R-:W-:-:S07]  /*b770*/  MOV R0, UR5 ;  /* 0x0000000500007c02 */ /* 0x000fce0008000f00 */
.L_x_226:
[----:B--2---:R2:W3:Y:S02]  /*b780*/  SYNCS.PHASECHK.TRANS64.TRYWAIT P0, [R0+URZ], R3 ;  /* 0x00000003000075a7 */ /* 0x0044e400080011ff */
[----:B---3--:R-:W-:Y:S05]  /*b790*/  @!P0 NANOSLEEP.SYNCS 0x989680 ;  /* 0x009896800000895d */ /* 0x008fea0003900000 */
[----:B------:R-:W3:Y:S02]  /*b7a0*/  @!P0 SYNCS.PHASECHK.TRANS64 P0, [R0+URZ], R3 ;  /* 0x00000003000085a7 */ /* 0x000ee400080010ff */
[----:B---3--:R-:W-:Y:S05]  /*b7b0*/  @!P0 BRA `(.L_x_226) ;  /* 0xfffffffc00f08947 */ /* 0x008fea000383ffff */
[----:B------:R-:W-:Y:S05]  /*b7c0*/  BRA `(.L_x_227) ;  /* 0xffffff8c00247947 */ /* 0x000fea000383ffff */
.L_x_70:
[----:B------:R-:W-:-:S07]  /*b7d0*/  MOV R0, UR5 ;  /* 0x0000000500007c02 */ /* 0x000fce0008000f00 */
.L_x_228:
[----:B--2---:R2:W3:Y:S02]  /*b7e0*/  SYNCS.PHASECHK.TRANS64.TRYWAIT P0, [R0+URZ], R3 ;  /* 0x00000003000075a7 */ /* 0x0044e400080011ff */
[----:B---3--:R-:W-:Y:S05]  /*b7f0*/  @!P0 NANOSLEEP.SYNCS 0x989680 ;  /* 0x009896800000895d */ /* 0x008fea0003900000 */
[----:B------:R-:W3:Y:S02]  /*b800*/  @!P0 SYNCS.PHASECHK.TRANS64 P0, [R0+URZ], R3 ;  /* 0x00000003000085a7 */ /* 0x000ee400080010ff */
[----:B---3--:R-:W-:Y:S05]  /*b810*/  @!P0 BRA `(.L_x_228) ;  /* 0xfffffffc00f08947 */ /* 0x008fea000383ffff */
[----:B------:R-:W-:Y:S05]  /*b820*/  BRA `(.L_x_229) ;  /* 0xffffff8c00347947 */ /* 0x000fea000383ffff */
.L_x_71:
[----:B------:R-:W-:-:S07]  /*b830*/  MOV R0, UR5 ;  /* 0x0000000500007c02 */ /* 0x000fce0008000f00 */
.L_x_230:
[----:B--2---:R2:W3:Y:S02]  /*b840*/  SYNCS.PHASECHK.TRANS64.TRYWAIT P0, [R0+URZ], R3 ;  /* 0x00000003000075a7 */ /* 0x0044e400080011ff */
[----:B---3--:R-:W-:Y:S05]  /*b850*/  @!P0 NANOSLEEP.SYNCS 0x989680 ;  /* 0x009896800000895d */ /* 0x008fea0003900000 */
[----:B------:R-:W3:Y:S02]  /*b860*/  @!P0 SYNCS.PHASECHK.TRANS64 P0, [R0+URZ], R3 ;  /* 0x00000003000085a7 */ /* 0x000ee400080010ff */
[----:B---3--:R-:W-:Y:S05]  /*b870*/  @!P0 BRA `(.L_x_230) ;  /* 0xfffffffc00f08947 */ /* 0x008fea000383ffff */
[----:B------:R-:W-:Y:S05]  /*b880*/  BRA `(.L_x_231) ;  /* 0xffffff8c00447947 */ /* 0x000fea000383ffff */
.L_x_72:
[----:B------:R-:W-:-:S07]  /*b890*/  MOV R0, UR5 ;  /* 0x0000000500007c02 */ /* 0x000fce0008000f00 */
.L_x_232:
[----:B--2---:R2:W3:Y:S02]  /*b8a0*/  SYNCS.PHASECHK.TRANS64.TRYWAIT P0, [R0+URZ], R3 ;  /* 0x00000003000075a7 */ /* 0x0044e400080011ff */
[----:B---3--:R-:W-:Y:S05]  /*b8b0*/  @!P0 NANOSLEEP.SYNCS 0x989680 ;  /* 0x009896800000895d */ /* 0x008fea0003900000 */
[----:B------:R-:W3:Y:S02]  /*b8c0*/  @!P0 SYNCS.PHASECHK.TRANS64 P0, [R0+URZ], R3 ;  /* 0x00000003000085a7 */ /* 0x000ee400080010ff */
[----:B---3--:R-:W-:Y:S05]  /*b8d0*/  @!P0 BRA `(.L_x_232) ;  /* 0xfffffffc00f08947 */ /* 0x008fea000383ffff */
[----:B------:R-:W-:Y:S05]  /*b8e0*/  BRA `(.L_x_233) ;  /* 0xffffff8c00547947 */ /* 0x000fea000383ffff */
.L_x_73:
[----:B------:R-:W-:-:S07]  /*b8f0*/  MOV R0, UR5 ;  /* 0x0000000500007c02 */ /* 0x000fce0008000f00 */
.L_x_234:
[----:B--2---:R2:W3:Y:S02]  /*b900*/  SYNCS.PHASECHK.TRANS64.TRYWAIT P0, [R0+URZ], R3 ;  /* 0x00000003000075a7 */ /* 0x0044e400080011ff */
[----:B---3--:R-:W-:Y:S05]  /*b910*/  @!P0 NANOSLEEP.SYNCS 0x989680 ;  /* 0x009896800000895d */ /* 0x008fea0003900000 */
[----:B------:R-:W3:Y:S02]  /*b920*/  @!P0 SYNCS.PHASECHK.TRANS64 P0, [R0+URZ], R3 ;  /* 0x00000003000085a7 */ /* 0x000ee400080010ff */
[----:B---3--:R-:W-:Y:S05]  /*b930*/  @!P0 BRA `(.L_x_234) ;  /* 0xfffffffc00f08947 */ /* 0x008fea000383ffff */
[----:B------:R-:W-:Y:S05]  /*b940*/  BRA `(.L_x_235) ;  /* 0xffffff8c00647947 */ /* 0x000fea000383ffff */
.L_x_74:
[----:B------:R-:W-:-:S07]  /*b950*/  MOV R0, UR5 ;  /* 0x0000000500007c02 */ /* 0x000fce0008000f00 */
.L_x_236:
[----:B--2---:R2:W3:Y:S02]  /*b960*/  SYNCS.PHASECHK.TRANS64.TRYWAIT P0, [R0+URZ], R3 ;  /* 0x00000003000075a7 */ /* 0x0044e400080011ff */
[----:B---3--:R-:W-:Y:S05]  /*b970*/  @!P0 NANOSLEEP.SYNCS 0x989680 ;  /* 0x009896800000895d */ /* 0x008fea0003900000 */
[----:B------:R-:W3:Y:S02]  /*b980*/  @!P0 SYNCS.PHASECHK.TRANS64 P0, [R0+URZ], R3 ;  /* 0x00000003000085a7 */ /* 0x000ee400080010ff */
[----:B---3--:R-:W-:Y:S05]  /*b990*/  @!P0 BRA `(.L_x_236) ;  /* 0xfffffffc00f08947 */ /* 0x008fea000383ffff */
[----:B------:R-:W-:Y:S05]  /*b9a0*/  BRA `(.L_x_237) ;  /* 0xffffff8c00747947 */ /* 0x000fea000383ffff */
.L_x_75:
[----:B------:R-:W-:-:S07]  /*b9b0*/  MOV R0, UR5 ;  /* 0x0000000500007c02 */ /* 0x000fce0008000f00 */
.L_x_238:
[----:B--2---:R2:W3:Y:S02]  /*b9c0*/  SYNCS.PHASECHK.TRANS64.TRYWAIT P0, [R0+URZ], R3 ;  /* 0x00000003000075a7 */ /* 0x0044e400080011ff */
[----:B---3--:R-:W-:Y:S05]  /*b9d0*/  @!P0 NANOSLEEP.SYNCS 0x989680 ;  /* 0x009896800000895d */ /* 0x008fea0003900000 */
[----:B------:R-:W3:Y:S02]  /*b9e0*/  @!P0 SYNCS.PHASECHK.TRANS64 P0, [R0+URZ], R3 ;  /* 0x00000003000085a7 */ /* 0x000ee400080010ff */
[----:B---3--:R-:W-:Y:S05]  /*b9f0*/  @!P0 BRA `(.L_x_238) ;  /* 0xfffffffc00f08947 */ /* 0x008fea000383ffff */
[----:B------:R-:W-:Y:S05]  /*ba00*/  BRA `(.L_x_239) ;  /* 0xffffff8c00847947 */ /* 0x000fea000383ffff */
.L_x_76:
[----:B------:R-:W-:-:S07]  /*ba10*/  MOV R0, UR5 ;  /* 0x0000000500007c02 */ /* 0x000fce0008000f00 */
.L_x_240:
[----:B--2---:R2:W3:Y:S02]  /*ba20*/  SYNCS.PHASECHK.TRANS64.TRYWAIT P0, [R0+URZ], R3 ;  /* 0x00000003000075a7 */ /* 0x0044e400080011ff */
[----:B---3--:R-:W-:Y:S05]  /*ba30*/  @!P0 NANOSLEEP.SYNCS 0x989680 ;  /* 0x009896800000895d */ /* 0x008fea0003900000 */
[----:B------:R-:W3:Y:S02]  /*ba40*/  @!P0 SYNCS.PHASECHK.TRANS64 P0, [R0+URZ], R3 ;  /* 0x00000003000085a7 */ /* 0x000ee400080010ff */
[----:B---3--:R-:W-:Y:S05]  /*ba50*/  @!P0 BRA `(.L_x_240) ;  /* 0xfffffffc00f08947 */ /* 0x008fea000383ffff */
[----:B------:R-:W-:Y:S05]  /*ba60*/  BRA `(.L_x_241) ;  /* 0xffffff8c00947947 */ /* 0x000fea000383ffff */
.L_x_77:
[----:B------:R-:W-:-:S07]  /*ba70*/  MOV R0, UR5 ;  /* 0x0000000500007c02 */ /* 0x000fce0008000f00 */
.L_x_242:
[----:B--2---:R2:W3:Y:S02]  /*ba80*/  SYNCS.PHASECHK.TRANS64.TRYWAIT P0, [R0+URZ], R3 ;  /* 0x00000003000075a7 */ /* 0x0044e400080011ff */
[----:B---3--:R-:W-:Y:S05]  /*ba90*/  @!P0 NANOSLEEP.SYNCS 0x989680 ;  /* 0x009896800000895d */ /* 0x008fea0003900000 */
[----:B------:R-:W3:Y:S02]  /*baa0*/  @!P0 SYNCS.PHASECHK.TRANS64 P0, [R0+URZ], R3 ;  /* 0x00000003000085a7 */ /* 0x000ee400080010ff */
[----:B---3--:R-:W-:Y:S05]  /*bab0*/  @!P0 BRA `(.L_x_242) ;  /* 0xfffffffc00f08947 */ /* 0x008fea000383ffff */
[----:B------:R-:W-:Y:S05]  /*bac0*/  BRA `(.L_x_243) ;  /* 0xffffff8c00a47947 */ /* 0x000fea000383ffff */
.L_x_78:
[----:B------:R-:W-:-:S07]  /*bad0*/  MOV R0, UR5 ;  /* 0x0000000500007c02 */ /* 0x000fce0008000f00 */
.L_x_244:
[----:B--2---:R2:W3:Y:S02]  /*bae0*/  SYNCS.PHASECHK.TRANS64.TRYWAIT P0, [R0+URZ], R3 ;  /* 0x00000003000075a7 */ /* 0x0044e400080011ff */
[----:B---3--:R-:W-:Y:S05]  /*baf0*/  @!P0 NANOSLEEP.SYNCS 0x989680 ;  /* 0x009896800000895d */ /* 0x008fea0003900000 */
[----:B------:R-:W3:Y:S02]  /*bb00*/  @!P0 SYNCS.PHASECHK.TRANS64 P0, [R0+URZ], R3 ;  /* 0x00000003000085a7 */ /* 0x000ee400080010ff */
[----:B---3--:R-:W-:Y:S05]  /*bb10*/  @!P0 BRA `(.L_x_244) ;  /* 0xfffffffc00f08947 */ /* 0x008fea000383ffff */
[----:B------:R-:W-:Y:S05]  /*bb20*/  BRA `(.L_x_245) ;  /* 0xffffff8c00b47947 */ /* 0x000fea000383ffff */
.L_x_79:
[----:B------:R-:W-:-:S07]  /*bb30*/  MOV R0, UR5 ;  /* 0x0000000500007c02 */ /* 0x000fce0008000f00 */
.L_x_246:
[----:B--2---:R2:W3:Y:S02]  /*bb40*/  SYNCS.PHASECHK.TRANS64.TRYWAIT P0, [R0+URZ], R3 ;  /* 0x00000003000075a7 */ /* 0x0044e400080011ff */
[----:B---3--:R-:W-:Y:S05]  /*bb50*/  @!P0 NANOSLEEP.SYNCS 0x989680 ;  /* 0x009896800000895d */ /* 0x008fea0003900000 */
[----:B------:R-:W3:Y:S02]  /*bb60*/  @!P0 SYNCS.PHASECHK.TRANS64 P0, [R0+URZ], R3 ;  /* 0x00000003000085a7 */ /* 0x000ee400080010ff */
[----:B---3--:R-:W-:Y:S05]  /*bb70*/  @!P0 BRA `(.L_x_246) ;  /* 0xfffffffc00f08947 */ /* 0x008fea000383ffff */
[----:B------:R-:W-:Y:S05]  /*bb80*/  BRA `(.L_x_247) ;  /* 0xffffff8c00c47947 */ /* 0x000fea000383ffff */
.L_x_80:
[----:B------:R-:W-:-:S07]  /*bb90*/  MOV R0, UR5 ;  /* 0x0000000500007c02 */ /* 0x000fce0008000f00 */
.L_x_248:
[----:B--2---:R2:W3:Y:S02]  /*bba0*/  SYNCS.PHASECHK.TRANS64.TRYWAIT P0, [R0+URZ], R3 ;  /* 0x00000003000075a7 */ /* 0x0044e400080011ff */
[----:B---3--:R-:W-:Y:S05]  /*bbb0*/  @!P0 NANOSLEEP.SYNCS 0x989680 ;  /* 0x009896800000895d */ /* 0x008fea0003900000 */
[----:B------:R-:W3:Y:S02]  /*bbc0*/  @!P0 SYNCS.PHASECHK.TRANS64 P0, [R0+URZ], R3 ;  /* 0x00000003000085a7 */ /* 0x000ee400080010ff */
[----:B---3--:R-:W-:Y:S05]  /*bbd0*/  @!P0 BRA `(.L_x_248) ;  /* 0xfffffffc00f08947 */ /* 0x008fea000383ffff */
[----:B------:R-:W-:Y:S05]  /*bbe0*/  BRA `(.L_x_249) ;  /* 0xffffff8c00d47947 */ /* 0x000fea000383ffff */
.L_x_81:
[----:B------:R-:W-:-:S07]  /*bbf0*/  MOV R0, UR5 ;  /* 0x0000000500007c02 */ /* 0x000fce0008000f00 */
.L_x_250:
[----:B--2---:R2:W3:Y:S02]  /*bc00*/  SYNCS.PHASECHK.TRANS64.TRYWAIT P0, [R0+URZ], R3 ;  /* 0x00000003000075a7 */ /* 0x0044e400080011ff */
[----:B---3--:R-:W-:Y:S05]  /*bc10*/  @!P0 NANOSLEEP.SYNCS 0x989680 ;  /* 0x009896800000895d */ /* 0x008fea0003900000 */
[----:B------:R-:W3:Y:S02]  /*bc20*/  @!P0 SYNCS.PHASECHK.TRANS64 P0, [R0+URZ], R3 ;  /* 0x00000003000085a7 */ /* 0x000ee400080010ff */
[----:B---3--:R-:W-:Y:S05]  /*bc30*/  @!P0 BRA `(.L_x_250) ;  /* 0xfffffffc00f08947 */ /* 0x008fea000383ffff */
[----:B------:R-:W-:Y:S05]  /*bc40*/  BRA `(.L_x_251) ;  /* 0xffffff8c00e47947 */ /* 0x000fea000383ffff */
.L_x_82:
[----:B------:R-:W-:-:S07]  /*bc50*/  MOV R0, UR5 ;  /* 0x0000000500007c02 */ /* 0x000fce0008000f00 */
.L_x_252:
[----:B--2---:R2:W3:Y:S02]  /*bc60*/  SYNCS.PHASECHK.TRANS64.TRYWAIT P0, [R0+URZ], R3 ;  /* 0x00000003000075a7 */ /* 0x0044e400080011ff */
[----:B---3--:R-:W-:Y:S05]  /*bc70*/  @!P0 NANOSLEEP.SYNCS 0x989680 ;  /* 0x009896800000895d */ /* 0x008fea0003900000 */
[----:B------:R-:W3:Y:S02]  /*bc80*/  @!P0 SYNCS.PHASECHK.TRANS64 P0, [R0+URZ], R3 ;  /* 0x00000003000085a7 */ /* 0x000ee400080010ff */
[----:B---3--:R-:W-:Y:S05]  /*bc90*/  @!P0 BRA `(.L_x_252) ;  /* 0xfffffffc00f08947 */ /* 0x008fea000383ffff */
[----:B------:R-:W-:Y:S05]  /*bca0*/  BRA `(.L_x_253) ;  /* 0xffffff8c00f47947 */ /* 0x000fea000383ffff */
.L_x_83:
[----:B------:R-:W-:-:S07]  /*bcb0*/  MOV R0, UR5 ;  /* 0x0000000500007c02 */ /* 0x000fce0008000f00 */
.L_x_254:
[----:B--2---:R2:W3:Y:S02]  /*bcc0*/  SYNCS.PHASECHK.TRANS64.TRYWAIT P0, [R0+URZ], R3 ;  /* 0x00000003000075a7 */ /* 0x0044e400080011ff */
[----:B---3--:R-:W-:Y:S05]  /*bcd0*/  @!P0 NANOSLEEP.SYNCS 0x989680 ;  /* 0x009896800000895d */ /* 0x008fea0003900000 */
[----:B------:R-:W3:Y:S02]  /*bce0*/  @!P0 SYNCS.PHASECHK.TRANS64 P0, [R0+URZ], R3 ;  /* 0x00000003000085a7 */ /* 0x000ee400080010ff */
[----:B---3--:R-:W-:Y:S05]  /*bcf0*/  @!P0 BRA `(.L_x_254) ;  /* 0xfffffffc00f08947 */ /* 0x008fea000383ffff */
[----:B------:R-:W-:Y:S05]  /*bd00*/  BRA `(.L_x_255) ;  /* 0xffffff9000047947 */ /* 0x000fea000383ffff */
.L_x_84:
[----:B------:R-:W-:-:S07]  /*bd10*/  MOV R0, UR5 ;  /* 0x0000000500007c02 */ /* 0x000fce0008000f00 */
.L_x_256:
[----:B--2---:R2:W3:Y:S02]  /*bd20*/  SYNCS.PHASECHK.TRANS64.TRYWAIT P0, [R0+URZ], R3 ;  /* 0x00000003000075a7 */ /* 0x0044e400080011ff */
[----:B---3--:R-:W-:Y:S05]  /*bd30*/  @!P0 NANOSLEEP.SYNCS 0x989680 ;  /* 0x009896800000895d */ /* 0x008fea0003900000 */
[----:B------:R-:W3:Y:S02]  /*bd40*/  @!P0 SYNCS.PHASECHK.TRANS64 P0, [R0+URZ], R3 ;  /* 0x00000003000085a7 */ /* 0x000ee400080010ff */
[----:B---3--:R-:W-:Y:S05]  /*bd50*/  @!P0 BRA `(.L_x_256) ;  /* 0xfffffffc00f08947 */ /* 0x008fea000383ffff */
[----:B------:R-:W-:Y:S05]  /*bd60*/  BRA `(.L_x_257) ;  /* 0xffffff9000147947 */ /* 0x000fea000383ffff */
.L_x_85:
[----:B------:R-:W-:-:S07]  /*bd70*/  MOV R0, UR5 ;  /* 0x0000000500007c02 */ /* 0x000fce0008000f00 */
.L_x_258:
[----:B--2---:R2:W3:Y:S02]  /*bd80*/  SYNCS.PHASECHK.TRANS64.TRYWAIT P0, [R0+URZ], R3 ;  /* 0x00000003000075a7 */ /* 0x0044e400080011ff */
[----:B---3--:R-:W-:Y:S05]  /*bd90*/  @!P0 NANOSLEEP.SYNCS 0x989680 ;  /* 0x009896800000895d */ /* 0x008fea0003900000 */
[----:B------:R-:W3:Y:S02]  /*bda0*/  @!P0 SYNCS.PHASECHK.TRANS64 P0, [R0+URZ], R3 ;  /* 0x00000003000085a7 */ /* 0x000ee400080010ff */
[----:B---3--:R-:W-:Y:S05]  /*bdb0*/  @!P0 BRA `(.L_x_258) ;  /* 0xfffffffc00f08947 */ /* 0x008fea000383ffff */
[----:B------:R-:W-:Y:S05]  /*bdc0*/  BRA `(.L_x_259) ;  /* 0xffffff9000247947 */ /* 0x000fea000383ffff */
.L_x_86:
[----:B------:R-:W-:-:S07]  /*bdd0*/  MOV R0, UR5 ;  /* 0x0000000500007c02 */ /* 0x000fce0008000f00 */
.L_x_260:
[----:B--2---:R2:W3:Y:S02]  /*bde0*/  SYNCS.PHASECHK.TRANS64.TRYWAIT P0, [R0+URZ], R3 ;  /* 0x00000003000075a7 */ /* 0x0044e400080011ff */
[----:B---3--:R-:W-:Y:S05]  /*bdf0*/  @!P0 NANOSLEEP.SYNCS 0x989680 ;  /* 0x009896800000895d */ /* 0x008fea0003900000 */
[----:B------:R-:W3:Y:S02]  /*be00*/  @!P0 SYNCS.PHASECHK.TRANS64 P0, [R0+URZ], R3 ;  /* 0x00000003000085a7 */ /* 0x000ee400080010ff */
[----:B---3--:R-:W-:Y:S05]  /*be10*/  @!P0 BRA `(.L_x_260) ;  /* 0xfffffffc00f08947 */ /* 0x008fea000383ffff */
[----:B------:R-:W-:Y:S05]  /*be20*/  BRA `(.L_x_261) ;  /* 0xffffff9000347947 */ /* 0x000fea000383ffff */
.L_x_87:
[----:B------:R-:W-:-:S07]  /*be30*/  MOV R0, UR5 ;  /* 0x0000000500007c02 */ /* 0x000fce0008000f00 */
.L_x_262:
[----:B--2---:R2:W3:Y:S02]  /*be40*/  SYNCS.PHASECHK.TRANS64.TRYWAIT P0, [R0+URZ], R3 ;  /* 0x00000003000075a7 */ /* 0x0044e400080011ff */
[----:B---3--:R-:W-:Y:S05]  /*be50*/  @!P0 NANOSLEEP.SYNCS 0x989680 ;  /* 0x009896800000895d */ /* 0x008fea0003900000 */
[----:B------:R-:W3:Y:S02]  /*be60*/  @!P0 SYNCS.PHASECHK.TRANS64 P0, [R0+URZ], R3 ;  /* 0x00000003000085a7 */ /* 0x000ee400080010ff */
[----:B---3--:R-:W-:Y:S05]  /*be70*/  @!P0 BRA `(.L_x_262) ;  /* 0xfffffffc00f08947 */ /* 0x008fea000383ffff */
[----:B------:R-:W-:Y:S05]  /*be80*/  BRA `(.L_x_263) ;  /* 0xffffff9000447947 */ /* 0x000fea000383ffff */
.L_x_88:
[----:B------:R-:W-:-:S07]  /*be90*/  MOV R0, UR5 ;  /* 0x0000000500007c02 */ /* 0x000fce0008000f00 */
.L_x_264:
[----:B--2---:R2:W3:Y:S02]  /*bea0*/  SYNCS.PHASECHK.TRANS64.TRYWAIT P0, [R0+URZ], R3 ;  /* 0x00000003000075a7 */ /* 0x0044e400080011ff */
[----:B---3--:R-:W-:Y:S05]  /*beb0*/  @!P0 NANOSLEEP.SYNCS 0x989680 ;  /* 0x009896800000895d */ /* 0x008fea0003900000 */
[----:B------:R-:W3:Y:S02]  /*bec0*/  @!P0 SYNCS.PHASECHK.TRANS64 P0, [R0+URZ], R3 ;  /* 0x00000003000085a7 */ /* 0x000ee400080010ff */
[----:B---3--:R-:W-:Y:S05]  /*bed0*/  @!P0 BRA `(.L_x_264) ;  /* 0xfffffffc00f08947 */ /* 0x008fea000383ffff */
[----:B------:R-:W-:Y:S05]  /*bee0*/  BRA `(.L_x_265) ;  /* 0xffffff9000547947 */ /* 0x000fea000383ffff */
.L_x_89:
[----:B------:R-:W-:-:S07]  /*bef0*/  MOV R0, UR5 ;  /* 0x0000000500007c02 */ /* 0x000fce0008000f00 */
.L_x_266:
[----:B--2---:R2:W3:Y:S02]  /*bf00*/  SYNCS.PHASECHK.TRANS64.TRYWAIT P0, [R0+URZ], R3 ;  /* 0x00000003000075a7 */ /* 0x0044e400080011ff */
[----:B---3--:R-:W-:Y:S05]  /*bf10*/  @!P0 NANOSLEEP.SYNCS 0x989680 ;  /* 0x009896800000895d */ /* 0x008fea0003900000 */
[----:B------:R-:W3:Y:S02]  /*bf20*/  @!P0 SYNCS.PHASECHK.TRANS64 P0, [R0+URZ], R3 ;  /* 0x00000003000085a7 */ /* 0x000ee400080010ff */
[----:B---3--:R-:W-:Y:S05]  /*bf30*/  @!P0 BRA `(.L_x_266) ;  /* 0xfffffffc00f08947 */ /* 0x008fea000383ffff */
[----:B------:R-:W-:Y:S05]  /*bf40*/  BRA `(.L_x_267) ;  /* 0xffffff9000647947 */ /* 0x000fea000383ffff */
.L_x_90:
[----:B------:R-:W-:-:S07]  /*bf50*/  MOV R0, UR5 ;  /* 0x0000000500007c02 */ /* 0x000fce0008000f00 */
.L_x_268:
[----:B--2---:R2:W3:Y:S02]  /*bf60*/  SYNCS.PHASECHK.TRANS64.TRYWAIT P0, [R0+URZ], R3 ;  /* 0x00000003000075a7 */ /* 0x0044e400080011ff */
[----:B---3--:R-:W-:Y:S05]  /*bf70*/  @!P0 NANOSLEEP.SYNCS 0x989680 ;  /* 0x009896800000895d */ /* 0x008fea0003900000 */
[----:B------:R-:W3:Y:S02]  /*bf80*/  @!P0 SYNCS.PHASECHK.TRANS64 P0, [R0+URZ], R3 ;  /* 0x00000003000085a7 */ /* 0x000ee400080010ff */
[----:B---3--:R-:W-:Y:S05]  /*bf90*/  @!P0 BRA `(.L_x_268) ;  /* 0xfffffffc00f08947 */ /* 0x008fea000383ffff */
[----:B------:R-:W-:Y:S05]  /*bfa0*/  BRA `(.L_x_269) ;  /* 0xffffff9000747947 */ /* 0x000fea000383ffff */
.L_x_91:
[----:B------:R-:W-:-:S07]  /*bfb0*/  MOV R0, UR5 ;  /* 0x0000000500007c02 */ /* 0x000fce0008000f00 */
.L_x_270:
[----:B--2---:R2:W3:Y:S02]  /*bfc0*/  SYNCS.PHASECHK.TRANS64.TRYWAIT P0, [R0+URZ], R3 ;  /* 0x00000003000075a7 */ /* 0x0044e400080011ff */
[----:B---3--:R-:W-:Y:S05]  /*bfd0*/  @!P0 NANOSLEEP.SYNCS 0x989680 ;  /* 0x009896800000895d */ /* 0x008fea0003900000 */
[----:B------:R-:W3:Y:S02]  /*bfe0*/  @!P0 SYNCS.PHASECHK.TRANS64 P0, [R0+URZ], R3 ;  /* 0x00000003000085a7 */ /* 0x000ee400080010ff */
[----:B---3--:R-:W-:Y:S05]  /*bff0*/  @!P0 BRA `(.L_x_270) ;  /* 0xfffffffc00f08947 */ /* 0x008fea000383ffff */
[----:B------:R-:W-:Y:S05]  /*c000*/  BRA `(.L_x_271) ;  /* 0xffffff9000847947 */ /* 0x000fea000383ffff */
.L_x_94:
[----:B------:R-:W-:-:S07]  /*c010*/  MOV R4, UR4 ;  /* 0x0000000400047c02 */ /* 0x000fce0008000f00 */
.L_x_272:
[----:B--2---:R2:W3:Y:S02]  /*c020*/  SYNCS.PHASECHK.TRANS64.TRYWAIT P1, [R4+URZ+0x378], R7 ;  /* 0x00037807040075a7 */ /* 0x0044e400080211ff */
[----:B---3--:R-:W-:Y:S05]  /*c030*/  @!P1 NANOSLEEP.SYNCS 0x989680 ;  /* 0x009896800000995d */ /* 0x008fea0003900000 */
[----:B------:R-:W3:Y:S02]  /*c040*/  @!P1 SYNCS.PHASECHK.TRANS64 P1, [R4+URZ+0x378], R7 ;  /* 0x00037807040095a7 */ /* 0x000ee400080210ff */
[----:B---3--:R-:W-:Y:S05]  /*c050*/  @!P1 BRA `(.L_x_272) ;  /* 0xfffffffc00f09947 */ /* 0x008fea000383ffff */
[----:B------:R-:W-:Y:S05]  /*c060*/  BRA `(.L_x_273) ;  /* 0xffffff9000ec7947 */ /* 0x000fea000383ffff */
.L_x_95:
[----:B--2---:R-:W-:-:S07]  /*c070*/  MOV R4, UR4 ;  /* 0x0000000400047c02 */ /* 0x004fce0008000f00 */
.L_x_274:
[----:B--2---:R2:W3:Y:S02]  /*c080*/  SYNCS.PHASECHK.TRANS64.TRYWAIT P1, [R4+URZ+0x370], R5 ;  /* 0x00037005040075a7 */ /* 0x0044e400080211ff */
[----:B---3--:R-:W-:Y:S05]  /*c090*/  @!P1 NANOSLEEP.SYNCS 0x989680 ;  /* 0x009896800000995d */ /* 0x008fea0003900000 */
[----:B------:R-:W3:Y:S02]  /*c0a0*/  @!P1 SYNCS.PHASECHK.TRANS64 P1, [R4+URZ+0x370], R5 ;  /* 0x00037005040095a7 */ /* 0x000ee400080210ff */
[----:B---3--:R-:W-:Y:S05]  /*c0b0*/  @!P1 BRA `(.L_x_274) ;  /* 0xfffffffc00f09947 */ /* 0x008fea000383ffff */
[----:B------:R-:W-:Y:S05]  /*c0c0*/  BRA `(.L_x_275) ;  /* 0xffffff9000f47947 */ /* 0x000fea000383ffff */
.L_x_105:
[----:B--2---:R-:W-:-:S04]  /*c0d0*/  MOV R5, UR5 ;  /* 0x0000000500057c02 */ /* 0x004fc80008000f00 */
[----:B------:R2:W3:Y:S03]  /*c0e0*/  SYNCS.PHASECHK.TRANS64.TRYWAIT P0, [R5+URZ+0x8], R6 ;  /* 0x00000806050075a7 */ /* 0x0004e600080011ff */
[----:B---3--:R-:W-:Y:S05]  /*c0f0*/  @!P0 NANOSLEEP.SYNCS 0x989680 ;  /* 0x009896800000895d */ /* 0x008fea0003900000 */
[----:B------:R-:W3:Y:S02]  /*c100*/  @!P0 SYNCS.PHASECHK.TRANS64 P0, [R5+URZ+0x8], R6 ;  /* 0x00000806050085a7 */ /* 0x000ee400080010ff */
[----:B---3--:R-:W-:Y:S05]  /*c110*/  @!P0 BRA `(.L_x_105) ;  /* 0xfffffffc00ec8947 */ /* 0x008fea000383ffff */
[----:B------:R-:W-:Y:S05]  /*c120*/  BRA `(.L_x_104) ;  /* 0xffffff9400bc7947 */ /* 0x000fea000383ffff */
.L_x_107:
[----:B------:R-:W-:Y:S01]  /*c130*/  BSSY B0, `(.L_x_276) ;  /* 0x0000006000007945 */ /* 0x000fe20003800000 */
[----:B------:R-:W-:-:S07]  /*c140*/  MOV R15, 0xffffffff ;  /* 0xffffffff000f7802 */ /* 0x000fce0000000f00 */
[----:B-12--5:R-:W-:Y:S05]  /*c150*/  WARPSYNC.COLLECTIVE R15, `(.L_x_277) ;  /* 0x000000000f0c7348 */ /* 0x026fea0003c00000 */
[----:B------:R-:W-:Y:S02]  /*c160*/  ELECT P6, UR79, PT ;  /* 0x00000000004f782f */ /* 0x000fe400038c0000 */
[----:B------:R-:W-:Y:S01]  /*c170*/  MOV R14, UR79 ;  /* 0x0000004f000e7c02 */ /* 0x000fe20008000f00 */
[----:B-12--5:R-:W-:Y:S10]  /*c180*/  ENDCOLLECTIVE ;  /* 0x000000000000791b */ /* 0x026ff40003800000 */
.L_x_277:
[----:B------:R-:W-:Y:S05]  /*c190*/  BSYNC B0 ;  /* 0x0000000000007941 */ /* 0x000fea0003800000 */
.L_x_276:
[----:B------:R-:W-:Y:S05]  /*c1a0*/  BRA `(.L_x_278) ;  /* 0xffffff9400ec7947 */ /* 0x000fea000383ffff */
.L_x_109:
[----:B--2---:R-:W-:-:S04]  /*c1b0*/  MOV R3, UR5 ;  /* 0x0000000500037c02 */ /* 0x004fc80008000f00 */
[----:B------:R2:W3:Y:S03]  /*c1c0*/  SYNCS.PHASECHK.TRANS64.TRYWAIT P0, [R3+URZ+0x8], R4 ;  /* 0x00000804030075a7 */ /* 0x0004e600080011ff */
[----:B---3--:R-:W-:Y:S05]  /*c1d0*/  @!P0 NANOSLEEP.SYNCS 0x989680 ;  /* 0x009896800000895d */ /* 0x008fea0003900000 */
[----:B------:R-:W3:Y:S02]  /*c1e0*/  @!P0 SYNCS.PHASECHK.TRANS64 P0, [R3+URZ+0x8], R4 ;  /* 0x00000804030085a7 */ /* 0x000ee400080010ff */
[----:B---3--:R-:W-:Y:S05]  /*c1f0*/  @!P0 BRA `(.L_x_109) ;  /* 0xfffffffc00ec8947 */ /* 0x008fea000383ffff */
[----:B------:R-:W-:Y:S05]  /*c200*/  BRA `(.L_x_108) ;  /* 0xffffff9400f07947 */ /* 0x000fea000383ffff */
.L_x_110:
[----:B------:R-:W-:-:S07]  /*c210*/  MOV R4, UR15 ;  /* 0x0000000f00047c02 */ /* 0x000fce0008000f00 */
.L_x_279:
[----:B-1----:R1:W2:Y:S02]  /*c220*/  SYNCS.PHASECHK.TRANS64.TRYWAIT P0, [R4+URZ+0x370], R5 ;  /* 0x00037005040075a7 */ /* 0x0022a400080011ff */
[----:B--2---:R-:W-:Y:S05]  /*c230*/  @!P0 NANOSLEEP.SYNCS 0x989680 ;  /* 0x009896800000895d */ /* 0x004fea0003900000 */
[----:B------:R-:W2:Y:S02]  /*c240*/  @!P0 SYNCS.PHASECHK.TRANS64 P0, [R4+URZ+0x370], R5 ;  /* 0x00037005040085a7 */ /* 0x000ea400080010ff */
[----:B--2---:R-:W-:Y:S05]  /*c250*/  @!P0 BRA `(.L_x_279) ;  /* 0xfffffffc00f08947 */ /* 0x004fea000383ffff */
[----:B------:R-:W-:Y:S05]  /*c260*/  BRA `(.L_x_280) ;  /* 0xffffff9800c47947 */ /* 0x000fea000383ffff */
.L_x_112:
[----:B------:R-:W-:-:S07]  /*c270*/  MOV R4, UR20 ;  /* 0x0000001400047c02 */ /* 0x000fce0008000f00 */
.L_x_281:
[----:B-1----:R1:W2:Y:S02]  /*c280*/  SYNCS.PHASECHK.TRANS64.TRYWAIT P0, [R4+URZ+0x390], R5 ;  /* 0x00039005040075a7 */ /* 0x0022a400080011ff */
[----:B--2---:R-:W-:Y:S05]  /*c290*/  @!P0 NANOSLEEP.SYNCS 0x989680 ;  /* 0x009896800000895d */ /* 0x004fea0003900000 */
[----:B------:R-:W2:Y:S02]  /*c2a0*/  @!P0 SYNCS.PHASECHK.TRANS64 P0, [R4+URZ+0x390], R5 ;  /* 0x00039005040085a7 */ /* 0x000ea400080010ff */
[----:B--2---:R-:W-:Y:S05]  /*c2b0*/  @!P0 BRA `(.L_x_281) ;  /* 0xfffffffc00f08947 */ /* 0x004fea000383ffff */
[----:B------:R-:W-:Y:S05]  /*c2c0*/  BRA `(.L_x_111) ;  /* 0xffffff9800e47947 */ /* 0x000fea000383ffff */
.L_x_116:
[----:B-1----:R-:W-:Y:S07]  /*c2d0*/  MOV R4, UR10 ;  /* 0x0000000a00047c02 */ /* 0x002fee0008000f00 */
.L_x_282:
[----:B-1----:R1:W2:Y:S02]  /*c2e0*/  SYNCS.PHASECHK.TRANS64.TRYWAIT P0, [R4+URZ], R7 ;  /* 0x00000007040075a7 */ /* 0x0022a400080011ff */
[----:B--2---:R-:W-:Y:S05]  /*c2f0*/  @!P0 NANOSLEEP.SYNCS 0x989680 ;  /* 0x009896800000895d */ /* 0x004fea0003900000 */
[----:B------:R-:W2:Y:S02]  /*c300*/  @!P0 SYNCS.PHASECHK.TRANS64 P0, [R4+URZ], R7 ;  /* 0x00000007040085a7 */ /* 0x000ea400080010ff */
[----:B--2---:R-:W-:Y:S05]  /*c310*/  @!P0 BRA `(.L_x_282) ;  /* 0xfffffffc00f08947 */ /* 0x004fea000383ffff */
[----:B------:R-:W-:Y:S05]  /*c320*/  BRA `(.L_x_115) ;  /* 0xffffff9c001c7947 */ /* 0x000fea000383ffff */
.L_x_120:
[----:B--2---:R-:W-:-:S07]  /*c330*/  MOV R0, UR4 ;  /* 0x0000000400007c02 */ /* 0x004fce0008000f00 */
.L_x_283:
[----:B-1----:R1:W2:Y:S02]  /*c340*/  SYNCS.PHASECHK.TRANS64.TRYWAIT P0, [R0+URZ], R5 ;  /* 0x00000005000075a7 */ /* 0x0022a400080011ff */
[----:B--2---:R-:W-:Y:S05]  /*c350*/  @!P0 NANOSLEEP.SYNCS 0x989680 ;  /* 0x009896800000895d */ /* 0x004fea0003900000 */
[----:B------:R-:W2:Y:S02]  /*c360*/  @!P0 SYNCS.PHASECHK.TRANS64 P0, [R0+URZ], R5 ;  /* 0x00000005000085a7 */ /* 0x000ea400080010ff */
[----:B--2---:R-:W-:Y:S05]  /*c370*/  @!P0 BRA `(.L_x_283) ;  /* 0xfffffffc00f08947 */ /* 0x004fea000383ffff */
[----:B------:R-:W-:Y:S05]  /*c380*/  BRA `(.L_x_284) ;  /* 0xffffff9c00d07947 */ /* 0x000fea000383ffff */
.L_x_123:
[----:B------:R-:W-:-:S07]  /*c390*/  MOV R0, UR15 ;  /* 0x0000000f00007c02 */ /* 0x000fce0008000f00 */
.L_x_285:
[----:B-1----:R1:W2:Y:S02]  /*c3a0*/  SYNCS.PHASECHK.TRANS64.TRYWAIT P1, [R0+URZ+0x3a0], R5 ;  /* 0x0003a005000075a7 */ /* 0x0022a400080211ff */
[----:B--2---:R-:W-:Y:S05]  /*c3b0*/  @!P1 NANOSLEEP.SYNCS 0x989680 ;  /* 0x009896800000995d */ /* 0x004fea0003900000 */
[----:B------:R-:W2:Y:S02]  /*c3c0*/  @!P1 SYNCS.PHASECHK.TRANS64 P1, [R0+URZ+0x3a0], R5 ;  /* 0x0003a005000095a7 */ /* 0x000ea400080210ff */
[----:B--2---:R-:W-:Y:S05]  /*c3d0*/  @!P1 BRA `(.L_x_285) ;  /* 0xfffffffc00f09947 */ /* 0x004fea000383ffff */
[----:B------:R-:W-:Y:S05]  /*c3e0*/  BRA `(.L_x_286) ;  /* 0xffffffa0001c7947 */ /* 0x000fea000383ffff */
.L_x_128:
[----:B------:R-:W-:Y:S07]  /*c3f0*/  MOV R0, UR31 ;  /* 0x0000001f00007c02 */ /* 0x000fee0008000f00 */
.L_x_287:
[----:B-1----:R1:W2:Y:S02]  /*c400*/  SYNCS.PHASECHK.TRANS64.TRYWAIT P0, [R0+URZ+0x370], R3 ;  /* 0x00037003000075a7 */ /* 0x0022a400080011ff */
[----:B--2---:R-:W-:Y:S05]  /*c410*/  @!P0 NANOSLEEP.SYNCS 0x989680 ;  /* 0x009896800000895d */ /* 0x004fea0003900000 */
[----:B------:R-:W2:Y:S02]  /*c420*/  @!P0 SYNCS.PHASECHK.TRANS64 P0, [R0+URZ+0x370], R3 ;  /* 0x00037003000085a7 */ /* 0x000ea400080010ff */
[----:B--2---:R-:W-:Y:S05]  /*c430*/  @!P0 BRA `(.L_x_287) ;  /* 0xfffffffc00f08947 */ /* 0x004fea000383ffff */
[----:B------:R-:W-:Y:S05]  /*c440*/  BRA `(.L_x_288) ;  /* 0xffffffa400ac7947 */ /* 0x000fea000383ffff */
.L_x_131:
[----:B------:R-:W-:Y:S07]  /*c450*/  MOV R3, UR31 ;  /* 0x0000001f00037c02 */ /* 0x000fee0008000f00 */
.L_x_289:
[----:B-1----:R1:W2:Y:S02]  /*c460*/  SYNCS.PHASECHK.TRANS64.TRYWAIT P1, [R3+URZ+0x368], R12 ;  /* 0x0003680c030075a7 */ /* 0x0022a400080211ff */
[----:B--2---:R-:W-:Y:S05]  /*c470*/  @!P1 NANOSLEEP.SYNCS 0x989680 ;  /* 0x009896800000995d */ /* 0x004fea0003900000 */
[----:B------:R-:W2:Y:S02]  /*c480*/  @!P1 SYNCS.PHASECHK.TRANS64 P1, [R3+URZ+0x368], R12 ;  /* 0x0003680c030095a7 */ /* 0x000ea400080210ff */
[----:B--2---:R-:W-:Y:S05]  /*c490*/  @!P1 BRA `(.L_x_289) ;  /* 0xfffffffc00f09947 */ /* 0x004fea000383ffff */
[----:B------:R-:W-:Y:S05]  /*c4a0*/  BRA `(.L_x_130) ;  /* 0xffffffac00087947 */ /* 0x000fea000383ffff */
.L_x_134:
[----:B------:R-:W-:Y:S07]  /*c4b0*/  MOV R0, UR31 ;  /* 0x0000001f00007c02 */ /* 0x000fee0008000f00 */
.L_x_290:
[----:B-1----:R1:W2:Y:S02]  /*c4c0*/  SYNCS.PHASECHK.TRANS64.TRYWAIT P1, [R0+URZ+0x350], R9 ;  /* 0x00035009000075a7 */ /* 0x0022a400080211ff */
[----:B--2---:R-:W-:Y:S05]  /*c4d0*/  @!P1 NANOSLEEP.SYNCS 0x989680 ;  /* 0x009896800000995d */ /* 0x004fea0003900000 */
[----:B------:R-:W2:Y:S02]  /*c4e0*/  @!P1 SYNCS.PHASECHK.TRANS64 P1, [R0+URZ+0x350], R9 ;  /* 0x00035009000095a7 */ /* 0x000ea400080210ff */
[----:B--2---:R-:W-:Y:S05]  /*c4f0*/  @!P1 BRA `(.L_x_290) ;  /* 0xfffffffc00f09947 */ /* 0x004fea000383ffff */
[----:B------:R-:W-:Y:S05]  /*c500*/  BRA `(.L_x_291) ;  /* 0xffffffb0002c7947 */ /* 0x000fea000383ffff */
.L_x_135:
[----:B------:R-:W-:Y:S07]  /*c510*/  MOV R0, UR31 ;  /* 0x0000001f00007c02 */ /* 0x000fee0008000f00 */
.L_x_292:
[----:B-1----:R1:W2:Y:S02]  /*c520*/  SYNCS.PHASECHK.TRANS64.TRYWAIT P0, [R0+URZ+0x358], R9 ;  /* 0x00035809000075a7 */ /* 0x0022a400080011ff */
[----:B--2---:R-:W-:Y:S05]  /*c530*/  @!P0 NANOSLEEP.SYNCS 0x989680 ;  /* 0x009896800000895d */ /* 0x004fea0003900000 */
[----:B------:R-:W2:Y:S02]  /*c540*/  @!P0 SYNCS.PHASECHK.TRANS64 P0, [R0+URZ+0x358], R9 ;  /* 0x00035809000085a7 */ /* 0x000ea400080010ff */
[----:B--2---:R-:W-:Y:S05]  /*c550*/  @!P0 BRA `(.L_x_292) ;  /* 0xfffffffc00f08947 */ /* 0x004fea000383ffff */
[----:B------:R-:W-:Y:S05]  /*c560*/  BRA `(.L_x_293) ;  /* 0xffffffb0008c7947 */ /* 0x000fea000383ffff */
.L_x_137:
[----:B------:R-:W-:-:S07]  /*c570*/  MOV R0, UR31 ;  /* 0x0000001f00007c02 */ /* 0x000fce0008000f00 */
.L_x_294:
[----:B-1----:R1:W3:Y:S02]  /*c580*/  SYNCS.PHASECHK.TRANS64.TRYWAIT P0, [R0+URZ+0x350], R3 ;  /* 0x00035003000075a7 */ /* 0x0022e400080011ff */
[----:B---3--:R-:W-:Y:S05]  /*c590*/  @!P0 NANOSLEEP.SYNCS 0x989680 ;  /* 0x009896800000895d */ /* 0x008fea0003900000 */
[----:B------:R-:W3:Y:S02]  /*c5a0*/  @!P0 SYNCS.PHASECHK.TRANS64 P0, [R0+URZ+0x350], R3 ;  /* 0x00035003000085a7 */ /* 0x000ee400080010ff */
[----:B---3--:R-:W-:Y:S05]  /*c5b0*/  @!P0 BRA `(.L_x_294) ;  /* 0xfffffffc00f08947 */ /* 0x008fea000383ffff */
[----:B------:R-:W-:Y:S05]  /*c5c0*/  BRA `(.L_x_295) ;  /* 0xffffffb400187947 */ /* 0x000fea000383ffff */
.L_x_139:
[----:B------:R-:W-:Y:S07]  /*c5d0*/  MOV R0, UR49 ;  /* 0x0000003100007c02 */ /* 0x000fee0008000f00 */
.L_x_296:
[----:B-1----:R1:W2:Y:S02]  /*c5e0*/  SYNCS.PHASECHK.TRANS64.TRYWAIT P0, [R0+URZ+0x370], R3 ;  /* 0x00037003000075a7 */ /* 0x0022a400080011ff */
[----:B--2---:R-:W-:Y:S05]  /*c5f0*/  @!P0 NANOSLEEP.SYNCS 0x989680 ;  /* 0x009896800000895d */ /* 0x004fea0003900000 */
[----:B------:R-:W2:Y:S02]  /*c600*/  @!P0 SYNCS.PHASECHK.TRANS64 P0, [R0+URZ+0x370], R3 ;  /* 0x00037003000085a7 */ /* 0x000ea400080010ff */
[----:B--2---:R-:W-:Y:S05]  /*c610*/  @!P0 BRA `(.L_x_296) ;  /* 0xfffffffc00f08947 */ /* 0x004fea000383ffff */
[----:B------:R-:W-:Y:S05]  /*c620*/  BRA `(.L_x_297) ;  /* 0xffffffb400f07947 */ /* 0x000fea000383ffff */
.L_x_150:
[----:B---3--:R3:W1:Y:S02]  /*c630*/  SYNCS.PHASECHK.TRANS64.TRYWAIT P1, [R0+URZ+0x340], R3 ;  /* 0x00034003000075a7 */ /* 0x00866400080211ff */
[----:B-1----:R-:W-:Y:S05]  /*c640*/  @!P1 NANOSLEEP.SYNCS 0x989680 ;  /* 0x009896800000995d */ /* 0x002fea0003900000 */
[----:B------:R-:W1:Y:S02]  /*c650*/  @!P1 SYNCS.PHASECHK.TRANS64 P1, [R0+URZ+0x340], R3 ;  /* 0x00034003000095a7 */ /* 0x000e6400080210ff */
[----:B-1----:R-:W-:Y:S05]  /*c660*/  @!P1 BRA `(.L_x_150) ;  /* 0xfffffffc00f09947 */ /* 0x002fea000383ffff */
[----:B------:R-:W-:Y:S05]  /*c670*/  BRA `(.L_x_149) ;  /* 0xffffffc800687947 */ /* 0x000fea000383ffff */
.L_x_152:
[----:B----4-:R4:W1:Y:S02]  /*c680*/  SYNCS.PHASECHK.TRANS64.TRYWAIT P0, [R101+URZ+0x380], R4 ;  /* 0x00038004650075a7 */ /* 0x01086400080011ff */
[----:B-1----:R-:W-:Y:S05]  /*c690*/  @!P0 NANOSLEEP.SYNCS 0x989680 ;  /* 0x009896800000895d */ /* 0x002fea0003900000 */
[----:B------:R-:W1:Y:S02]  /*c6a0*/  @!P0 SYNCS.PHASECHK.TRANS64 P0, [R101+URZ+0x380], R4 ;  /* 0x00038004650085a7 */ /* 0x000e6400080010ff */
[----:B-1----:R-:W-:Y:S05]  /*c6b0*/  @!P0 BRA `(.L_x_152) ;  /* 0xfffffffc00f08947 */ /* 0x002fea000383ffff */
[----:B------:R-:W-:Y:S05]  /*c6c0*/  BRA `(.L_x_151) ;  /* 0xffffffc800b87947 */ /* 0x000fea000383ffff */
.L_x_161:
[----:B---3--:R3:W4:Y:S02]  /*c6d0*/  SYNCS.PHASECHK.TRANS64.TRYWAIT P0, [R110+URZ+0x340], R3 ;  /* 0x000340036e0075a7 */ /* 0x00872400080011ff */
[----:B----4-:R-:W-:Y:S05]  /*c6e0*/  @!P0 NANOSLEEP.SYNCS 0x989680 ;  /* 0x009896800000895d */ /* 0x010fea0003900000 */
[----:B------:R-:W4:Y:S02]  /*c6f0*/  @!P0 SYNCS.PHASECHK.TRANS64 P0, [R110+URZ+0x340], R3 ;  /* 0x000340036e0085a7 */ /* 0x000f2400080010ff */
[----:B----4-:R-:W-:Y:S05]  /*c700*/  @!P0 BRA `(.L_x_161) ;  /* 0xfffffffc00f08947 */ /* 0x010fea000383ffff */
[----:B------:R-:W-:Y:S05]  /*c710*/  BRA `(.L_x_160) ;  /* 0xffffffd400cc7947 */ /* 0x000fea000383ffff */
        .weak           $__internal_0_$__cuda_sm10x_tcgen05_guardrail_trap_col_being_dealloced_not_returned_by_alloc
        .type           $__internal_0_$__cuda_sm10x_tcgen05_guardrail_trap_col_being_dealloced_not_returned_by_alloc,@function
        .size           $__internal_0_$__cuda_sm10x_tcgen05_guardrail_trap_col_being_dealloced_not_returned_by_alloc,($__internal_1_$__cuda_sm10x_tcgen05_guardrail_trap_phase_invalid_during_alloc - $__internal_0_$__cuda_sm10x_tcgen05_guardrail_trap_col_being_dealloced_not_returned_by_alloc)
$__internal_0_$__cuda_sm10x_tcgen05_guardrail_trap_col_being_dealloced_not_returned_by_alloc:
[----:B------:R-:W-:Y:S05]  /*c720*/  BPT.TRAP 0x1 ;  /* 0x000000040000795c */ /* 0x000fea0000300000 */
[----:B------:R-:W-:-:S04]  /*c730*/  HFMA2 R3, -RZ, RZ, 0, 0 ;  /* 0x00000000ff037431 */ /* 0x000fc800000001ff */
[----:B------:R-:W-:Y:S05]  /*c740*/  RET.REL.NODEC R2 `(_ZN7cutlass13device_kernelINS_4conv6kernel13ConvUniversalINS1_16ConvProblemShapeILNS1_8OperatorE2ELi2EEENS1_10collective14CollectiveConvINS1_47MainloopSm100TmaUmmaWarpSpecializedImplicitGemmILS5_2ELi52ELi2ELi1ELi2EN4cute5tupleIJNSA_1CILi2EEENSC_ILi1EEESE_EEEEENSB_IJNSC_ILi128EEENSB_IJSH_EEENSB_IJNSC_ILi32EEEEEEEEENS_12float_e4m3_tESM_NSA_8TiledMMAINSA_8MMA_AtomIJNSA_10MMA_TraitsINSA_25SM100_MMA_F8F6F4_2x1SM_SSEJSM_SM_fSH_SH_NSA_17integral_constantINSA_4UMMA5MajorELST_1EEESU_NSR_INSS_7ScaleInELSV_0EEESW_EEEEEENSA_6LayoutINSB_IJSE_SE_SE_EEENSB_IJNSC_ILi0EEES11_S11_EEEEENSB_IJNSA_10UnderscoreES14_S14_EEEEENS7_6detail27Sm100ImplicitGemmTileTraitsINSA_18SM100_TMA_2SM_LOADENSA_14ComposedLayoutINSA_7SwizzleILi2ELi4ELi3EEENSA_18smem_ptr_flag_bitsILi8EEENSZ_INSB_IJNSC_ILi64EEENSC_ILi8EEEEEENSB_IJSE_S1F_EEEEEEEvEENS18_INSA_25SM100_TMA_2SM_LOAD_IM2COLES1K_vEEEENS_8epilogue10collective18CollectiveEpilogueINS1P_23Sm100TmaWarpSpecializedILi2ELi2ELi32ELb0ELb0EEEJNSB_IJS1F_SI_SK_EEENSB_IJNSZ_IS1F_SE_EENSZ_INSB_IJSJ_SD_EEES1I_EEEEESM_NSB_IJlNSB_IJSE_llEEES11_EEESM_S20_NS1P_6fusion15FusionCallbacksIS1T_NS21_17LinearCombinationISM_fSM_fLNS_15FloatRoundStyleE2EEES1U_S1Y_JEEENSA_5SM1004TMEM4LOAD26SM100_TMEM_LOAD_32dp32b32xENSA_13SM90_TMA_LOADENS1A_INS1B_ILi1ELi4ELi3EEES1E_NSZ_INSB_IJS1G_SJ_EEENSB_IJSJ_SE_EEEEEEENSA_39AutoVectorizingCopyWithAssumedAlignmentILi128EEENSA_14SM90_TMA_STOREES2G_S2I_S2I_EEEvvEEEEvNT_6ParamsE) ;  /* 0xffffff38022c7950 */ /* 0x000fea0003c3ffff */
        .weak           $__internal_1_$__cuda_sm10x_tcgen05_guardrail_trap_phase_invalid_during_alloc
        .type           $__internal_1_$__cuda_sm10x_tcgen05_guardrail_trap_phase_invalid_during_alloc,@function
        .size           $__internal_1_$__cuda_sm10x_tcgen05_guardrail_trap_phase_invalid_during_alloc,($__internal_2_$__cuda_sm10x_tcgen05_guardrail_trap_unallocated_columns_being_dealloced - $__internal_1_$__cuda_sm10x_tcgen05_guardrail_trap_phase_invalid_during_alloc)
$__internal_1_$__cuda_sm10x_tcgen05_guardrail_trap_phase_invalid_during_alloc:
[----:B------:R-:W-:Y:S05]  /*c750*/  BPT.TRAP 0x1 ;  /* 0x000000040000795c */ /* 0x000fea0000300000 */
[----:B------:R-:W-:-:S04]  /*c760*/  MOV R5, 0x0 ;  /* 0x0000000000057802 */ /* 0x000fc80000000f00 */
[----:B------:R-:W-:Y:S05]  /*c770*/  RET.REL.NODEC R4 `(_ZN7cutlass13device_kernelINS_4conv6kernel13ConvUniversalINS1_16ConvProblemShapeILNS1_8OperatorE2ELi2EEENS1_10collective14CollectiveConvINS1_47MainloopSm100TmaUmmaWarpSpecializedImplicitGemmILS5_2ELi52ELi2ELi1ELi2EN4cute5tupleIJNSA_1CILi2EEENSC_ILi1EEESE_EEEEENSB_IJNSC_ILi128EEENSB_IJSH_EEENSB_IJNSC_ILi32EEEEEEEEENS_12float_e4m3_tESM_NSA_8TiledMMAINSA_8MMA_AtomIJNSA_10MMA_TraitsINSA_25SM100_MMA_F8F6F4_2x1SM_SSEJSM_SM_fSH_SH_NSA_17integral_constantINSA_4UMMA5MajorELST_1EEESU_NSR_INSS_7ScaleInELSV_0EEESW_EEEEEENSA_6LayoutINSB_IJSE_SE_SE_EEENSB_IJNSC_ILi0EEES11_S11_EEEEENSB_IJNSA_10UnderscoreES14_S14_EEEEENS7_6detail27Sm100ImplicitGemmTileTraitsINSA_18SM100_TMA_2SM_LOADENSA_14ComposedLayoutINSA_7SwizzleILi2ELi4ELi3EEENSA_18smem_ptr_flag_bitsILi8EEENSZ_INSB_IJNSC_ILi64EEENSC_ILi8EEEEEENSB_IJSE_S1F_EEEEEEEvEENS18_INSA_25SM100_TMA_2SM_LOAD_IM2COLES1K_vEEEENS_8epilogue10collective18CollectiveEpilogueINS1P_23Sm100TmaWarpSpecializedILi2ELi2ELi32ELb0ELb0EEEJNSB_IJS1F_SI_SK_EEENSB_IJNSZ_IS1F_SE_EENSZ_INSB_IJSJ_SD_EEES1I_EEEEESM_NSB_IJlNSB_IJSE_llEEES11_EEESM_S20_NS1P_6fusion15FusionCallbacksIS1T_NS21_17LinearCombinationISM_fSM_fLNS_15FloatRoundStyleE2EEES1U_S1Y_JEEENSA_5SM1004TMEM4LOAD26SM100_TMEM_LOAD_32dp32b32xENSA_13SM90_TMA_LOADENS1A_INS1B_ILi1ELi4ELi3EEES1E_NSZ_INSB_IJS1G_SJ_EEENSB_IJSJ_SE_EEEEEEENSA_39AutoVectorizingCopyWithAssumedAlignmentILi128EEENSA_14SM90_TMA_STOREES2G_S2I_S2I_EEEvvEEEEvNT_6ParamsE) ;  /* 0xffffff3804207950 */ /* 0x000fea0003c3ffff */
        .weak           $__internal_2_$__cuda_sm10x_tcgen05_guardrail_trap_unallocated_columns_being_dealloced
        .type           $__internal_2_$__cuda_sm10x_tcgen05_guardrail_trap_unallocated_columns_being_dealloced,@function
        .size           $__internal_2_$__cuda_sm10x_tcgen05_guardrail_trap_unallocated_columns_being_dealloced,(.L_x_299 - $__internal_2_$__cuda_sm10x_tcgen05_guardrail_trap_unallocated_columns_being_dealloced)
$__internal_2_$__cuda_sm10x_tcgen05_guardrail_trap_unallocated_columns_being_dealloced:
[----:B------:R-:W-:Y:S05]  /*c780*/  BPT.TRAP 0x1 ;  /* 0x000000040000795c */ /* 0x000fea0000300000 */
[----:B------:R-:W-:-:S04]  /*c790*/  HFMA2 R3, -RZ, RZ, 0, 0 ;  /* 0x00000000ff037431 */ /* 0x000fc800000001ff */
[----:B------:R-:W-:Y:S05]  /*c7a0*/  RET.REL.NODEC R2 `(_ZN7cutlass13device_kernelINS_4conv6kernel13ConvUniversalINS1_16ConvProblemShapeILNS1_8OperatorE2ELi2EEENS1_10collective14CollectiveConvINS1_47MainloopSm100TmaUmmaWarpSpecializedImplicitGemmILS5_2ELi52ELi2ELi1ELi2EN4cute5tupleIJNSA_1CILi2EEENSC_ILi1EEESE_EEEEENSB_IJNSC_ILi128EEENSB_IJSH_EEENSB_IJNSC_ILi32EEEEEEEEENS_12float_e4m3_tESM_NSA_8TiledMMAINSA_8MMA_AtomIJNSA_10MMA_TraitsINSA_25SM100_MMA_F8F6F4_2x1SM_SSEJSM_SM_fSH_SH_NSA_17integral_constantINSA_4UMMA5MajorELST_1EEESU_NSR_INSS_7ScaleInELSV_0EEESW_EEEEEENSA_6LayoutINSB_IJSE_SE_SE_EEENSB_IJNSC_ILi0EEES11_S11_EEEEENSB_IJNSA_10UnderscoreES14_S14_EEEEENS7_6detail27Sm100ImplicitGemmTileTraitsINSA_18SM100_TMA_2SM_LOADENSA_14ComposedLayoutINSA_7SwizzleILi2ELi4ELi3EEENSA_18smem_ptr_flag_bitsILi8EEENSZ_INSB_IJNSC_ILi64EEENSC_ILi8EEEEEENSB_IJSE_S1F_EEEEEEEvEENS18_INSA_25SM100_TMA_2SM_LOAD_IM2COLES1K_vEEEENS_8epilogue10collective18CollectiveEpilogueINS1P_23Sm100TmaWarpSpecializedILi2ELi2ELi32ELb0ELb0EEEJNSB_IJS1F_SI_SK_EEENSB_IJNSZ_IS1F_SE_EENSZ_INSB_IJSJ_SD_EEES1I_EEEEESM_NSB_IJlNSB_IJSE_llEEES11_EEESM_S20_NS1P_6fusion15FusionCallbacksIS1T_NS21_17LinearCombinationISM_fSM_fLNS_15FloatRoundStyleE2EEES1U_S1Y_JEEENSA_5SM1004TMEM4LOAD26SM100_TMEM_LOAD_32dp32b32xENSA_13SM90_TMA_LOADENS1A_INS1B_ILi1ELi4ELi3EEES1E_NSZ_INSB_IJS1G_SJ_EEENSB_IJSJ_SE_EEEEEEENSA_39AutoVectorizingCopyWithAssumedAlignmentILi128EEENSA_14SM90_TMA_STOREES2G_S2I_S2I_EEEvvEEEEvNT_6ParamsE) ;  /* 0xffffff3802147950 */ /* 0x000fea0003c3ffff */
.L_x_298:
[----:B------:R-:W-:-:S00]  /*c7b0*/  BRA `(.L_x_298) ;  /* 0xfffffffc00fc7947 */ /* 0x000fc0000383ffff */
[----:B------:R-:W-:-:S00]  /*c7c0*/  NOP ;  /* 0x0000000000007918 */ /* 0x000fc00000000000 */
        /* <DEDUP_REMOVED lines=11> */
.L_x_299:


//--------------------- .nv.global.init           --------------------------
	.section	.nv.global.init,"aw",@progbits
.nv.global.init:
	.type		$str$29,@object
	.size		$str$29,($str$30 - $str$29)
$str$29:
        /*0000*/ 	.byte	0x28, 0x61, 0x64, 0x64, 0x72, 0x65, 0x73, 0x73, 0x20, 0x26, 0x20, 0x6d, 0x61, 0x73, 0x6b, 0x29
        /*0010*/ 	.byte	0x20, 0x3d, 0x3d, 0x20, 0x30, 0x00
	.type		$str$30,@object
	.size		$str$30,($str$28 - $str$30)
$str$30:
        /*0016*/ 	.byte	0x2f, 0x74, 0x6d, 0x70, 0x2f, 0x63, 0x75, 0x74, 0x6c, 0x61, 0x73, 0x73, 0x5f, 0x73, 0x77, 0x65
        /*0026*/ 	.byte	0x65, 0x70, 0x5f, 0x73, 0x72, 0x63, 0x2f, 0x69, 0x6e, 0x63, 0x6c, 0x75, 0x64, 0x65, 0x2f, 0x63
        /*0036*/ 	.byte	0x75, 0x74, 0x65, 0x2f, 0x70, 0x6f, 0x69, 0x6e, 0x74, 0x65, 0x72, 0x5f, 0x66, 0x6c, 0x61, 0x67
        /*0046*/ 	.byte	0x67, 0x65, 0x64, 0x2e, 0x68, 0x70, 0x70, 0x00
	.type		$str$28,@object
	.size		$str$28,($str$27 - $str$28)
$str$28:
        /*004e*/ 	.byte	0x2f, 0x74, 0x6d, 0x70, 0x2f, 0x63, 0x75, 0x74, 0x6c, 0x61, 0x73, 0x73, 0x5f, 0x73, 0x77, 0x65
        /*005e*/ 	.byte	0x65, 0x70, 0x5f, 0x73, 0x72, 0x63, 0x2f, 0x69, 0x6e, 0x63, 0x6c, 0x75, 0x64, 0x65, 0x2f, 0x63
        /*006e*/ 	.byte	0x75, 0x74, 0x65, 0x2f, 0x61, 0x74, 0x6f, 0x6d, 0x2f, 0x63, 0x6f, 0x70, 0x79, 0x5f, 0x74, 0x72
        /*007e*/ 	.byte	0x61, 0x69, 0x74, 0x73, 0x5f, 0x73, 0x6d, 0x31, 0x30, 0x30, 0x2e, 0x68, 0x70, 0x70, 0x00
	.type		$str$27,@object
	.size		$str$27,(__unnamed_1 - $str$27)
$str$27:
        /*008d*/ 	.byte	0x28, 0x28, 0x75, 0x69, 0x6e, 0x74, 0x33, 0x32, 0x5f, 0x74, 0x28, 0x74, 0x68, 0x72, 0x65, 0x61
        /*009d*/ 	.byte	0x64, 0x49, 0x64, 0x78, 0x2e, 0x78, 0x29, 0x20, 0x2f, 0x20, 0x33, 0x32, 0x29, 0x20, 0x25, 0x20
        /*00ad*/ 	.byte	0x34, 0x29, 0x20, 0x3d, 0x3d, 0x20, 0x28, 0x28, 0x28, 0x74, 0x6d, 0x65, 0x6d, 0x5f, 0x61, 0x64
        /*00bd*/ 	.byte	0x64, 0x72, 0x20, 0x3e, 0x3e, 0x20, 0x31, 0x36, 0x29, 0x20, 0x2f, 0x20, 0x33, 0x32, 0x29, 0x20
        /*00cd*/ 	.byte	0x25, 0x20, 0x34, 0x29, 0x00
	.type		__unnamed_1,@object
	.size		__unnamed_1,(__unnamed_2 - __unnamed_1)
__unnamed_1:
        /*00d2*/ 	.byte	0x61, 0x75, 0x74, 0x6f, 0x20, 0x63, 0x75, 0x74, 0x65, 0x3a, 0x3a, 0x61, 0x73, 0x5f, 0x70, 0x6f
        /* <DEDUP_REMOVED lines=24> */
        /*0262*/ 	.byte	0x3a, 0x3a, 0x43, 0x3c, 0x34, 0x30, 0x39, 0x36, 0x3e, 0x3e, 0x3e, 0x3e, 0x5d, 0x00
	.type		__unnamed_2,@object
	.size		__unnamed_2,(.L_2 - __unnamed_2)
__unnamed_2:
        /* <DEDUP_REMOVED lines=40> */
        /*04f0*/ 	.byte	0x74, 0x65, 0x3a, 0x3a, 0x43, 0x3c, 0x30, 0x3e, 0x3e, 0x3e, 0x3e, 0x5d, 0x00
.L_2:


//--------------------- .nv.shared._ZN7cutlass13device_kernelINS_4conv6kernel13ConvUniversalINS1_16ConvProblemShapeILNS1_8OperatorE2ELi2EEENS1_10collective14CollectiveConvINS1_47MainloopSm100TmaUmmaWarpSpecializedImplicitGemmILS5_2ELi52ELi2ELi1ELi2EN4cute5tupleIJNSA_1CILi2EEENSC_ILi1EEESE_EEEEENSB_IJNSC_ILi128EEENSB_IJSH_EEENSB_IJNSC_ILi32EEEEEEEEENS_12float_e4m3_tESM_NSA_8TiledMMAINSA_8MMA_AtomIJNSA_10MMA_TraitsINSA_25SM100_MMA_F8F6F4_2x1SM_SSEJSM_SM_fSH_SH_NSA_17integral_constantINSA_4UMMA5MajorELST_1EEESU_NSR_INSS_7ScaleInELSV_0EEESW_EEEEEENSA_6LayoutINSB_IJSE_SE_SE_EEENSB_IJNSC_ILi0EEES11_S11_EEEEENSB_IJNSA_10UnderscoreES14_S14_EEEEENS7_6detail27Sm100ImplicitGemmTileTraitsINSA_18SM100_TMA_2SM_LOADENSA_14ComposedLayoutINSA_7SwizzleILi2ELi4ELi3EEENSA_18smem_ptr_flag_bitsILi8EEENSZ_INSB_IJNSC_ILi64EEENSC_ILi8EEEEEENSB_IJSE_S1F_EEEEEEEvEENS18_INSA_25SM100_TMA_2SM_LOAD_IM2COLES1K_vEEEENS_8epilogue10collective18CollectiveEpilogueINS1P_23Sm100TmaWarpSpecializedILi2ELi2ELi32ELb0ELb0EEEJNSB_IJS1F_SI_SK_EEENSB_IJNSZ_IS1F_SE_EENSZ_INSB_IJSJ_SD_EEES1I_EEEEESM_NSB_IJlNSB_IJSE_llEEES11_EEESM_S20_NS1P_6fusion15FusionCallbacksIS1T_NS21_17LinearCombinationISM_fSM_fLNS_15FloatRoundStyleE2EEES1U_S1Y_JEEENSA_5SM1004TMEM4LOAD26SM100_TMEM_LOAD_32dp32b32xENSA_13SM90_TMA_LOADENS1A_INS1B_ILi1ELi4ELi3EEES1E_NSZ_INSB_IJS1G_SJ_EEENSB_IJSJ_SE_EEEEEEENSA_39AutoVectorizingCopyWithAssumedAlignmentILi128EEENSA_14SM90_TMA_STOREES2G_S2I_S2I_EEEvvEEEEvNT_6ParamsE --------------------------
	.section	.nv.shared._ZN7cutlass13device_kernelINS_4conv6kernel13ConvUniversalINS1_16ConvProblemShapeILNS1_8OperatorE2ELi2EEENS1_10collective14CollectiveConvINS1_47MainloopSm100TmaUmmaWarpSpecializedImplicitGemmILS5_2ELi52ELi2ELi1ELi2EN4cute5tupleIJNSA_1CILi2EEENSC_ILi1EEESE_EEEEENSB_IJNSC_ILi128EEENSB_IJSH_EEENSB_IJNSC_ILi32EEEEEEEEENS_12float_e4m3_tESM_NSA_8TiledMMAINSA_8MMA_AtomIJNSA_10MMA_TraitsINSA_25SM100_MMA_F8F6F4_2x1SM_SSEJSM_SM_fSH_SH_NSA_17integral_constantINSA_4UMMA5MajorELST_1EEESU_NSR_INSS_7ScaleInELSV_0EEESW_EEEEEENSA_6LayoutINSB_IJSE_SE_SE_EEENSB_IJNSC_ILi0EEES11_S11_EEEEENSB_IJNSA_10UnderscoreES14_S14_EEEEENS7_6detail27Sm100ImplicitGemmTileTraitsINSA_18SM100_TMA_2SM_LOADENSA_14ComposedLayoutINSA_7SwizzleILi2ELi4ELi3EEENSA_18smem_ptr_flag_bitsILi8EEENSZ_INSB_IJNSC_ILi64EEENSC_ILi8EEEEEENSB_IJSE_S1F_EEEEEEEvEENS18_INSA_25SM100_TMA_2SM_LOAD_IM2COLES1K_vEEEENS_8epilogue10collective18CollectiveEpilogueINS1P_23Sm100TmaWarpSpecializedILi2ELi2ELi32ELb0ELb0EEEJNSB_IJS1F_SI_SK_EEENSB_IJNSZ_IS1F_SE_EENSZ_INSB_IJSJ_SD_EEES1I_EEEEESM_NSB_IJlNSB_IJSE_llEEES11_EEESM_S20_NS1P_6fusion15FusionCallbacksIS1T_NS21_17LinearCombinationISM_fSM_fLNS_15FloatRoundStyleE2EEES1U_S1Y_JEEENSA_5SM1004TMEM4LOAD26SM100_TMEM_LOAD_32dp32b32xENSA_13SM90_TMA_LOADENS1A_INS1B_ILi1ELi4ELi3EEES1E_NSZ_INSB_IJS1G_SJ_EEENSB_IJSJ_SE_EEEEEEENSA_39AutoVectorizingCopyWithAssumedAlignmentILi128EEENSA_14SM90_TMA_STOREES2G_S2I_S2I_EEEvvEEEEvNT_6ParamsE,"aw",@nobits
	.sectionflags	@""
	.align	16
	.zero		1024


//--------------------- .nv.shared.reserved.0     --------------------------
	.section	.nv.shared.reserved.0,"aw",@nobits
	.weak		__nv_reservedSMEM_offset_0_alias
	.size		__nv_reservedSMEM_offset_0_alias, 0, 64
	.other		__nv_reservedSMEM_offset_0_alias,@"STO_CUDA_RESERVED_SHARED STV_DEFAULT"
__nv_reservedSMEM_offset_0_alias:
	.zero		0
.nv.shared.reserved.0:
	.zero		64
	.weak		__nv_reservedSMEM_tcgen05_partition
	.type		__nv_reservedSMEM_tcgen05_partition,@object
	.size		__nv_reservedSMEM_tcgen05_partition,(.L_0 - __nv_reservedSMEM_tcgen05_partition)
__nv_reservedSMEM_tcgen05_partition:
	.zero		32
.L_0:


//--------------------- .nv.global                --------------------------
	.section	.nv.global,"aw",@nobits
.nv.global:
	.type		_ZN39_INTERNAL_ece8dc7e_4_k_cu_8f2fd360_38224cute1_E,@object
	.size		_ZN39_INTERNAL_ece8dc7e_4_k_cu_8f2fd360_38224cute1_E,(_ZN39_INTERNAL_ece8dc7e_4_k_cu_8f2fd360_38224cuda3std3__45__cpo6cbeginE - _ZN39_INTERNAL_ece8dc7e_4_k_cu_8f2fd360_38224cute1_E)
_ZN39_INTERNAL_ece8dc7e_4_k_cu_8f2fd360_38224cute1_E:
	.zero		1
	.type		_ZN39_INTERNAL_ece8dc7e_4_k_cu_8f2fd360_38224cuda3std3__45__cpo6cbeginE,@object
	.size		_ZN39_INTERNAL_ece8dc7e_4_k_cu_8f2fd360_38224cuda3std3__45__cpo6cbeginE,(_ZN39_INTERNAL_ece8dc7e_4_k_cu_8f2fd360_38224cuda3std3__48in_placeE - _ZN39_INTERNAL_ece8dc7e_4_k_cu_8f2fd360_38224cuda3std3__45__cpo6cbeginE)
_ZN39_INTERNAL_ece8dc7e_4_k_cu_8f2fd360_38224cuda3std3__45__cpo6cbeginE:
	.zero		1
	.type		_ZN39_INTERNAL_ece8dc7e_4_k_cu_8f2fd360_38224cuda3std3__48in_placeE,@object
	.size		_ZN39_INTERNAL_ece8dc7e_4_k_cu_8f2fd360_38224cuda3std3__48in_placeE,(_ZN39_INTERNAL_ece8dc7e_4_k_cu_8f2fd360_38224cuda3std6ranges3__45__cpo9iter_moveE - _ZN39_INTERNAL_ece8dc7e_4_k_cu_8f2fd360_38224cuda3std3__48in_placeE)
_ZN39_INTERNAL_ece8dc7e_4_k_cu_8f2fd360_38224cuda3std3__48in_placeE:
	.zero		1
	.type		_ZN39_INTERNAL_ece8dc7e_4_k_cu_8f2fd360_38224cuda3std6ranges3__45__cpo9iter_moveE,@object
	.size		_ZN39_INTERNAL_ece8dc7e_4_k_cu_8f2fd360_38224cuda3std6ranges3__45__cpo9iter_moveE,(_ZN39_INTERNAL_ece8dc7e_4_k_cu_8f2fd360_38224cuda3std3__45__cpo5beginE - _ZN39_INTERNAL_ece8dc7e_4_k_cu_8f2fd360_38224cuda3std6ranges3__45__cpo9iter_moveE)
_ZN39_INTERNAL_ece8dc7e_4_k_cu_8f2fd360_38224cuda3std6ranges3__45__cpo9iter_moveE:
	.zero		1
	.type		_ZN39_INTERNAL_ece8dc7e_4_k_cu_8f2fd360_38224cuda3std3__45__cpo5beginE,@object
	.size		_ZN39_INTERNAL_ece8dc7e_4_k_cu_8f2fd360_38224cuda3std3__45__cpo5beginE,(_ZN39_INTERNAL_ece8dc7e_4_k_cu_8f2fd360_38224cuda3std3__441_GLOBAL__N__ece8dc7e_4_k_cu_8f2fd360_38226ignoreE - _ZN39_INTERNAL_ece8dc7e_4_k_cu_8f2fd360_38224cuda3std3__45__cpo5beginE)
_ZN39_INTERNAL_ece8dc7e_4_k_cu_8f2fd360_38224cuda3std3__45__cpo5beginE:
	.zero		1
	.type		_ZN39_INTERNAL_ece8dc7e_4_k_cu_8f2fd360_38224cuda3std3__441_GLOBAL__N__ece8dc7e_4_k_cu_8f2fd360_38226ignoreE,@object
	.size		_ZN39_INTERNAL_ece8dc7e_4_k_cu_8f2fd360_38224cuda3std3__441_GLOBAL__N__ece8dc7e_4_k_cu_8f2fd360_38226ignoreE,(_ZN39_INTERNAL_ece8dc7e_4_k_cu_8f2fd360_38224cute7productE - _ZN39_INTERNAL_ece8dc7e_4_k_cu_8f2fd360_38224cuda3std3__441_GLOBAL__N__ece8dc7e_4_k_cu_8f2fd360_38226ignoreE)
_ZN39_INTERNAL_ece8dc7e_4_k_cu_8f2fd360_38224cuda3std3__441_GLOBAL__N__ece8dc7e_4_k_cu_8f2fd360_38226ignoreE:
	.zero		1
	.type		_ZN39_INTERNAL_ece8dc7e_4_k_cu_8f2fd360_38224cute7productE,@object
	.size		_ZN39_INTERNAL_ece8dc7e_4_k_cu_8f2fd360_38224cute7productE,(_ZN39_INTERNAL_ece8dc7e_4_k_cu_8f2fd360_38224cuda3std3__45__cpo3endE - _ZN39_INTERNAL_ece8dc7e_4_k_cu_8f2fd360_38224cute7productE)
_ZN39_INTERNAL_ece8dc7e_4_k_cu_8f2fd360_38224cute7productE:
	.zero		1
	.type		_ZN39_INTERNAL_ece8dc7e_4_k_cu_8f2fd360_38224cuda3std3__45__cpo3endE,@object
	.size		_ZN39_INTERNAL_ece8dc7e_4_k_cu_8f2fd360_38224cuda3std3__45__cpo3endE,(_ZN39_INTERNAL_ece8dc7e_4_k_cu_8f2fd360_38224cuda3std3__419piecewise_constructE - _ZN39_INTERNAL_ece8dc7e_4_k_cu_8f2fd360_38224cuda3std3__45__cpo3endE)
_ZN39_INTERNAL_ece8dc7e_4_k_cu_8f2fd360_38224cuda3std3__45__cpo3endE:
	.zero		1
	.type		_ZN39_INTERNAL_ece8dc7e_4_k_cu_8f2fd360_38224cuda3std3__419piecewise_constructE,@object
	.size		_ZN39_INTERNAL_ece8dc7e_4_k_cu_8f2fd360_38224cuda3std3__419piecewise_constructE,(_ZN39_INTERNAL_ece8dc7e_4_k_cu_8f2fd360_38224cuda3std3__45__cpo4cendE - _ZN39_INTERNAL_ece8dc7e_4_k_cu_8f2fd360_38224cuda3std3__419piecewise_constructE)
_ZN39_INTERNAL_ece8dc7e_4_k_cu_8f2fd360_38224cuda3std3__419piecewise_constructE:
	.zero		1
	.type		_ZN39_INTERNAL_ece8dc7e_4_k_cu_8f2fd360_38224cuda3std3__45__cpo4cendE,@object
	.size		_ZN39_INTERNAL_ece8dc7e_4_k_cu_8f2fd360_38224cuda3std3__45__cpo4cendE,(_ZN39_INTERNAL_ece8dc7e_4_k_cu_8f2fd360_38224cuda3std6ranges3__45__cpo4swapE - _ZN39_INTERNAL_ece8dc7e_4_k_cu_8f2fd360_38224cuda3std3__45__cpo4cendE)
_ZN39_INTERNAL_ece8dc7e_4_k_cu_8f2fd360_38224cuda3std3__45__cpo4cendE:
	.zero		1
	.type		_ZN39_INTERNAL_ece8dc7e_4_k_cu_8f2fd360_38224cuda3std6ranges3__45__cpo4swapE,@object
	.size		_ZN39_INTERNAL_ece8dc7e_4_k_cu_8f2fd360_38224cuda3std6ranges3__45__cpo4swapE,(.L_10 - _ZN39_INTERNAL_ece8dc7e_4_k_cu_8f2fd360_38224cuda3std6ranges3__45__cpo4swapE)
_ZN39_INTERNAL_ece8dc7e_4_k_cu_8f2fd360_38224cuda3std6ranges3__45__cpo4swapE:
	.zero		1
.L_10:


//--------------------- .nv.constant0._ZN7cutlass13device_kernelINS_4conv6kernel13ConvUniversalINS1_16ConvProblemShapeILNS1_8OperatorE2ELi2EEENS1_10collective14CollectiveConvINS1_47MainloopSm100TmaUmmaWarpSpecializedImplicitGemmILS5_2ELi52ELi2ELi1ELi2EN4cute5tupleIJNSA_1CILi2EEENSC_ILi1EEESE_EEEEENSB_IJNSC_ILi128EEENSB_IJSH_EEENSB_IJNSC_ILi32EEEEEEEEENS_12float_e4m3_tESM_NSA_8TiledMMAINSA_8MMA_AtomIJNSA_10MMA_TraitsINSA_25SM100_MMA_F8F6F4_2x1SM_SSEJSM_SM_fSH_SH_NSA_17integral_constantINSA_4UMMA5MajorELST_1EEESU_NSR_INSS_7ScaleInELSV_0EEESW_EEEEEENSA_6LayoutINSB_IJSE_SE_SE_EEENSB_IJNSC_ILi0EEES11_S11_EEEEENSB_IJNSA_10UnderscoreES14_S14_EEEEENS7_6detail27Sm100ImplicitGemmTileTraitsINSA_18SM100_TMA_2SM_LOADENSA_14ComposedLayoutINSA_7SwizzleILi2ELi4ELi3EEENSA_18smem_ptr_flag_bitsILi8EEENSZ_INSB_IJNSC_ILi64EEENSC_ILi8EEEEEENSB_IJSE_S1F_EEEEEEEvEENS18_INSA_25SM100_TMA_2SM_LOAD_IM2COLES1K_vEEEENS_8epilogue10collective18CollectiveEpilogueINS1P_23Sm100TmaWarpSpecializedILi2ELi2ELi32ELb0ELb0EEEJNSB_IJS1F_SI_SK_EEENSB_IJNSZ_IS1F_SE_EENSZ_INSB_IJSJ_SD_EEES1I_EEEEESM_NSB_IJlNSB_IJSE_llEEES11_EEESM_S20_NS1P_6fusion15FusionCallbacksIS1T_NS21_17LinearCombinationISM_fSM_fLNS_15FloatRoundStyleE2EEES1U_S1Y_JEEENSA_5SM1004TMEM4LOAD26SM100_TMEM_LOAD_32dp32b32xENSA_13SM90_TMA_LOADENS1A_INS1B_ILi1ELi4ELi3EEES1E_NSZ_INSB_IJS1G_SJ_EEENSB_IJSJ_SE_EEEEEEENSA_39AutoVectorizingCopyWithAssumedAlignmentILi128EEENSA_14SM90_TMA_STOREES2G_S2I_S2I_EEEvvEEEEvNT_6ParamsE --------------------------
	.section	.nv.constant0._ZN7cutlass13device_kernelINS_4conv6kernel13ConvUniversalINS1_16ConvProblemShapeILNS1_8OperatorE2ELi2EEENS1_10collective14CollectiveConvINS1_47MainloopSm100TmaUmmaWarpSpecializedImplicitGemmILS5_2ELi52ELi2ELi1ELi2EN4cute5tupleIJNSA_1CILi2EEENSC_ILi1EEESE_EEEEENSB_IJNSC_ILi128EEENSB_IJSH_EEENSB_IJNSC_ILi32EEEEEEEEENS_12float_e4m3_tESM_NSA_8TiledMMAINSA_8MMA_AtomIJNSA_10MMA_TraitsINSA_25SM100_MMA_F8F6F4_2x1SM_SSEJSM_SM_fSH_SH_NSA_17integral_constantINSA_4UMMA5MajorELST_1EEESU_NSR_INSS_7ScaleInELSV_0EEESW_EEEEEENSA_6LayoutINSB_IJSE_SE_SE_EEENSB_IJNSC_ILi0EEES11_S11_EEEEENSB_IJNSA_10UnderscoreES14_S14_EEEEENS7_6detail27Sm100ImplicitGemmTileTraitsINSA_18SM100_TMA_2SM_LOADENSA_14ComposedLayoutINSA_7SwizzleILi2ELi4ELi3EEENSA_18smem_ptr_flag_bitsILi8EEENSZ_INSB_IJNSC_ILi64EEENSC_ILi8EEEEEENSB_IJSE_S1F_EEEEEEEvEENS18_INSA_25SM100_TMA_2SM_LOAD_IM2COLES1K_vEEEENS_8epilogue10collective18CollectiveEpilogueINS1P_23Sm100TmaWarpSpecializedILi2ELi2ELi32ELb0ELb0EEEJNSB_IJS1F_SI_SK_EEENSB_IJNSZ_IS1F_SE_EENSZ_INSB_IJSJ_SD_EEES1I_EEEEESM_NSB_IJlNSB_IJSE_llEEES11_EEESM_S20_NS1P_6fusion15FusionCallbacksIS1T_NS21_17LinearCombinationISM_fSM_fLNS_15FloatRoundStyleE2EEES1U_S1Y_JEEENSA_5SM1004TMEM4LOAD26SM100_TMEM_LOAD_32dp32b32xENSA_13SM90_TMA_LOADENS1A_INS1B_ILi1ELi4ELi3EEES1E_NSZ_INSB_IJS1G_SJ_EEENSB_IJSJ_SE_EEEEEEENSA_39AutoVectorizingCopyWithAssumedAlignmentILi128EEENSA_14SM90_TMA_STOREES2G_S2I_S2I_EEEvvEEEEvNT_6ParamsE,"a",@progbits
	.sectionflags	@""
	.align	4
.nv.constant0._ZN7cutlass13device_kernelINS_4conv6kernel13ConvUniversalINS1_16ConvProblemShapeILNS1_8OperatorE2ELi2EEENS1_10collective14CollectiveConvINS1_47MainloopSm100TmaUmmaWarpSpecializedImplicitGemmILS5_2ELi52ELi2ELi1ELi2EN4cute5tupleIJNSA_1CILi2EEENSC_ILi1EEESE_EEEEENSB_IJNSC_ILi128EEENSB_IJSH_EEENSB_IJNSC_ILi32EEEEEEEEENS_12float_e4m3_tESM_NSA_8TiledMMAINSA_8MMA_AtomIJNSA_10MMA_TraitsINSA_25SM100_MMA_F8F6F4_2x1SM_SSEJSM_SM_fSH_SH_NSA_17integral_constantINSA_4UMMA5MajorELST_1EEESU_NSR_INSS_7ScaleInELSV_0EEESW_EEEEEENSA_6LayoutINSB_IJSE_SE_SE_EEENSB_IJNSC_ILi0EEES11_S11_EEEEENSB_IJNSA_10UnderscoreES14_S14_EEEEENS7_6detail27Sm100ImplicitGemmTileTraitsINSA_18SM100_TMA_2SM_LOADENSA_14ComposedLayoutINSA_7SwizzleILi2ELi4ELi3EEENSA_18smem_ptr_flag_bitsILi8EEENSZ_INSB_IJNSC_ILi64EEENSC_ILi8EEEEEENSB_IJSE_S1F_EEEEEEEvEENS18_INSA_25SM100_TMA_2SM_LOAD_IM2COLES1K_vEEEENS_8epilogue10collective18CollectiveEpilogueINS1P_23Sm100TmaWarpSpecializedILi2ELi2ELi32ELb0ELb0EEEJNSB_IJS1F_SI_SK_EEENSB_IJNSZ_IS1F_SE_EENSZ_INSB_IJSJ_SD_EEES1I_EEEEESM_NSB_IJlNSB_IJSE_llEEES11_EEESM_S20_NS1P_6fusion15FusionCallbacksIS1T_NS21_17LinearCombinationISM_fSM_fLNS_15FloatRoundStyleE2EEES1U_S1Y_JEEENSA_5SM1004TMEM4LOAD26SM100_TMEM_LOAD_32dp32b32xENSA_13SM90_TMA_LOADENS1A_INS1B_ILi1ELi4ELi3EEES1E_NSZ_INSB_IJS1G_SJ_EEENSB_IJSJ_SE_EEEEEEENSA_39AutoVectorizingCopyWithAssumedAlignmentILi128EEENSA_14SM90_TMA_STOREES2G_S2I_S2I_EEEvvEEEEvNT_6ParamsE:
	.zero		2944


//--------------------- SYMBOLS --------------------------

	.type		.nv.reservedSmem.offset0,@object
	.size		.nv.reservedSmem.offset0,0x4
	.type		.nv.reservedSmem.cap,@object
	.size		.nv.reservedSmem.cap,0x4
	.type		__assertfail,@function
